def attn_fwd(
    Q,
    K,
    V,
    Out,
    Lse,
    sm_scale,
    stride_qz,
    stride_qh,
    stride_qm,
    stride_qk,
    stride_kz,
    stride_kh,
    stride_kn,
    stride_kk,
    stride_vz,
    stride_vh,
    stride_vn,
    stride_vk,
    stride_oz,
    stride_oh,
    stride_om,
    stride_ok,
    seqlen_q,
    seqlen_k,
    BLOCK_M: tl.constexpr,
    BLOCK_N: tl.constexpr,
    HEAD_DIM: tl.constexpr,
    CAUSAL: tl.constexpr,
):
    start_m = tl.program_id(0)
    off_hz = tl.program_id(1)
    q_off = off_hz * stride_qh
    k_off = off_hz * stride_kh
    v_off = off_hz * stride_vh
    offs_m = start_m * BLOCK_M + tl.arange(0, BLOCK_M)
    offs_d = tl.arange(0, HEAD_DIM)
    offs_n = tl.arange(0, BLOCK_N)
    q_ptrs = Q + q_off + offs_m[:, None] * stride_qm + offs_d[None, :] * stride_qk
    k_ptrs = K + k_off + offs_d[:, None] * stride_kk + offs_n[None, :] * stride_kn
    v_ptrs = V + v_off + offs_n[:, None] * stride_vn + offs_d[None, :] * stride_vk
    m_i = tl.full([BLOCK_M], float("-inf"), dtype=tl.float32)
    l_i = tl.zeros([BLOCK_M], dtype=tl.float32) + 1.0
    acc = tl.zeros([BLOCK_M, HEAD_DIM], dtype=tl.float32)
    q = tl.load(q_ptrs)
    acc, l_i, m_i = _attn_fwd_inner(
        acc,
        l_i,
        m_i,
        q,
        k_ptrs,
        v_ptrs,
        sm_scale,
        stride_kn,
        stride_vn,
        start_m,
        seqlen_k,
        BLOCK_M,
        BLOCK_N,
        HEAD_DIM,
        CAUSAL,
    )
    acc = acc / l_i[:, None]
    lse = m_i + tl.math.log2(l_i) / 1.4426950408889634
    o_ptrs = (
        Out
        + off_hz * stride_oh
        + offs_m[:, None] * stride_om
        + offs_d[None, :] * stride_ok
    )
    tl.store(o_ptrs, acc.to(Out.dtype.element_ty))
    tl.store(Lse + off_hz * seqlen_q + offs_m, lse)

# config = {"BLOCK_M": 256, "BLOCK_N": 128, "HEAD_DIM": 128, "arch": "sm_90", "causal": true, "dtype": "fp16", "num_stages": 4, "num_warps": 8}
# arch = sm_90


// ===== COMPILED SASS (sm_90a) =====

	.target	sm_90a

	.elftype	@"ET_EXEC"


//--------------------- .note.nv.tkinfo           --------------------------
	.section	.note.nv.tkinfo,"",@"SHT_NOTE"
	.sectionflags	@"SHF_NOTE_NV_TKINFO"
	.tkinfo
        /*0018*/ 	.word	0x00000002
        /*0030*/ 	.string	""
        /*0030*/ 	.string	"ptxas"
        /*0030*/ 	.string	"Cuda compilation tools, release 13.0, V13.0.88"
        /*0030*/ 	.string	"Build cuda_13.0.r13.0/compiler.36424714_0"
        /*0030*/ 	.string	"-v  -suppress-debug-info  -lineinfo  -arch sm_90a "



//--------------------- .note.nv.cuinfo           --------------------------
	.section	.note.nv.cuinfo,"",@"SHT_NOTE"
	.sectionflags	@"SHF_NOTE_NV_CUINFO"
        /*0018*/ 	.short	0x0002
        /*001a*/ 	.short	0x005a
        /*001c*/ 	.short	0x0082
	.zero		2


//--------------------- .nv.info                  --------------------------
	.section	.nv.info,"",@"SHT_CUDA_INFO"
	.align	4


	//----- nvinfo : EIATTR_REGCOUNT
	.align		4
        /*0000*/ 	.byte	0x04, 0x2f
        /*0002*/ 	.short	(.L_2 - .L_1)
	.align		4
.L_1:
        /*0004*/ 	.word	index@(attn_fwd)
        /*0008*/ 	.word	0x000000ff


	//----- nvinfo : EIATTR_FRAME_SIZE
	.align		4
.L_2:
        /*000c*/ 	.byte	0x04, 0x11
        /*000e*/ 	.short	(.L_4 - .L_3)
	.align		4
.L_3:
        /*0010*/ 	.word	index@(attn_fwd)
        /*0014*/ 	.word	0x000007c8


	//----- nvinfo : EIATTR_MIN_STACK_SIZE
	.align		4
.L_4:
        /*0018*/ 	.byte	0x04, 0x12
        /*001a*/ 	.short	(.L_6 - .L_5)
	.align		4
.L_5:
        /*001c*/ 	.word	index@(attn_fwd)
        /*0020*/ 	.word	0x000007c8
.L_6:


//--------------------- .nv.compat                --------------------------
	.section	.nv.compat,"",@"SHT_CUDA_COMPAT_INFO"
	.align	4
        /*0000*/ 	.byte	0x02, 0x09, 0x01, 0x00, 0x02, 0x02, 0x04, 0x00, 0x02, 0x05, 0x05, 0x00, 0x03, 0x07, 0x01, 0x01
        /*0010*/ 	.byte	0x02, 0x03, 0x00, 0x00, 0x02, 0x06, 0x01, 0x00, 0x04, 0x0b, 0x08, 0x00, 0x00, 0x00, 0x00, 0x00
        /*0020*/ 	.byte	0x00, 0x00, 0x00, 0x00


//--------------------- .nv.info.attn_fwd         --------------------------
	.section	.nv.info.attn_fwd,"",@"SHT_CUDA_INFO"
	.sectionflags	@""
	.align	4


	//----- nvinfo : EIATTR_CUDA_API_VERSION
	.align		4
        /*0000*/ 	.byte	0x04, 0x37
        /*0002*/ 	.short	(.L_8 - .L_7)
.L_7:
        /*0004*/ 	.word	0x00000082


	//----- nvinfo : EIATTR_KPARAM_INFO
	.align		4
.L_8:
        /*0008*/ 	.byte	0x04, 0x17
        /*000a*/ 	.short	(.L_10 - .L_9)
.L_9:
        /*000c*/ 	.word	0x00000000
        /*0010*/ 	.short	0x0019
        /*0012*/ 	.short	0x0080
        /*0014*/ 	.byte	0x00, 0xf4, 0x21, 0x00


	//----- nvinfo : EIATTR_KPARAM_INFO
	.align		4
.L_10:
        /*0018*/ 	.byte	0x04, 0x17
        /*001a*/ 	.short	(.L_12 - .L_11)
.L_11:
        /*001c*/ 	.word	0x00000000
        /*0020*/ 	.short	0x0018
        /*0022*/ 	.short	0x0078
        /*0024*/ 	.byte	0x00, 0xf4, 0x21, 0x00


	//----- nvinfo : EIATTR_KPARAM_INFO
	.align		4
.L_12:
        /*0028*/ 	.byte	0x04, 0x17
        /*002a*/ 	.short	(.L_14 - .L_13)
.L_13:
        /*002c*/ 	.word	0x00000000
        /*0030*/ 	.short	0x0017
        /*0032*/ 	.short	0x0070
        /*0034*/ 	.byte	0x00, 0xf0, 0x11, 0x00


	//----- nvinfo : EIATTR_KPARAM_INFO
	.align		4
.L_14:
        /*0038*/ 	.byte	0x04, 0x17
        /*003a*/ 	.short	(.L_16 - .L_15)
.L_15:
        /*003c*/ 	.word	0x00000000
        /*0040*/ 	.short	0x0016
        /*0042*/ 	.short	0x006c
        /*0044*/ 	.byte	0x00, 0xf0, 0x11, 0x00


	//----- nvinfo : EIATTR_KPARAM_INFO
	.align		4
.L_16:
        /*0048*/ 	.byte	0x04, 0x17
        /*004a*/ 	.short	(.L_18 - .L_17)
.L_17:
        /*004c*/ 	.word	0x00000000
        /*0050*/ 	.short	0x0015
        /*0052*/ 	.short	0x0068
        /*0054*/ 	.byte	0x00, 0xf0, 0x11, 0x00


	//----- nvinfo : EIATTR_KPARAM_INFO
	.align		4
.L_18:
        /*0058*/ 	.byte	0x04, 0x17
        /*005a*/ 	.short	(.L_20 - .L_19)
.L_19:
        /*005c*/ 	.word	0x00000000
        /*0060*/ 	.short	0x0014
        /*0062*/ 	.short	0x0064
        /*0064*/ 	.byte	0x00, 0xf0, 0x11, 0x00


	//----- nvinfo : EIATTR_KPARAM_INFO
	.align		4
.L_20:
        /*0068*/ 	.byte	0x04, 0x17
        /*006a*/ 	.short	(.L_22 - .L_21)
.L_21:
        /*006c*/ 	.word	0x00000000
        /*0070*/ 	.short	0x0013
        /*0072*/ 	.short	0x0060
        /*0074*/ 	.byte	0x00, 0xf0, 0x11, 0x00


	//----- nvinfo : EIATTR_KPARAM_INFO
	.align		4
.L_22:
        /*0078*/ 	.byte	0x04, 0x17
        /*007a*/ 	.short	(.L_24 - .L_23)
.L_23:
        /*007c*/ 	.word	0x00000000
        /*0080*/ 	.short	0x0012
        /*0082*/ 	.short	0x005c
        /*0084*/ 	.byte	0x00, 0xf0, 0x11, 0x00


	//----- nvinfo : EIATTR_KPARAM_INFO
	.align		4
.L_24:
        /*0088*/ 	.byte	0x04, 0x17
        /*008a*/ 	.short	(.L_26 - .L_25)
.L_25:
        /*008c*/ 	.word	0x00000000
        /*0090*/ 	.short	0x0011
        /*0092*/ 	.short	0x0058
        /*0094*/ 	.byte	0x00, 0xf0, 0x11, 0x00


	//----- nvinfo : EIATTR_KPARAM_INFO
	.align		4
.L_26:
        /*0098*/ 	.byte	0x04, 0x17
        /*009a*/ 	.short	(.L_28 - .L_27)
.L_27:
        /*009c*/ 	.word	0x00000000
        /*00a0*/ 	.short	0x0010
        /*00a2*/ 	.short	0x0054
        /*00a4*/ 	.byte	0x00, 0xf0, 0x11, 0x00


	//----- nvinfo : EIATTR_KPARAM_INFO
	.align		4
.L_28:
        /*00a8*/ 	.byte	0x04, 0x17
        /*00aa*/ 	.short	(.L_30 - .L_29)
.L_29:
        /*00ac*/ 	.word	0x00000000
        /*00b0*/ 	.short	0x000f
        /*00b2*/ 	.short	0x0050
        /*00b4*/ 	.byte	0x00, 0xf0, 0x11, 0x00


	//----- nvinfo : EIATTR_KPARAM_INFO
	.align		4
.L_30:
        /*00b8*/ 	.byte	0x04, 0x17
        /*00ba*/ 	.short	(.L_32 - .L_31)
.L_31:
        /*00bc*/ 	.word	0x00000000
        /*00c0*/ 	.short	0x000e
        /*00c2*/ 	.short	0x004c
        /*00c4*/ 	.byte	0x00, 0xf0, 0x11, 0x00


	//----- nvinfo : EIATTR_KPARAM_INFO
	.align		4
.L_32:
        /*00c8*/ 	.byte	0x04, 0x17
        /*00ca*/ 	.short	(.L_34 - .L_33)
.L_33:
        /*00cc*/ 	.word	0x00000000
        /*00d0*/ 	.short	0x000d
        /*00d2*/ 	.short	0x0048
        /*00d4*/ 	.byte	0x00, 0xf0, 0x11, 0x00


	//----- nvinfo : EIATTR_KPARAM_INFO
	.align		4
.L_34:
        /*00d8*/ 	.byte	0x04, 0x17
        /*00da*/ 	.short	(.L_36 - .L_35)
.L_35:
        /*00dc*/ 	.word	0x00000000
        /*00e0*/ 	.short	0x000c
        /*00e2*/ 	.short	0x0044
        /*00e4*/ 	.byte	0x00, 0xf0, 0x11, 0x00


	//----- nvinfo : EIATTR_KPARAM_INFO
	.align		4
.L_36:
        /*00e8*/ 	.byte	0x04, 0x17
        /*00ea*/ 	.short	(.L_38 - .L_37)
.L_37:
        /*00ec*/ 	.word	0x00000000
        /*00f0*/ 	.short	0x000b
        /*00f2*/ 	.short	0x0040
        /*00f4*/ 	.byte	0x00, 0xf0, 0x11, 0x00


	//----- nvinfo : EIATTR_KPARAM_INFO
	.align		4
.L_38:
        /*00f8*/ 	.byte	0x04, 0x17
        /*00fa*/ 	.short	(.L_40 - .L_39)
.L_39:
        /*00fc*/ 	.word	0x00000000
        /*0100*/ 	.short	0x000a
        /*0102*/ 	.short	0x003c
        /*0104*/ 	.byte	0x00, 0xf0, 0x11, 0x00


	//----- nvinfo : EIATTR_KPARAM_INFO
	.align		4
.L_40:
        /*0108*/ 	.byte	0x04, 0x17
        /*010a*/ 	.short	(.L_42 - .L_41)
.L_41:
        /*010c*/ 	.word	0x00000000
        /*0110*/ 	.short	0x0009
        /*0112*/ 	.short	0x0038
        /*0114*/ 	.byte	0x00, 0xf0, 0x11, 0x00


	//----- nvinfo : EIATTR_KPARAM_INFO
	.align		4
.L_42:
        /*0118*/ 	.byte	0x04, 0x17
        /*011a*/ 	.short	(.L_44 - .L_43)
.L_43:
        /*011c*/ 	.word	0x00000000
        /*0120*/ 	.short	0x0008
        /*0122*/ 	.short	0x0034
        /*0124*/ 	.byte	0x00, 0xf0, 0x11, 0x00


	//----- nvinfo : EIATTR_KPARAM_INFO
	.align		4
.L_44:
        /*0128*/ 	.byte	0x04, 0x17
        /*012a*/ 	.short	(.L_46 - .L_45)
.L_45:
        /*012c*/ 	.word	0x00000000
        /*0130*/ 	.short	0x0007
        /*0132*/ 	.short	0x0030
        /*0134*/ 	.byte	0x00, 0xf0, 0x11, 0x00


	//----- nvinfo : EIATTR_KPARAM_INFO
	.align		4
.L_46:
        /*0138*/ 	.byte	0x04, 0x17
        /*013a*/ 	.short	(.L_48 - .L_47)
.L_47:
        /*013c*/ 	.word	0x00000000
        /*0140*/ 	.short	0x0006
        /*0142*/ 	.short	0x002c
        /*0144*/ 	.byte	0x00, 0xf0, 0x11, 0x00


	//----- nvinfo : EIATTR_KPARAM_INFO
	.align		4
.L_48:
        /*0148*/ 	.byte	0x04, 0x17
        /*014a*/ 	.short	(.L_50 - .L_49)
.L_49:
        /*014c*/ 	.word	0x00000000
        /*0150*/ 	.short	0x0005
        /*0152*/ 	.short	0x0028
        /*0154*/ 	.byte	0x00, 0xf0, 0x11, 0x00


	//----- nvinfo : EIATTR_KPARAM_INFO
	.align		4
.L_50:
        /*0158*/ 	.byte	0x04, 0x17
        /*015a*/ 	.short	(.L_52 - .L_51)
.L_51:
        /*015c*/ 	.word	0x00000000
        /*0160*/ 	.short	0x0004
        /*0162*/ 	.short	0x0020
        /*0164*/ 	.byte	0x00, 0xf4, 0x21, 0x00


	//----- nvinfo : EIATTR_KPARAM_INFO
	.align		4
.L_52:
        /*0168*/ 	.byte	0x04, 0x17
        /*016a*/ 	.short	(.L_54 - .L_53)
.L_53:
        /*016c*/ 	.word	0x00000000
        /*0170*/ 	.short	0x0003
        /*0172*/ 	.short	0x0018
        /*0174*/ 	.byte	0x00, 0xf4, 0x21, 0x00


	//----- nvinfo : EIATTR_KPARAM_INFO
	.align		4
.L_54:
        /*0178*/ 	.byte	0x04, 0x17
        /*017a*/ 	.short	(.L_56 - .L_55)
.L_55:
        /*017c*/ 	.word	0x00000000
        /*0180*/ 	.short	0x0002
        /*0182*/ 	.short	0x0010
        /*0184*/ 	.byte	0x00, 0xf4, 0x21, 0x00


	//----- nvinfo : EIATTR_KPARAM_INFO
	.align		4
.L_56:
        /*0188*/ 	.byte	0x04, 0x17
        /*018a*/ 	.short	(.L_58 - .L_57)
.L_57:
        /*018c*/ 	.word	0x00000000
        /*0190*/ 	.short	0x0001
        /*0192*/ 	.short	0x0008
        /*0194*/ 	.byte	0x00, 0xf4, 0x21, 0x00


	//----- nvinfo : EIATTR_KPARAM_INFO
	.align		4
.L_58:
        /*0198*/ 	.byte	0x04, 0x17
        /*019a*/ 	.short	(.L_60 - .L_59)
.L_59:
        /*019c*/ 	.word	0x00000000
        /*01a0*/ 	.short	0x0000
        /*01a2*/ 	.short	0x0000
        /*01a4*/ 	.byte	0x00, 0xf4, 0x21, 0x00


	//----- nvinfo : EIATTR_SPARSE_MMA_MASK
	.align		4
.L_60:
        /*01a8*/ 	.byte	0x03, 0x50
        /*01aa*/ 	.short	0x0000


	//----- nvinfo : EIATTR_MAXREG_COUNT
	.align		4
        /*01ac*/ 	.byte	0x03, 0x1b
        /*01ae*/ 	.short	0x00ff


	//----- nvinfo : EIATTR_NUM_BARRIERS
	.align		4
        /*01b0*/ 	.byte	0x02, 0x4c
        /*01b2*/ 	.byte	0x01
	.zero		1


	//----- nvinfo : EIATTR_ANNOTATIONS
	.align		4
        /*01b4*/ 	.byte	0x04, 0x55
        /*01b6*/ 	.short	(.L_62 - .L_61)


	//   ....[0]....
.L_61:
        /*01b8*/ 	.word	0x00000001
        /*01bc*/ 	.byte	0xa0, 0x2b, 0x00, 0x00, 0x01, 0x00, 0x00, 0x00, 0xc0, 0x2b, 0x00, 0x00, 0x01, 0x00, 0x00, 0x00
        /* <DEDUP_REMOVED lines=417> */
        /*1bdc*/ 	.byte	0xf0, 0x0e, 0x01, 0x00, 0x01, 0x00, 0x00, 0x00, 0x60, 0x0f, 0x01, 0x00


	//----- nvinfo : EIATTR_MERCURY_ISA_VERSION
	.align		4
.L_62:
        /*1be8*/ 	.byte	0x03, 0x5f
        /*1bea*/ 	.short	0x0101


	//----- nvinfo : EIATTR_COOP_GROUP_MASK_REGIDS
	.align		4
        /*1bec*/ 	.byte	0x04, 0x29
        /*1bee*/ 	.short	(.L_64 - .L_63)


	//   ....[0]....
.L_63:
        /*1bf0*/ 	.word	0xffffffff


	//   ....[1]....
        /*1bf4*/ 	.word	0xffffffff


	//   ....[2]....
        /*1bf8*/ 	.word	0xffffffff


	//   ....[3]....
        /*1bfc*/ 	.word	0xffffffff


	//   ....[4]....
        /*1c00*/ 	.word	0xffffffff


	//   ....[5]....
        /*1c04*/ 	.word	0xffffffff


	//   ....[6]....
        /*1c08*/ 	.word	0xffffffff


	//   ....[7]....
        /*1c0c*/ 	.word	0xffffffff


	//   ....[8]....
        /*1c10*/ 	.word	0xffffffff


	//   ....[9]....
        /*1c14*/ 	.word	0xffffffff


	//   ....[10]....
        /*1c18*/ 	.word	0xffffffff


	//   ....[11]....
        /*1c1c*/ 	.word	0xffffffff


	//   ....[12]....
        /*1c20*/ 	.word	0xffffffff


	//   ....[13]....
        /*1c24*/ 	.word	0xffffffff


	//   ....[14]....
        /*1c28*/ 	.word	0xffffffff


	//   ....[15]....
        /*1c2c*/ 	.word	0xffffffff


	//----- nvinfo : EIATTR_COOP_GROUP_INSTR_OFFSETS
	.align		4
.L_64:
        /*1c30*/ 	.byte	0x04, 0x28
        /*1c32*/ 	.short	(.L_66 - .L_65)


	//   ....[0]....
.L_65:
        /*1c34*/ 	.word	0x0000a970


	//   ....[1]....
        /*1c38*/ 	.word	0x0000a990


	//   ....[2]....
        /*1c3c*/ 	.word	0x0000b130


	//   ....[3]....
        /*1c40*/ 	.word	0x0000b150


	//   ....[4]....
        /*1c44*/ 	.word	0x0000b8b0


	//   ....[5]....
        /*1c48*/ 	.word	0x0000b8e0


	//   ....[6]....
        /*1c4c*/ 	.word	0x0000bff0


	//   ....[7]....
        /*1c50*/ 	.word	0x0000c050


	//   ....[8]....
        /*1c54*/ 	.word	0x0000fc10


	//   ....[9]....
        /*1c58*/ 	.word	0x0000fc20


	//   ....[10]....
        /*1c5c*/ 	.word	0x0000fc30


	//   ....[11]....
        /*1c60*/ 	.word	0x0000fc40


	//   ....[12]....
        /*1c64*/ 	.word	0x0000fcd0


	//   ....[13]....
        /*1c68*/ 	.word	0x0000fce0


	//   ....[14]....
        /*1c6c*/ 	.word	0x0000fcf0


	//   ....[15]....
        /*1c70*/ 	.word	0x0000fd00


	//----- nvinfo : EIATTR_EXIT_INSTR_OFFSETS
	.align		4
.L_66:
        /*1c74*/ 	.byte	0x04, 0x1c
        /*1c76*/ 	.short	(.L_68 - .L_67)


	//   ....[0]....
.L_67:
        /*1c78*/ 	.word	0x00016370


	//----- nvinfo : EIATTR_REQNTID
	.align		4
.L_68:
        /*1c7c*/ 	.byte	0x04, 0x10
        /*1c7e*/ 	.short	(.L_70 - .L_69)
.L_69:
        /*1c80*/ 	.word	0x00000100
        /*1c84*/ 	.word	0x00000001
        /*1c88*/ 	.word	0x00000001


	//----- nvinfo : EIATTR_CBANK_PARAM_SIZE
	.align		4
.L_70:
        /*1c8c*/ 	.byte	0x03, 0x19
        /*1c8e*/ 	.short	0x0088


	//----- nvinfo : EIATTR_PARAM_CBANK
	.align		4
        /*1c90*/ 	.byte	0x04, 0x0a
        /*1c92*/ 	.short	(.L_72 - .L_71)
	.align		4
.L_71:
        /*1c94*/ 	.word	index@(.nv.constant0.attn_fwd)
        /*1c98*/ 	.short	0x0210
        /*1c9a*/ 	.short	0x0088


	//----- nvinfo : EIATTR_SW_WAR
	.align		4
.L_72:
        /*1c9c*/ 	.byte	0x04, 0x36
        /*1c9e*/ 	.short	(.L_74 - .L_73)
.L_73:
        /*1ca0*/ 	.word	0x00000008
.L_74:


//--------------------- .nv.callgraph             --------------------------
	.section	.nv.callgraph,"",@"SHT_CUDA_CALLGRAPH"
	.align	4
	.sectionentsize	8
	.align		4
        /*0000*/ 	.word	0x00000000
	.align		4
        /*0004*/ 	.word	0xffffffff
	.align		4
        /*0008*/ 	.word	0x00000000
	.align		4
        /*000c*/ 	.word	0xfffffffe
	.align		4
        /*0010*/ 	.word	0x00000000
	.align		4
        /*0014*/ 	.word	0xfffffffd
	.align		4
        /*0018*/ 	.word	0x00000000
	.align		4
        /*001c*/ 	.word	0xfffffffc


//--------------------- .nv.constant4             --------------------------
	.section	.nv.constant4,"a",@progbits
	.align	8
	.align		8
.nv.constant4:
        /*0000*/ 	.dword	_$_str


//--------------------- .text.attn_fwd            --------------------------
	.section	.text.attn_fwd,"ax",@progbits
	.align	128
        .global         attn_fwd
        .type           attn_fwd,@function
        .size           attn_fwd,(.L_x_3 - attn_fwd)
        .other          attn_fwd,@"STO_CUDA_ENTRY STV_DEFAULT"
attn_fwd:
.text.attn_fwd:
[----:B------:R-:W0:Y:S01]  /*0000*/  LDC R1, c[0x0][0x28] ;  /* 0x00000a00ff017b82 */ /* 0x000e220000000800 */
[----:B------:R-:W1:Y:S07]  /*0010*/  S2R R0, SR_CTAID.X ;  /* 0x0000000000007919 */ /* 0x000e6e0000002500 */
[----:B------:R-:W2:Y:S01]  /*0020*/  S2UR UR6, SR_CTAID.Y ;  /* 0x00000000000679c3 */ /* 0x000ea20000002600 */
[----:B------:R-:W-:Y:S01]  /*0030*/  ULDC.64 UR4, c[0x0][0x240] ;  /* 0x0000900000047ab9 */ /* 0x000fe20000000a00 */
[----:B------:R-:W-:Y:S01]  /*0040*/  ULDC.64 UR14, c[0x0][0x208] ;  /* 0x00008200000e7ab9 */ /* 0x000fe20000000a00 */
[----:B------:R-:W1:Y:S01]  /*0050*/  S2R R248, SR_TID.X ;  /* 0x0000000000f87919 */ /* 0x000e620000002100 */
[----:B0-----:R-:W-:-:S04]  /*0060*/  VIADD R1, R1, 0xfffff838 ;  /* 0xfffff83801017836 */ /* 0x001fc80000000000 */
[----:B------:R-:W0:Y:S08]  /*0070*/  LDC.64 R4, c[0x0][0x210] ;  /* 0x00008400ff047b82 */ /* 0x000e300000000a00 */
[----:B------:R-:W3:Y:S01]  /*0080*/  LDC R15, c[0x0][0x248] ;  /* 0x00009200ff0f7b82 */ /* 0x000ee20000000800 */
[----:B--2---:R-:W-:-:S04]  /*0090*/  UIMAD UR4, UR6, UR4, URZ ;  /* 0x00000004060472a4 */ /* 0x004fc8000f8e023f */
[----:B------:R-:W-:Y:S01]  /*00a0*/  USHF.L.U32 UR7, UR4, 0x1, URZ ;  /* 0x0000000104077899 */ /* 0x000fe2000800063f */
[----:B-1----:R-:W-:-:S05]  /*00b0*/  PRMT R2, R248, 0x6540, R0 ;  /* 0x00006540f8027816 */ /* 0x002fca0000000000 */
[----:B------:R-:W-:Y:S01]  /*00c0*/  IMAD R2, R2, UR5, RZ ;  /* 0x0000000502027c24 */ /* 0x000fe2000f8e02ff */
[----:B------:R-:W-:Y:S01]  /*00d0*/  UIMAD.WIDE UR4, UR4, 0x2, URZ ;  /* 0x00000002040478a5 */ /* 0x000fe2000f8e023f */
[----:B---3--:R-:W-:Y:S02]  /*00e0*/  IMAD.SHL.U32 R7, R15, 0x10, RZ ;  /* 0x000000100f077824 */ /* 0x008fe400078e00ff */
[C---:B------:R-:W-:Y:S02]  /*00f0*/  IMAD.SHL.U32 R239, R2.reuse, 0x2, RZ ;  /* 0x0000000202ef7824 */ /* 0x040fe400078e00ff */
[----:B------:R-:W-:-:S03]  /*0100*/  IMAD.HI R2, R2, 0x2, RZ ;  /* 0x0000000202027827 */ /* 0x000fc600078e02ff */
[----:B0-----:R-:W-:Y:S01]  /*0110*/  IADD3 R238, P0, P1, R239, UR7, R4 ;  /* 0x00000007efee7c10 */ /* 0x001fe2000f91e004 */
[----:B------:R-:W-:-:S03]  /*0120*/  IMAD.SHL.U32 R3, R15, 0x8, RZ ;  /* 0x000000080f037824 */ /* 0x000fc600078e00ff */
[----:B------:R-:W-:Y:S02]  /*0130*/  IADD3.X R239, R2, UR5, R5, P0, P1 ;  /* 0x0000000502ef7c10 */ /* 0x000fe400087e2405 */
[CC--:B------:R-:W-:Y:S01]  /*0140*/  LEA R6, P1, R15.reuse, R238.reuse, 0x5 ;  /* 0x000000ee0f067211 */ /* 0x0c0fe200078228ff */
[C---:B------:R-:W-:Y:S01]  /*0150*/  IMAD.SHL.U32 R11, R15.reuse, 0x40, RZ ;  /* 0x000000400f0b7824 */ /* 0x040fe200078e00ff */
[CC--:B------:R-:W-:Y:S01]  /*0160*/  LEA R4, P0, R15.reuse, R238.reuse, 0x4 ;  /* 0x000000ee0f047211 */ /* 0x0c0fe200078020ff */
[----:B------:R-:W-:Y:S01]  /*0170*/  IMAD R21, R15, 0x14, RZ ;  /* 0x000000140f157824 */ /* 0x000fe200078e02ff */
[-C--:B------:R-:W-:Y:S02]  /*0180*/  LEA.HI.X.SX32 R7, R7, R239.reuse, 0x1, P1 ;  /* 0x000000ef07077211 */ /* 0x080fe400008f0eff */
[C---:B------:R-:W-:Y:S01]  /*0190*/  LEA R10, P1, R15.reuse, R238, 0x7 ;  /* 0x000000ee0f0a7211 */ /* 0x040fe200078238ff */
[----:B------:R-:W-:Y:S01]  /*01a0*/  IMAD R19, R15, 0xa, RZ ;  /* 0x0000000a0f137824 */ /* 0x000fe200078e02ff */
[----:B------:R-:W-:Y:S01]  /*01b0*/  LEA.HI.X.SX32 R5, R3, R239, 0x1, P0 ;  /* 0x000000ef03057211 */ /* 0x000fe200000f0eff */
[----:B------:R0:W2:Y:S01]  /*01c0*/  LDG.E.U16 R245, desc[UR14][R6.64] ;  /* 0x0000000e06f57981 */ /* 0x0000a2000c1e1500 */
[----:B------:R-:W-:-:S02]  /*01d0*/  SHF.L.U32 R9, R15, 0x5, RZ ;  /* 0x000000050f097819 */ /* 0x000fc400000006ff */
[-C--:B------:R-:W-:Y:S01]  /*01e0*/  LEA R8, P0, R15, R238.reuse, 0x6 ;  /* 0x000000ee0f087211 */ /* 0x080fe200078030ff */
[----:B------:R1:W3:Y:S01]  /*01f0*/  LDG.E.U16 R2, desc[UR14][R4.64] ;  /* 0x0000000e04027981 */ /* 0x0002e2000c1e1500 */
[-C--:B------:R-:W-:Y:S01]  /*0200*/  LEA.HI.X.SX32 R11, R11, R239.reuse, 0x1, P1 ;  /* 0x000000ef0b0b7211 */ /* 0x080fe200008f0eff */
[----:B------:R-:W-:Y:S01]  /*0210*/  IMAD R17, R15, 0x5, RZ ;  /* 0x000000050f117824 */ /* 0x000fe200078e02ff */
[-C--:B------:R-:W-:Y:S01]  /*0220*/  LEA.HI.X.SX32 R9, R9, R239.reuse, 0x1, P0 ;  /* 0x000000ef09097211 */ /* 0x080fe200000f0eff */
[----:B------:R-:W-:Y:S01]  /*0230*/  IMAD R13, R15, 0x90, RZ ;  /* 0x000000900f0d7824 */ /* 0x000fe200078e02ff */
[----:B------:R-:W4:Y:S01]  /*0240*/  LDG.E.U16 R3, desc[UR14][R238.64] ;  /* 0x0000000eee037981 */ /* 0x000f22000c1e1500 */
[-C--:B0-----:R-:W-:Y:S01]  /*0250*/  IADD3 R6, P1, R21, R238.reuse, RZ ;  /* 0x000000ee15067210 */ /* 0x081fe20007f3e0ff */
[C---:B------:R-:W-:Y:S02]  /*0260*/  IMAD R233, R15.reuse, 0xc0, RZ ;  /* 0x000000c00fe97824 */ /* 0x040fe400078e02ff */
[----:B------:R-:W-:Y:S01]  /*0270*/  IMAD R203, R15, 0x48, RZ ;  /* 0x000000480fcb7824 */ /* 0x000fe200078e02ff */
[CC--:B-1----:R-:W-:Y:S01]  /*0280*/  IADD3 R4, P0, R19.reuse, R238.reuse, RZ ;  /* 0x000000ee13047210 */ /* 0x0c2fe20007f1e0ff */
[----:B------:R0:W5:Y:S01]  /*0290*/  LDG.E.U16 R243, desc[UR14][R10.64] ;  /* 0x0000000e0af37981 */ /* 0x000162000c1e1500 */
[-C--:B------:R-:W-:Y:S01]  /*02a0*/  LEA.HI.X.SX32 R7, R19, R239.reuse, 0x1, P1 ;  /* 0x000000ef13077211 */ /* 0x080fe200008f0eff */
[----:B------:R-:W-:Y:S01]  /*02b0*/  IMAD R19, R15, 0x50, RZ ;  /* 0x000000500f137824 */ /* 0x000fe200078e02ff */
[-C--:B------:R-:W-:Y:S01]  /*02c0*/  LEA.HI.X.SX32 R5, R17, R239.reuse, 0x1, P0 ;  /* 0x000000ef11057211 */ /* 0x080fe200000f0eff */
[----:B------:R-:W-:Y:S01]  /*02d0*/  IMAD R17, R15, 0x28, RZ ;  /* 0x000000280f117824 */ /* 0x000fe200078e02ff */
[-C--:B------:R-:W-:Y:S01]  /*02e0*/  IADD3 R12, P2, R13, R238.reuse, RZ ;  /* 0x000000ee0d0c7210 */ /* 0x080fe20007f5e0ff */
[----:B------:R-:W-:Y:S01]  /*02f0*/  IMAD R23, R15, 0xa0, RZ ;  /* 0x000000a00f177824 */ /* 0x000fe200078e02ff */
[-C--:B------:R-:W-:Y:S01]  /*0300*/  IADD3 R232, P6, R233, R238.reuse, RZ ;  /* 0x000000eee9e87210 */ /* 0x080fe20007fde0ff */
[----:B------:R-:W-:Y:S01]  /*0310*/  IMAD R195, R15, 0x60, RZ ;  /* 0x000000600fc37824 */ /* 0x000fe200078e02ff */
[----:B------:R1:W5:Y:S01]  /*0320*/  LDG.E.U16 R244, desc[UR14][R8.64] ;  /* 0x0000000e08f47981 */ /* 0x000362000c1e1500 */
[-C--:B0-----:R-:W-:Y:S01]  /*0330*/  IADD3 R10, P1, R19, R238.reuse, RZ ;  /* 0x000000ee130a7210 */ /* 0x081fe20007f3e0ff */
[----:B------:R-:W-:Y:S01]  /*0340*/  IMAD R217, R15, 0x70, RZ ;  /* 0x000000700fd97824 */ /* 0x000fe200078e02ff */
        /* <DEDUP_REMOVED lines=8> */
[-C--:B------:R-:W-:Y:S01]  /*03d0*/  LEA.HI.X.SX32 R233, R195, R239.reuse, 0x1, P6 ;  /* 0x000000efc3e97211 */ /* 0x080fe200030f0eff */
[----:B------:R-:W-:Y:S01]  /*03e0*/  IMAD R227, R15, 0xc2, RZ ;  /* 0x000000c20fe37824 */ /* 0x000fe200078e02ff */
[-C--:B------:R-:W-:Y:S01]  /*03f0*/  IADD3 R128, P6, R217, R238.reuse, RZ ;  /* 0x000000eed9807210 */ /* 0x080fe20007fde0ff */
[----:B------:R-:W-:Y:S01]  /*0400*/  IMAD R231, R15, 0xd0, RZ ;  /* 0x000000d00fe77824 */ /* 0x000fe200078e02ff */
[-C--:B-1----:R-:W-:Y:S01]  /*0410*/  IADD3 R8, P0, R17, R238.reuse, RZ ;  /* 0x000000ee11087210 */ /* 0x082fe20007f1e0ff */
[----:B------:R-:W-:Y:S01]  /*0420*/  IMAD R211, R15, 0x61, RZ ;  /* 0x000000610fd37824 */ /* 0x000fe200078e02ff */
[-C--:B------:R-:W-:Y:S01]  /*0430*/  IADD3 R226, P3, R235, R238.reuse, RZ ;  /* 0x000000eeebe27210 */ /* 0x080fe20007f7e0ff */
[----:B------:R-:W-:Y:S01]  /*0440*/  IMAD R25, R15, 0xb0, RZ ;  /* 0x000000b00f197824 */ /* 0x000fe200078e02ff */
[-C--:B------:R-:W-:Y:S01]  /*0450*/  LEA.HI.X.SX32 R17, R19, R239.reuse, 0x1, P2 ;  /* 0x000000ef13117211 */ /* 0x080fe200010f0eff */
        /* <DEDUP_REMOVED lines=10> */
[----:B------:R0:W5:Y:S01]  /*0500*/  LDG.E.U16 R242, desc[UR14][R12.64] ;  /* 0x0000000e0cf27981 */ /* 0x000162000c1e1500 */
[-C--:B------:R-:W-:Y:S01]  /*0510*/  IADD3 R230, P5, R231, R238.reuse, RZ ;  /* 0x000000eee7e67210 */ /* 0x080fe20007fbe0ff */
[----:B------:R-:W-:Y:S01]  /*0520*/  IMAD R151, R15, 0x58, RZ ;  /* 0x000000580f977824 */ /* 0x000fe200078e02ff */
[-C--:B------:R-:W-:Y:S01]  /*0530*/  LEA.HI.X.SX32 R229, R217, R239.reuse, 0x1, P2 ;  /* 0x000000efd9e57211 */ /* 0x080fe200010f0eff */
[----:B------:R-:W-:Y:S01]  /*0540*/  IMAD R120, R15, 0x78, RZ ;  /* 0x000000780f787824 */ /* 0x000fe200078e02ff */
[-C--:B------:R-:W-:Y:S01]  /*0550*/  LEA.HI.X.SX32 R9, R21, R239.reuse, 0x1, P0 ;  /* 0x000000ef15097211 */ /* 0x080fe200000f0eff */
[----:B------:R-:W-:Y:S01]  /*0560*/  IMAD R223, R15, 0x92, RZ ;  /* 0x000000920fdf7824 */ /* 0x000fe200078e02ff */
[-C--:B------:R-:W-:Y:S01]  /*0570*/  LEA.HI.X.SX32 R217, R211, R239.reuse, 0x1, P6 ;  /* 0x000000efd3d97211 */ /* 0x080fe200030f0eff */
[----:B------:R-:W-:Y:S01]  /*0580*/  IMAD R99, R15, 0x9, RZ ;  /* 0x000000090f637824 */ /* 0x000fe200078e02ff */
[-C--:B------:R-:W-:Y:S01]  /*0590*/  IADD3 R210, P6, R187, R238.reuse, RZ ;  /* 0x000000eebbd27210 */ /* 0x080fe20007fde0ff */
[----:B------:R-:W-:Y:S01]  /*05a0*/  IMAD R113, R15, 0x1c, RZ ;  /* 0x0000001c0f717824 */ /* 0x000fe200078e02ff */
[-C--:B0-----:R-:W-:Y:S01]  /*05b0*/  IADD3 R12, P0, R25, R238.reuse, RZ ;  /* 0x000000ee190c7210 */ /* 0x081fe20007f1e0ff */
[----:B------:R-:W-:Y:S01]  /*05c0*/  IMAD R212, R15, 0xe2, RZ ;  /* 0x000000e20fd47824 */ /* 0x000fe200078e02ff */
[-C--:B------:R-:W-:Y:S01]  /*05d0*/  IADD3 R194, P1, R199, R238.reuse, RZ ;  /* 0x000000eec7c27210 */ /* 0x080fe20007f3e0ff */
[----:B------:R-:W-:Y:S01]  /*05e0*/  IMAD R185, R15, 0x42, RZ ;  /* 0x000000420fb97824 */ /* 0x000fe200078e02ff */
[-C--:B------:R-:W-:Y:S01]  /*05f0*/  LEA.HI.X.SX32 R231, R213, R239.reuse, 0x1, P5 ;  /* 0x000000efd5e77211 */ /* 0x080fe200028f0eff */
[C---:B------:R-:W-:Y:S01]  /*0600*/  IMAD R219, R15.reuse, 0xb2, RZ ;  /* 0x000000b20fdb7824 */ /* 0x040fe200078e02ff */
[-C--:B------:R-:W-:Y:S01]  /*0610*/  IADD3 R214, P2, R214, R238.reuse, RZ ;  /* 0x000000eed6d67210 */ /* 0x080fe20007f5e0ff */
[C---:B------:R-:W-:Y:S01]  /*0620*/  IMAD R215, R15.reuse, 0x69, RZ ;  /* 0x000000690fd77824 */ /* 0x040fe200078e02ff */
[-C--:B------:R-:W-:Y:S01]  /*0630*/  LEA.HI.X.SX32 R237, R68, R239.reuse, 0x1, P4 ;  /* 0x000000ef44ed7211 */ /* 0x080fe200020f0eff */
[----:B------:R-:W-:Y:S01]  /*0640*/  IMAD R207, R15, 0x51, RZ ;  /* 0x000000510fcf7824 */ /* 0x000fe200078e02ff */
[-C--:B------:R-:W-:Y:S01]  /*0650*/  IADD3 R220, P5, R221, R238.reuse, RZ ;  /* 0x000000eedddc7210 */ /* 0x080fe20007fbe0ff */
[----:B------:R-:W-:Y:S01]  /*0660*/  IMAD R173, R15, 0x22, RZ ;  /* 0x000000220fad7824 */ /* 0x000fe200078e02ff */
[-C--:B------:R-:W-:Y:S01]  /*0670*/  LEA.HI.X.SX32 R13, R151, R239.reuse, 0x1, P0 ;  /* 0x000000ef970d7211 */ /* 0x080fe200000f0eff */
[----:B------:R-:W-:Y:S01]  /*0680*/  IMAD R205, R15, 0x49, RZ ;  /* 0x000000490fcd7824 */ /* 0x000fe200078e02ff */
[-C--:B------:R-:W-:Y:S01]  /*0690*/  IADD3 R222, P4, R223, R238.reuse, RZ ;  /* 0x000000eedfde7210 */ /* 0x080fe20007f9e0ff */
[C---:B------:R-:W-:Y:S01]  /*06a0*/  IMAD R18, R15.reuse, 0x71, RZ ;  /* 0x000000710f127824 */ /* 0x040fe200078e02ff */
[-C--:B------:R-:W-:Y:S01]  /*06b0*/  LEA.HI.X.SX32 R227, R120, R239.reuse, 0x1, P3 ;  /* 0x000000ef78e37211 */ /* 0x080fe200018f0eff */
[----:B------:R-:W-:Y:S01]  /*06c0*/  IMAD R191, R15, 0x21, RZ ;  /* 0x000000210fbf7824 */ /* 0x000fe200078e02ff */
[-C--:B------:R-:W-:Y:S01]  /*06d0*/  LEA.HI.X.SX32 R211, R99, R239.reuse, 0x1, P6 ;  /* 0x000000ef63d37211 */ /* 0x080fe200030f0eff */
[----:B------:R-:W-:Y:S01]  /*06e0*/  IMAD R209, R15, 0x59, RZ ;  /* 0x000000590fd17824 */ /* 0x000fe200078e02ff */
[-C--:B------:R-:W-:Y:S01]  /*06f0*/  LEA.HI.X.SX32 R195, R113, R239.reuse, 0x1, P1 ;  /* 0x000000ef71c37211 */ /* 0x080fe200008f0eff */
[C---:B------:R-:W-:Y:S01]  /*0700*/  IMAD R133, R15.reuse, 0x32, RZ ;  /* 0x000000320f857824 */ /* 0x040fe200078e02ff */
[-C--:B------:R-:W-:Y:S01]  /*0710*/  IADD3 R212, P3, R212, R238.reuse, RZ ;  /* 0x000000eed4d47210 */ /* 0x080fe20007f7e0ff */
[----:B------:R-:W-:Y:S01]  /*0720*/  IMAD R175, R15, 0x72, RZ ;  /* 0x000000720faf7824 */ /* 0x000fe200078e02ff */
[-C--:B------:R-:W-:Y:S01]  /*0730*/  IADD3 R204, P6, R185, R238.reuse, RZ ;  /* 0x000000eeb9cc7210 */ /* 0x080fe20007fde0ff */
[----:B------:R-:W-:Y:S01]  /*0740*/  IMAD R165, R15, 0x11, RZ ;  /* 0x000000110fa57824 */ /* 0x000fe200078e02ff */
[----:B------:R-:W-:Y:S01]  /*0750*/  IADD3 R218, P1, R219, R238, RZ ;  /* 0x000000eedbda7210 */ /* 0x000fe20007f3e0ff */
[----:B------:R-:W-:Y:S01]  /*0760*/  IMAD R181, R15, 0x52, RZ ;  /* 0x000000520fb57824 */ /* 0x000fe200078e02ff */
[-C--:B------:R-:W-:Y:S01]  /*0770*/  LEA.HI.X.SX32 R215, R215, R239.reuse, 0x1, P2 ;  /* 0x000000efd7d77211 */ /* 0x080fe200010f0eff */
[----:B------:R-:W5:Y:S01]  /*0780*/  LDG.E.U16 R6, desc[UR14][R6.64] ;  /* 0x0000000e06067981 */ /* 0x000f62000c1e1500 */
[----:B------:R-:W-:-:S02]  /*0790*/  LEA.HI.X.SX32 R221, R207, R239, 0x1, P5 ;  /* 0x000000efcfdd7211 */ /* 0x000fc400028f0eff */
[-C--:B------:R-:W-:Y:S01]  /*07a0*/  IADD3 R208, P2, R173, R238.reuse, RZ ;  /* 0x000000eeadd07210 */ /* 0x080fe20007f5e0ff */
[----:B------:R0:W5:Y:S01]  /*07b0*/  LDG.E.U16 R240, desc[UR14][R16.64] ;  /* 0x0000000e10f07981 */ /* 0x000162000c1e1500 */
[-C--:B------:R-:W-:Y:S01]  /*07c0*/  LEA.HI.X.SX32 R223, R205, R239.reuse, 0x1, P4 ;  /* 0x000000efcddf7211 */ /* 0x080fe200020f0eff */
[----:B------:R-:W-:Y:S01]  /*07d0*/  IMAD R225, R15, 0x82, RZ ;  /* 0x000000820fe17824 */ /* 0x000fe200078e02ff */
[-C--:B------:R-:W-:Y:S01]  /*07e0*/  IADD3 R188, P5, R213, R238.reuse, RZ ;  /* 0x000000eed5bc7210 */ /* 0x080fe20007fbe0ff */
[----:B------:R-:W-:Y:S01]  /*07f0*/  IMAD R189, R15, 0x19, RZ ;  /* 0x000000190fbd7824 */ /* 0x000fe200078e02ff */
[-C--:B------:R-:W-:Y:S01]  /*0800*/  LEA.HI.X.SX32 R213, R18, R239.reuse, 0x1, P3 ;  /* 0x000000ef12d57211 */ /* 0x080fe200018f0eff */
[----:B------:R1:W5:Y:S01]  /*0810*/  LDG.E.U16 R7, desc[UR14][R12.64] ;  /* 0x0000000e0c077981 */ /* 0x000362000c1e1500 */
[-C--:B------:R-:W-:Y:S01]  /*0820*/  LEA.HI.X.SX32 R205, R191, R239.reuse, 0x1, P6 ;  /* 0x000000efbfcd7211 */ /* 0x080fe200030f0eff */
[----:B------:R-:W-:Y:S01]  /*0830*/  IMAD R177, R15, 0x62, RZ ;  /* 0x000000620fb17824 */ /* 0x000fe200078e02ff */
[-C--:B------:R-:W-:Y:S01]  /*0840*/  LEA.HI.X.SX32 R219, R209, R239.reuse, 0x1, P1 ;  /* 0x000000efd1db7211 */ /* 0x080fe200008f0eff */
[----:B0-----:R-:W-:Y:S01]  /*0850*/  IMAD R16, R15, 0x39, RZ ;  /* 0x000000390f107824 */ /* 0x001fe200078e02ff */
[-C--:B------:R-:W-:Y:S01]  /*0860*/  IADD3 R206, P3, R133, R238.reuse, RZ ;  /* 0x000000ee85ce7210 */ /* 0x080fe20007f7e0ff */
[----:B------:R-:W-:Y:S01]  /*0870*/  IMAD R193, R15, 0x29, RZ ;  /* 0x000000290fc17824 */ /* 0x000fe200078e02ff */
[-C--:B------:R-:W-:Y:S01]  /*0880*/  IADD3 R164, P6, R175, R238.reuse, RZ ;  /* 0x000000eeafa47210 */ /* 0x080fe20007fde0ff */
[----:B------:R-:W-:Y:S01]  /*0890*/  IMAD.SHL.U32 R125, R15, 0x2, RZ ;  /* 0x000000020f7d7824 */ /* 0x000fe200078e00ff */
[-C--:B------:R-:W-:Y:S01]  /*08a0*/  LEA.HI.X.SX32 R209, R165, R239.reuse, 0x1, P2 ;  /* 0x000000efa5d17211 */ /* 0x080fe200010f0eff */
[----:B-1----:R-:W-:Y:S01]  /*08b0*/  IMAD R12, R15, 0x24, RZ ;  /* 0x000000240f0c7824 */ /* 0x002fe200078e02ff */
[-C--:B------:R-:W-:Y:S01]  /*08c0*/  IADD3 R202, P2, R181, R238.reuse, RZ ;  /* 0x000000eeb5ca7210 */ /* 0x080fe20007f5e0ff */
[----:B------:R-:W-:Y:S01]  /*08d0*/  IMAD R201, R15, 0x41, RZ ;  /* 0x000000410fc97824 */ /* 0x000fe200078e02ff */
[-C--:B------:R-:W-:Y:S01]  /*08e0*/  IADD3 R224, P0, R225, R238.reuse, RZ ;  /* 0x000000eee1e07210 */ /* 0x080fe20007f1e0ff */
[----:B------:R-:W-:Y:S01]  /*08f0*/  IMAD R197, R15, 0x31, RZ ;  /* 0x000000310fc57824 */ /* 0x000fe200078e02ff */
[-C--:B------:R-:W-:Y:S01]  /*0900*/  LEA.HI.X.SX32 R207, R189, R239.reuse, 0x1, P3 ;  /* 0x000000efbdcf7211 */ /* 0x080fe200018f0eff */
[C---:B------:R-:W-:Y:S01]  /*0910*/  IMAD R186, R15.reuse, 0x84, RZ ;  /* 0x000000840fba7824 */ /* 0x040fe200078e02ff */
[-C--:B------:R-:W-:Y:S01]  /*0920*/  LEA.HI.X.SX32 R165, R16, R239.reuse, 0x1, P6 ;  /* 0x000000ef10a57211 */ /* 0x080fe200030f0eff */
[----:B------:R-:W-:Y:S01]  /*0930*/  IMAD R14, R15, 0x34, RZ ;  /* 0x000000340f0e7824 */ /* 0x000fe200078e02ff */
[-C--:B------:R-:W-:Y:S01]  /*0940*/  IADD3 R190, P4, R203, R238.reuse, RZ ;  /* 0x000000eecbbe7210 */ /* 0x080fe20007f9e0ff */
[----:B------:R-:W-:Y:S01]  /*0950*/  IMAD R184, R15, 0x94, RZ ;  /* 0x000000940fb87824 */ /* 0x000fe200078e02ff */
[-C--:B------:R-:W-:Y:S01]  /*0960*/  IADD3 R200, P3, R177, R238.reuse, RZ ;  /* 0x000000eeb1c87210 */ /* 0x080fe20007f7e0ff */
[----:B------:R-:W-:Y:S01]  /*0970*/  IMAD R182, R15, 0xa4, RZ ;  /* 0x000000a40fb67824 */ /* 0x000fe200078e02ff */
[-C--:B------:R-:W-:Y:S01]  /*0980*/  IADD3 R192, P6, R12, R238.reuse, RZ ;  /* 0x000000ee0cc07210 */ /* 0x080fe20007fde0ff */
[----:B------:R0:W5:Y:S01]  /*0990*/  LDG.E.U16 R241, desc[UR14][R10.64] ;  /* 0x0000000e0af17981 */ /* 0x000162000c1e1500 */
[-C--:B------:R-:W-:Y:S01]  /*09a0*/  LEA.HI.X.SX32 R203, R193, R239.reuse, 0x1, P2 ;  /* 0x000000efc1cb7211 */ /* 0x080fe200010f0eff */
[----:B------:R-:W-:Y:S01]  /*09b0*/  IMAD R180, R15, 0xb4, RZ ;  /* 0x000000b40fb47824 */ /* 0x000fe200078e02ff */
[-C--:B------:R-:W-:Y:S01]  /*09c0*/  IADD3 R198, P2, R125, R238.reuse, RZ ;  /* 0x000000ee7dc67210 */ /* 0x080fe20007f5e0ff */
[----:B------:R-:W-:Y:S01]  /*09d0*/  IMAD R94, R15, 0x4a, RZ ;  /* 0x0000004a0f5e7824 */ /* 0x000fe200078e02ff */
[-C--:B------:R-:W-:Y:S01]  /*09e0*/  LEA.HI.X.SX32 R225, R201, R239.reuse, 0x1, P0 ;  /* 0x000000efc9e17211 */ /* 0x080fe200000f0eff */
[C---:B------:R-:W-:Y:S01]  /*09f0*/  IMAD R178, R15.reuse, 0xc4, RZ ;  /* 0x000000c40fb27824 */ /* 0x040fe200078e02ff */
[-C--:B------:R-:W-:Y:S01]  /*0a00*/  IADD3 R186, P1, R186, R238.reuse, RZ ;  /* 0x000000eebaba7210 */ /* 0x080fe20007f3e0ff */
[----:B------:R-:W-:Y:S01]  /*0a10*/  IMAD R183, R15, 0x86, RZ ;  /* 0x000000860fb77824 */ /* 0x000fe200078e02ff */
[-C--:B------:R-:W-:Y:S01]  /*0a20*/  LEA.HI.X.SX32 R201, R197, R239.reuse, 0x1, P3 ;  /* 0x000000efc5c97211 */ /* 0x080fe200018f0eff */
[----:B0-----:R-:W-:Y:S01]  /*0a30*/  IMAD R10, R15, 0x1a, RZ ;  /* 0x0000001a0f0a7824 */ /* 0x001fe200078e02ff */
[-C--:B------:R-:W-:Y:S01]  /*0a40*/  LEA.HI.X.SX32 R193, R187, R239.reuse, 0x1, P6 ;  /* 0x000000efbbc17211 */ /* 0x080fe200030f0eff */
[C---:B------:R-:W-:Y:S01]  /*0a50*/  IMAD R92, R15.reuse, 0x5a, RZ ;  /* 0x0000005a0f5c7824 */ /* 0x040fe200078e02ff */
[-C--:B------:R-:W-:Y:S01]  /*0a60*/  IADD3 R184, P3, R184, R238.reuse, RZ ;  /* 0x000000eeb8b87210 */ /* 0x080fe20007f7e0ff */
[C---:B------:R-:W-:Y:S01]  /*0a70*/  IMAD R176, R15.reuse, 0xd4, RZ ;  /* 0x000000d40fb07824 */ /* 0x040fe200078e02ff */
[-C--:B------:R-:W-:Y:S01]  /*0a80*/  IADD3 R98, P6, R14, R238.reuse, RZ ;  /* 0x000000ee0e627210 */ /* 0x080fe20007fde0ff */
[C---:B------:R-:W-:Y:S01]  /*0a90*/  IMAD R179, R15.reuse, 0xa6, RZ ;  /* 0x000000a60fb37824 */ /* 0x040fe200078e02ff */
[CC--:B------:R-:W-:Y:S01]  /*0aa0*/  LEA.HI.X.SX32 R199, R15.reuse, R239.reuse, 0x1, P2 ;  /* 0x000000ef0fc77211 */ /* 0x0c0fe200010f0eff */
[C---:B------:R-:W-:Y:S01]  /*0ab0*/  IMAD R117, R15.reuse, 0x44, RZ ;  /* 0x000000440f757824 */ /* 0x040fe200078e02ff */
[-C--:B------:R-:W-:Y:S01]  /*0ac0*/  IADD3 R182, P2, R182, R238.reuse, RZ ;  /* 0x000000eeb6b67210 */ /* 0x080fe20007f5e0ff */
[C---:B------:R-:W-:Y:S01]  /*0ad0*/  IMAD R196, R15.reuse, 0xf2, RZ ;  /* 0x000000f20fc47824 */ /* 0x040fe200078e02ff */
[-C--:B------:R-:W-:Y:S01]  /*0ae0*/  LEA.HI.X.SX32 R191, R12, R239.reuse, 0x1, P4 ;  /* 0x000000ef0cbf7211 */ /* 0x080fe200020f0eff */
[C---:B------:R-:W-:Y:S01]  /*0af0*/  IMAD R107, R15.reuse, 0x6a, RZ ;  /* 0x0000006a0f6b7824 */ /* 0x040fe200078e02ff */
[-C--:B------:R-:W-:Y:S01]  /*0b00*/  IADD3 R180, P4, R180, R238.reuse, RZ ;  /* 0x000000eeb4b47210 */ /* 0x080fe20007f9e0ff */
[----:B------:R-:W-:Y:S01]  /*0b10*/  IMAD R97, R15, 0x2a, RZ ;  /* 0x0000002a0f617824 */ /* 0x000fe200078e02ff */
[-C--:B------:R-:W-:Y:S01]  /*0b20*/  LEA.HI.X.SX32 R187, R185, R239.reuse, 0x1, P1 ;  /* 0x000000efb9bb7211 */ /* 0x080fe200008f0eff */
[C---:B------:R-:W-:Y:S01]  /*0b30*/  IMAD R22, R15.reuse, 0x79, RZ ;  /* 0x000000790f167824 */ /* 0x040fe200078e02ff */
[-C--:B------:R-:W-:Y:S01]  /*0b40*/  LEA.HI.X.SX32 R99, R10, R239.reuse, 0x1, P6 ;  /* 0x000000ef0a637211 */ /* 0x080fe200030f0eff */
[C---:B------:R-:W-:Y:S01]  /*0b50*/  IMAD R109, R15.reuse, 0x64, RZ ;  /* 0x000000640f6d7824 */ /* 0x040fe200078e02ff */
[-C--:B------:R-:W-:Y:S01]  /*0b60*/  LEA.HI.X.SX32 R185, R94, R239.reuse, 0x1, P3 ;  /* 0x000000ef5eb97211 */ /* 0x080fe200018f0eff */
[C---:B------:R-:W-:Y:S01]  /*0b70*/  IMAD R171, R15.reuse, 0x15, RZ ;  /* 0x000000150fab7824 */ /* 0x040fe200078e02ff */
[-C--:B------:R-:W-:Y:S01]  /*0b80*/  IADD3 R178, P6, R178, R238.reuse, RZ ;  /* 0x000000eeb2b27210 */ /* 0x080fe20007fde0ff */
[----:B------:R-:W-:Y:S01]  /*0b90*/  IMAD R105, R15, 0x74, RZ ;  /* 0x000000740f697824 */ /* 0x000fe200078e02ff */
        /* <DEDUP_REMOVED lines=13> */
[----:B------:R-:W-:Y:S01]  /*0c70*/  IMAD R131, R15, 0x6, RZ ;  /* 0x000000060f837824 */ /* 0x000fe200078e02ff */
[-C--:B------:R-:W-:Y:S01]  /*0c80*/  IADD3 R172, P6, R117, R238.reuse, RZ ;  /* 0x000000ee75ac7210 */ /* 0x080fe20007fde0ff */
[C---:B------:R-:W-:Y:S01]  /*0c90*/  IMAD R174, R15.reuse, 0xe4, RZ ;  /* 0x000000e40fae7824 */ /* 0x040fe200078e02ff */
[-C--:B------:R-:W-:Y:S01]  /*0ca0*/  IADD3 R196, P0, R196, R238.reuse, RZ ;  /* 0x000000eec4c47210 */ /* 0x080fe20007f1e0ff */
[----:B------:R-:W-:Y:S01]  /*0cb0*/  IMAD R153, R15, 0x6b, RZ ;  /* 0x0000006b0f997824 */ /* 0x000fe200078e02ff */
[-C--:B------:R-:W-:Y:S01]  /*0cc0*/  LEA.HI.X.SX32 R177, R107, R239.reuse, 0x1, P5 ;  /* 0x000000ef6bb17211 */ /* 0x080fe200028f0eff */
        /* <DEDUP_REMOVED lines=8> */
[C---:B------:R-:W-:Y:S01]  /*0d50*/  IMAD R73, R15.reuse, 0x36, RZ ;  /* 0x000000360f497824 */ /* 0x040fe200078e02ff */
[-C--:B------:R-:W-:Y:S01]  /*0d60*/  IADD3 R126, P0, R10, R238.reuse, RZ ;  /* 0x000000ee0a7e7210 */ /* 0x080fe20007f1e0ff */
[----:B------:R-:W-:Y:S01]  /*0d70*/  IMAD R111, R15, 0x54, RZ ;  /* 0x000000540f6f7824 */ /* 0x000fe200078e02ff */
[----:B------:R-:W-:Y:S01]  /*0d80*/  LEA.HI.X.SX32 R171, R171, R239, 0x1, P5 ;  /* 0x000000efabab7211 */ /* 0x000fe200028f0eff */
[----:B------:R-:W5:Y:S01]  /*0d90*/  LDG.E.U16 R4, desc[UR14][R4.64] ;  /* 0x0000000e04047981 */ /* 0x000f62000c1e1500 */
[----:B------:R-:W-:-:S02]  /*0da0*/  IADD3 R168, P5, R105, R238, RZ ;  /* 0x000000ee69a87210 */ /* 0x000fc40007fbe0ff */
[-C--:B------:R-:W-:Y:S01]  /*0db0*/  LEA.HI.X.SX32 R133, R133, R239.reuse, 0x1, P6 ;  /* 0x000000ef85857211 */ /* 0x080fe200030f0eff */
[----:B------:R-:W-:Y:S01]  /*0dc0*/  IMAD R163, R15, 0x43, RZ ;  /* 0x000000430fa37824 */ /* 0x000fe200078e02ff */
[-C--:B------:R-:W-:Y:S01]  /*0dd0*/  LEA.HI.X.SX32 R127, R127, R239.reuse, 0x1, P0 ;  /* 0x000000ef7f7f7211 */ /* 0x080fe200000f0eff */
[----:B------:R-:W-:Y:S01]  /*0de0*/  IMAD R159, R15, 0x53, RZ ;  /* 0x000000530f9f7824 */ /* 0x000fe200078e02ff */
[-C--:B------:R-:W-:Y:S01]  /*0df0*/  IADD3 R154, P6, R169, R238.reuse, RZ ;  /* 0x000000eea99a7210 */ /* 0x080fe20007fde0ff */
[C---:B------:R-:W-:Y:S01]  /*0e00*/  IMAD R147, R15.reuse, 0xb, RZ ;  /* 0x0000000b0f937824 */ /* 0x040fe200078e02ff */
[-C--:B------:R-:W-:Y:S01]  /*0e10*/  LEA R124, P0, R15, R238.reuse, 0x2 ;  /* 0x000000ee0f7c7211 */ /* 0x080fe200078010ff */
[----:B------:R0:W5:Y:S01]  /*0e20*/  LDG.E.U16 R5, desc[UR14][R8.64] ;  /* 0x0000000e08057981 */ /* 0x000162000c1e1500 */
[-C--:B------:R-:W-:Y:S02]  /*0e30*/  LEA.HI.X.SX32 R169, R66, R239.reuse, 0x1, P5 ;  /* 0x000000ef42a97211 */ /* 0x080fe400028f0eff */
[-C--:B------:R-:W-:Y:S01]  /*0e40*/  IADD3 R152, P5, R167, R238.reuse, RZ ;  /* 0x000000eea7987210 */ /* 0x080fe20007fbe0ff */
[----:B------:R-:W-:Y:S01]  /*0e50*/  IMAD R45, R15, 0x46, RZ ;  /* 0x000000460f2d7824 */ /* 0x000fe200078e02ff */
[-C--:B------:R-:W-:Y:S01]  /*0e60*/  LEA.HI.X.SX32 R155, R155, R239.reuse, 0x1, P6 ;  /* 0x000000ef9b9b7211 */ /* 0x080fe200030f0eff */
[----:B------:R-:W-:Y:S01]  /*0e70*/  IMAD R134, R15, 0xf6, RZ ;  /* 0x000000f60f867824 */ /* 0x000fe200078e02ff */
[-C--:B------:R-:W-:Y:S01]  /*0e80*/  LEA.HI.X.SX32 R125, R125, R239.reuse, 0x1, P0 ;  /* 0x000000ef7d7d7211 */ /* 0x080fe200000f0eff */
[C---:B------:R-:W-:Y:S01]  /*0e90*/  IMAD R143, R15.reuse, 0x1b, RZ ;  /* 0x0000001b0f8f7824 */ /* 0x040fe200078e02ff */
[-C--:B------:R-:W-:Y:S01]  /*0ea0*/  IADD3 R166, P1, R166, R238.reuse, RZ ;  /* 0x000000eea6a67210 */ /* 0x080fe20007f3e0ff */
[----:B0-----:R-:W-:Y:S01]  /*0eb0*/  IMAD R8, R15, 0x73, RZ ;  /* 0x000000730f087824 */ /* 0x001fe200078e02ff */
[-C--:B------:R-:W-:Y:S01]  /*0ec0*/  IADD3 R148, P6, R131, R238.reuse, RZ ;  /* 0x000000ee83947210 */ /* 0x080fe20007fde0ff */
[C---:B------:R-:W-:Y:S01]  /*0ed0*/  IMAD R115, R15.reuse, 0x26, RZ ;  /* 0x000000260f737824 */ /* 0x040fe200078e02ff */
        /* <DEDUP_REMOVED lines=16> */
[-C--:B------:R-:W-:Y:S01]  /*0fe0*/  IADD3 R96, P0, R111, R238.reuse, RZ ;  /* 0x000000ee6f607210 */ /* 0x080fe20007f1e0ff */
[----:B------:R-:W-:Y:S01]  /*0ff0*/  IMAD R103, R15, 0x33, RZ ;  /* 0x000000330f677824 */ /* 0x000fe200078e02ff */
        /* <DEDUP_REMOVED lines=21> */
[C---:B------:R-:W-:Y:S01]  /*1150*/  IMAD R112, R15.reuse, 0xa8, RZ ;  /* 0x000000a80f707824 */ /* 0x040fe200078e02ff */
[-C--:B------:R-:W-:Y:S01]  /*1160*/  IADD3 R156, P0, R156, R238.reuse, RZ ;  /* 0x000000ee9c9c7210 */ /* 0x080fe20007f1e0ff */
[C---:B------:R-:W-:Y:S01]  /*1170*/  IMAD R61, R15.reuse, 0x4c, RZ ;  /* 0x0000004c0f3d7824 */ /* 0x040fe200078e02ff */
[-C--:B------:R-:W-:Y:S01]  /*1180*/  IADD3 R160, P2, R160, R238.reuse, RZ ;  /* 0x000000eea0a07210 */ /* 0x080fe20007f5e0ff */
[----:B------:R-:W-:Y:S01]  /*1190*/  IMAD.SHL.U32 R119, R15, 0x4, RZ ;  /* 0x000000040f777824 */ /* 0x000fe200078e00ff */
        /* <DEDUP_REMOVED lines=19> */
[C---:B------:R-:W-:Y:S01]  /*12d0*/  IMAD R91, R15.reuse, 0x35, RZ ;  /* 0x000000350f5b7824 */ /* 0x040fe200078e02ff */
[-C--:B------:R-:W-:Y:S01]  /*12e0*/  IADD3 R120, P0, R120, R238.reuse, RZ ;  /* 0x000000ee78787210 */ /* 0x080fe20007f1e0ff */
[C---:B------:R-:W-:Y:S01]  /*12f0*/  IMAD R84, R15.reuse, 0x9a, RZ ;  /* 0x0000009a0f547824 */ /* 0x040fe200078e02ff */
[-C--:B------:R-:W-:Y:S01]  /*1300*/  IADD3 R68, P2, R68, R238.reuse, RZ ;  /* 0x000000ee44447210 */ /* 0x080fe20007f5e0ff */
[----:B------:R-:W-:Y:S01]  /*1310*/  IMAD R35, R15, 0x1e, RZ ;  /* 0x0000001e0f237824 */ /* 0x000fe200078e02ff */
[-C--:B------:R-:W-:Y:S01]  /*1320*/  LEA.HI.X.SX32 R137, R137, R239.reuse, 0x1, P5 ;  /* 0x000000ef89897211 */ /* 0x080fe200028f0eff */
[----:B------:R-:W-:Y:S01]  /*1330*/  IMAD R101, R15, 0x7, RZ ;  /* 0x000000070f657824 */ /* 0x000fe200078e02ff */
[-C--:B------:R-:W-:Y:S01]  /*1340*/  LEA.HI.X.SX32 R123, R123, R239.reuse, 0x1, P3 ;  /* 0x000000ef7b7b7211 */ /* 0x080fe200018f0eff */
[C---:B------:R-:W-:Y:S01]  /*1350*/  IMAD R93, R15.reuse, 0x2d, RZ ;  /* 0x0000002d0f5d7824 */ /* 0x040fe200078e02ff */
[-C--:B------:R-:W-:Y:S01]  /*1360*/  IADD3 R60, P5, R60, R238.reuse, RZ ;  /* 0x000000ee3c3c7210 */ /* 0x080fe20007fbe0ff */
[C---:B------:R-:W-:Y:S01]  /*1370*/  IMAD R62, R15.reuse, 0x8a, RZ ;  /* 0x0000008a0f3e7824 */ /* 0x040fe200078e02ff */
[CC--:B------:R-:W-:Y:S01]  /*1380*/  LEA R118, P3, R15.reuse, R238.reuse, 0x3 ;  /* 0x000000ee0f767211 */ /* 0x0c0fe200078618ff */
        /* <DEDUP_REMOVED lines=8> */
[C---:B------:R-:W-:Y:S01]  /*1410*/  IMAD R82, R15.reuse, 0xaa, RZ ;  /* 0x000000aa0f527824 */ /* 0x040fe200078e02ff */
[-C--:B------:R-:W-:Y:S01]  /*1420*/  IADD3 R116, P1, R116, R238.reuse, RZ ;  /* 0x000000ee74747210 */ /* 0x080fe20007f3e0ff */
[C---:B------:R-:W-:Y:S01]  /*1430*/  IMAD R81, R15.reuse, 0x2e, RZ ;  /* 0x0000002e0f517824 */ /* 0x040fe200078e02ff */
[-C--:B------:R-:W-:Y:S01]  /*1440*/  IADD3 R112, P6, R112, R238.reuse, RZ ;  /* 0x000000ee70707210 */ /* 0x080fe20007fde0ff */
[C---:B------:R-:W-:Y:S01]  /*1450*/  IMAD R20, R15.reuse, 0xba, RZ ;  /* 0x000000ba0f147824 */ /* 0x040fe200078e02ff */
[-C--:B------:R-:W-:Y:S01]  /*1460*/  LEA.HI.X.SX32 R121, R34, R239.reuse, 0x1, P0 ;  /* 0x000000ef22797211 */ /* 0x080fe200000f0eff */
        /* <DEDUP_REMOVED lines=17> */
[----:B------:R-:W-:Y:S01]  /*1580*/  LEA.HI.X.SX32 R113, R111, R239, 0x1, P6 ;  /* 0x000000ef6f717211 */ /* 0x000fe200030f0eff */
[----:B------:R-:W-:Y:S01]  /*1590*/  IMAD R79, R15, 0xac, RZ ;  /* 0x000000ac0f4f7824 */ /* 0x000fe200078e02ff */
[-C--:B------:R-:W-:Y:S01]  /*15a0*/  IADD3 R106, P1, R106, R238.reuse, RZ ;  /* 0x000000ee6a6a7210 */ /* 0x080fe20007f3e0ff */
[----:B------:R-:W5:Y:S01]  /*15b0*/  LDG.E.U16 R236, desc[UR14][R236.64] ;  /* 0x0000000eecec7981 */ /* 0x000f62000c1e1500 */
[----:B------:R-:W-:-:S02]  /*15c0*/  IADD3 R72, P6, R57, R238, RZ ;  /* 0x000000ee39487210 */ /* 0x000fc40007fde0ff */
[-C--:B------:R-:W-:Y:S01]  /*15d0*/  LEA.HI.X.SX32 R115, R115, R239.reuse, 0x1, P0 ;  /* 0x000000ef73737211 */ /* 0x080fe200000f0eff */
[----:B------:R-:W5:Y:S01]  /*15e0*/  LDG.E.U16 R234, desc[UR14][R234.64] ;  /* 0x0000000eeaea7981 */ /* 0x000f62000c1e1500 */
[-C--:B------:R-:W-:Y:S02]  /*15f0*/  LEA.HI.X.SX32 R111, R80, R239.reuse, 0x1, P2 ;  /* 0x000000ef506f7211 */ /* 0x080fe400010f0eff */
[-C--:B------:R-:W-:Y:S01]  /*1600*/  IADD3 R104, P0, R104, R238.reuse, RZ ;  /* 0x000000ee68687210 */ /* 0x080fe20007f1e0ff */
[----:B------:R-:W5:Y:S01]  /*1610*/  LDG.E.U16 R232, desc[UR14][R232.64] ;  /* 0x0000000ee8e87981 */ /* 0x000f62000c1e1500 */
[-C--:B------:R-:W-:Y:S02]  /*1620*/  IADD3 R66, P2, R66, R238.reuse, RZ ;  /* 0x000000ee42427210 */ /* 0x080fe40007f5e0ff */
[----:B------:R-:W-:Y:S01]  /*1630*/  LEA.HI.X.SX32 R57, R57, R239, 0x1, P3 ;  /* 0x000000ef39397211 */ /* 0x000fe200018f0eff */
[----:B------:R-:W5:Y:S01]  /*1640*/  LDG.E.U16 R230, desc[UR14][R230.64] ;  /* 0x0000000ee6e67981 */ /* 0x000f62000c1e1500 */
[----:B------:R-:W-:-:S02]  /*1650*/  IADD3 R90, P3, R107, R238, RZ ;  /* 0x000000ee6b5a7210 */ /* 0x000fc40007f7e0ff */
[-C--:B------:R-:W-:Y:S01]  /*1660*/  LEA.HI.X.SX32 R73, R73, R239.reuse, 0x1, P6 ;  /* 0x000000ef49497211 */ /* 0x080fe200030f0eff */
[----:B------:R-:W5:Y:S01]  /*1670*/  LDG.E.U16 R128, desc[UR14][R128.64] ;  /* 0x0000000e80807981 */ /* 0x000f62000c1e1500 */
[-C--:B------:R-:W-:Y:S02]  /*1680*/  LEA.HI.X.SX32 R107, R105, R239.reuse, 0x1, P1 ;  /* 0x000000ef696b7211 */ /* 0x080fe400008f0eff */
[-C--:B------:R-:W-:Y:S01]  /*1690*/  IADD3 R92, P6, R92, R238.reuse, RZ ;  /* 0x000000ee5c5c7210 */ /* 0x080fe20007fde0ff */
[----:B------:R-:W5:Y:S01]  /*16a0*/  LDG.E.U16 R228, desc[UR14][R228.64] ;  /* 0x0000000ee4e47981 */ /* 0x000f62000c1e1500 */
[----:B------:R-:W-:Y:S02]  /*16b0*/  IADD3 R100, P1, R37, R238, RZ ;  /* 0x000000ee25647210 */ /* 0x000fe40007f3e0ff */
[-C--:B------:R-:W-:Y:S01]  /*16c0*/  LEA.HI.X.SX32 R109, R109, R239.reuse, 0x1, P4 ;  /* 0x000000ef6d6d7211 */ /* 0x080fe200020f0eff */
[----:B------:R-:W5:Y:S01]  /*16d0*/  LDG.E.U16 R226, desc[UR14][R226.64] ;  /* 0x0000000ee2e27981 */ /* 0x000f62000c1e1500 */
[----:B------:R-:W-:-:S02]  /*16e0*/  LEA.HI.X.SX32 R105, R32, R239, 0x1, P0 ;  /* 0x000000ef20697211 */ /* 0x000fc400000f0eff */
[-C--:B------:R-:W-:Y:S01]  /*16f0*/  LEA.HI.X.SX32 R67, R67, R239.reuse, 0x1, P2 ;  /* 0x000000ef43437211 */ /* 0x080fe200010f0eff */
[----:B------:R-:W-:Y:S01]  /*1700*/  IMAD R75, R15, 0x65, RZ ;  /* 0x000000650f4b7824 */ /* 0x000fe200078e02ff */
[-C--:B------:R-:W-:Y:S01]  /*1710*/  IADD3 R94, P4, R94, R238.reuse, RZ ;  /* 0x000000ee5e5e7210 */ /* 0x080fe20007f9e0ff */
[----:B------:R-:W5:Y:S01]  /*1720*/  LDG.E.U16 R224, desc[UR14][R224.64] ;  /* 0x0000000ee0e07981 */ /* 0x000f62000c1e1500 */
[-C--:B------:R-:W-:Y:S02]  /*1730*/  IADD3 R88, P0, R88, R238.reuse, RZ ;  /* 0x000000ee58587210 */ /* 0x080fe40007f1e0ff */
[-C--:B------:R-:W-:Y:S01]  /*1740*/  IADD3 R84, P2, R84, R238.reuse, RZ ;  /* 0x000000ee54547210 */ /* 0x080fe20007f5e0ff */
[----:B------:R-:W5:Y:S01]  /*1750*/  LDG.E.U16 R222, desc[UR14][R222.64] ;  /* 0x0000000edede7981 */ /* 0x000f62000c1e1500 */
[-C--:B------:R-:W-:Y:S02]  /*1760*/  LEA.HI.X.SX32 R91, R91, R239.reuse, 0x1, P3 ;  /* 0x000000ef5b5b7211 */ /* 0x080fe400018f0eff */
[----:B------:R-:W-:Y:S01]  /*1770*/  IADD3 R86, P3, R35, R238, RZ ;  /* 0x000000ee23567210 */ /* 0x000fe20007f7e0ff */
[----:B------:R-:W5:Y:S01]  /*1780*/  LDG.E.U16 R220, desc[UR14][R220.64] ;  /* 0x0000000edcdc7981 */ /* 0x000f62000c1e1500 */
[----:B------:R-:W-:-:S02]  /*1790*/  LEA.HI.X.SX32 R101, R101, R239, 0x1, P1 ;  /* 0x000000ef65657211 */ /* 0x000fc400008f0eff */
[-C--:B------:R-:W-:Y:S01]  /*17a0*/  LEA.HI.X.SX32 R93, R93, R239.reuse, 0x1, P6 ;  /* 0x000000ef5d5d7211 */ /* 0x080fe200030f0eff */
[----:B------:R-:W5:Y:S01]  /*17b0*/  LDG.E.U16 R218, desc[UR14][R218.64] ;  /* 0x0000000edada7981 */ /* 0x000f62000c1e1500 */
[-C--:B------:R-:W-:Y:S02]  /*17c0*/  IADD3 R62, P1, R62, R238.reuse, RZ ;  /* 0x000000ee3e3e7210 */ /* 0x080fe40007f3e0ff */
[----:B------:R-:W-:Y:S01]  /*17d0*/  IADD3 R80, P6, R80, R238, RZ ;  /* 0x000000ee50507210 */ /* 0x000fe20007fde0ff */
[----:B------:R-:W5:Y:S01]  /*17e0*/  LDG.E.U16 R216, desc[UR14][R216.64] ;  /* 0x0000000ed8d87981 */ /* 0x000f62000c1e1500 */
[-C--:B------:R-:W-:Y:S02]  /*17f0*/  LEA.HI.X.SX32 R95, R95, R239.reuse, 0x1, P4 ;  /* 0x000000ef5f5f7211 */ /* 0x080fe400020f0eff */
[-C--:B------:R-:W-:Y:S01]  /*1800*/  LEA.HI.X.SX32 R89, R89, R239.reuse, 0x1, P0 ;  /* 0x000000ef59597211 */ /* 0x080fe200000f0eff */
[----:B------:R-:W5:Y:S01]  /*1810*/  LDG.E.U16 R214, desc[UR14][R214.64] ;  /* 0x0000000ed6d67981 */ /* 0x000f62000c1e1500 */
[----:B------:R-:W-:-:S02]  /*1820*/  LEA.HI.X.SX32 R85, R85, R239, 0x1, P2 ;  /* 0x000000ef55557211 */ /* 0x000fc400010f0eff */
[-C--:B------:R-:W-:Y:S01]  /*1830*/  IADD3 R82, P4, R82, R238.reuse, RZ ;  /* 0x000000ee52527210 */ /* 0x080fe20007f9e0ff */
[----:B------:R-:W5:Y:S01]  /*1840*/  LDG.E.U16 R212, desc[UR14][R212.64] ;  /* 0x0000000ed4d47981 */ /* 0x000f62000c1e1500 */
[-C--:B------:R-:W-:Y:S02]  /*1850*/  IADD3 R32, P0, R32, R238.reuse, RZ ;  /* 0x000000ee20207210 */ /* 0x080fe40007f1e0ff */
[-C--:B------:R-:W-:Y:S01]  /*1860*/  LEA.HI.X.SX32 R87, R87, R239.reuse, 0x1, P3 ;  /* 0x000000ef57577211 */ /* 0x080fe200018f0eff */
[----:B------:R-:W5:Y:S01]  /*1870*/  LDG.E.U16 R210, desc[UR14][R210.64] ;  /* 0x0000000ed2d27981 */ /* 0x000f62000c1e1500 */
[-C--:B------:R-:W-:Y:S02]  /*1880*/  IADD3 R58, P2, R81, R238.reuse, RZ ;  /* 0x000000ee513a7210 */ /* 0x080fe40007f5e0ff */
[-C--:B------:R-:W-:Y:S01]  /*1890*/  IADD3 R20, P3, R20, R238.reuse, RZ ;  /* 0x000000ee14147210 */ /* 0x080fe20007f7e0ff */
[----:B------:R-:W5:Y:S01]  /*18a0*/  LDG.E.U16 R208, desc[UR14][R208.64] ;  /* 0x0000000ed0d07981 */ /* 0x000f62000c1e1500 */
[-C--:B------:R-:W-:Y:S01]  /*18b0*/  LEA.HI.X.SX32 R63, R63, R239.reuse, 0x1, P1 ;  /* 0x000000ef3f3f7211 */ /* 0x080fe200008f0eff */
[----:B------:R-:W-:Y:S01]  /*18c0*/  IMAD R77, R15, 0xbc, RZ ;  /* 0x000000bc0f4d7824 */ /* 0x000fe200078e02ff */
[-C--:B------:R-:W-:Y:S01]  /*18d0*/  LEA.HI.X.SX32 R81, R81, R239.reuse, 0x1, P6 ;  /* 0x000000ef51517211 */ /* 0x080fe200030f0eff */
[----:B------:R-:W5:Y:S01]  /*18e0*/  LDG.E.U16 R206, desc[UR14][R206.64] ;  /* 0x0000000ecece7981 */ /* 0x000f62000c1e1500 */
[-C--:B------:R-:W-:Y:S01]  /*18f0*/  IADD3 R78, P1, R78, R238.reuse, RZ ;  /* 0x000000ee4e4e7210 */ /* 0x080fe20007f3e0ff */
[----:B------:R-:W-:Y:S01]  /*1900*/  IMAD R41, R15, 0x6d, RZ ;  /* 0x0000006d0f297824 */ /* 0x000fe200078e02ff */
[----:B------:R-:W-:Y:S01]  /*1910*/  IADD3 R54, P6, R33, R238, RZ ;  /* 0x000000ee21367210 */ /* 0x000fe20007fde0ff */
[----:B------:R-:W5:Y:S01]  /*1920*/  LDG.E.U16 R204, desc[UR14][R204.64] ;  /* 0x0000000ecccc7981 */ /* 0x000f62000c1e1500 */
[----:B------:R-:W-:Y:S01]  /*1930*/  IMAD R53, R15, 0x75, RZ ;  /* 0x000000750f357824 */ /* 0x000fe200078e02ff */
[----:B------:R-:W-:-:S02]  /*1940*/  LEA.HI.X.SX32 R83, R83, R239, 0x1, P4 ;  /* 0x000000ef53537211 */ /* 0x000fc400020f0eff */
[----:B------:R-:W5:Y:S01]  /*1950*/  LDG.E.U16 R202, desc[UR14][R202.64] ;  /* 0x0000000ecaca7981 */ /* 0x000f62000c1e1500 */
[----:B------:R-:W-:Y:S01]  /*1960*/  IMAD R49, R15, 0x7d, RZ ;  /* 0x0000007d0f317824 */ /* 0x000fe200078e02ff */
[-C--:B------:R-:W-:Y:S02]  /*1970*/  LEA.HI.X.SX32 R59, R59, R239.reuse, 0x1, P2 ;  /* 0x000000ef3b3b7211 */ /* 0x080fe400010f0eff */
[----:B------:R-:W5:Y:S01]  /*1980*/  LDG.E.U16 R200, desc[UR14][R200.64] ;  /* 0x0000000ec8c87981 */ /* 0x000f62000c1e1500 */
[----:B------:R-:W-:-:S03]  /*1990*/  LEA.HI.X.SX32 R33, R33, R239, 0x1, P0 ;  /* 0x000000ef21217211 */ /* 0x000fc600000f0eff */
[----:B------:R-:W5:Y:S01]  /*19a0*/  LDG.E.U16 R164, desc[UR14][R164.64] ;  /* 0x0000000ea4a47981 */ /* 0x000f62000c1e1500 */
[----:B------:R-:W-:-:S03]  /*19b0*/  IADD3 R40, P4, R40, R238, RZ ;  /* 0x000000ee28287210 */ /* 0x000fc60007f9e0ff */
[----:B------:R-:W5:Y:S01]  /*19c0*/  LDG.E.U16 R198, desc[UR14][R198.64] ;  /* 0x0000000ec6c67981 */ /* 0x000f62000c1e1500 */
[----:B------:R-:W-:-:S03]  /*19d0*/  IADD3 R76, P2, R76, R238, RZ ;  /* 0x000000ee4c4c7210 */ /* 0x000fc60007f5e0ff */
[----:B------:R-:W5:Y:S01]  /*19e0*/  LDG.E.U16 R196, desc[UR14][R196.64] ;  /* 0x0000000ec4c47981 */ /* 0x000f62000c1e1500 */
[-C--:B------:R-:W-:Y:S02]  /*19f0*/  IADD3 R74, P0, R251, R238.reuse, RZ ;  /* 0x000000eefb4a7210 */ /* 0x080fe40007f1e0ff */
[-C--:B------:R-:W-:Y:S01]  /*1a00*/  LEA.HI.X.SX32 R21, R21, R239.reuse, 0x1, P3 ;  /* 0x000000ef15157211 */ /* 0x080fe200018f0eff */
[----:B------:R-:W5:Y:S01]  /*1a10*/  LDG.E.U16 R192, desc[UR14][R192.64] ;  /* 0x0000000ec0c07981 */ /* 0x000f62000c1e1500 */
[-C--:B------:R-:W-:Y:S02]  /*1a20*/  IADD3 R50, P3, R79, R238.reuse, RZ ;  /* 0x000000ee4f327210 */ /* 0x080fe40007f7e0ff */
[----:B------:R-:W-:Y:S01]  /*1a30*/  LEA.HI.X.SX32 R79, R75, R239, 0x1, P1 ;  /* 0x000000ef4b4f7211 */ /* 0x000fe200008f0eff */
[----:B------:R-:W5:Y:S01]  /*1a40*/  LDG.E.U16 R98, desc[UR14][R98.64] ;  /* 0x0000000e62627981 */ /* 0x000f62000c1e1500 */
[----:B------:R-:W-:-:S03]  /*1a50*/  IADD3 R26, P1, R77, R238, RZ ;  /* 0x000000ee4d1a7210 */ /* 0x000fc60007f3e0ff */
[----:B------:R-:W5:Y:S01]  /*1a60*/  LDG.E.U16 R124, desc[UR14][R124.64] ;  /* 0x0000000e7c7c7981 */ /* 0x000f62000c1e1500 */
[----:B------:R-:W-:-:S03]  /*1a70*/  LEA.HI.X.SX32 R41, R41, R239, 0x1, P4 ;  /* 0x000000ef29297211 */ /* 0x000fc600020f0eff */
[----:B------:R-:W5:Y:S01]  /*1a80*/  LDG.E.U16 R186, desc[UR14][R186.64] ;  /* 0x0000000ebaba7981 */ /* 0x000f62000c1e1500 */
[----:B------:R-:W-:-:S03]  /*1a90*/  LEA.HI.X.SX32 R77, R53, R239, 0x1, P2 ;  /* 0x000000ef354d7211 */ /* 0x000fc600010f0eff */
[----:B------:R-:W5:Y:S01]  /*1aa0*/  LDG.E.U16 R184, desc[UR14][R184.64] ;  /* 0x0000000eb8b87981 */ /* 0x000f62000c1e1500 */
[----:B------:R-:W-:-:S03]  /*1ab0*/  LEA.HI.X.SX32 R75, R49, R239, 0x1, P0 ;  /* 0x000000ef314b7211 */ /* 0x000fc600000f0eff */
[----:B------:R-:W5:Y:S04]  /*1ac0*/  LDG.E.U16 R182, desc[UR14][R182.64] ;  /* 0x0000000eb6b67981 */ /* 0x000f68000c1e1500 */
        /* <DEDUP_REMOVED lines=54> */
[----:B------:R-:W5:Y:S01]  /*1e30*/  LDG.E.U16 R74, desc[UR14][R74.64] ;  /* 0x0000000e4a4a7981 */ /* 0x000f62000c1e1500 */
[----:B------:R-:W-:-:S02]  /*1e40*/  IMAD R29, R15, 0x4e, RZ ;  /* 0x0000004e0f1d7824 */ /* 0x000fc400078e02ff */
[C---:B------:R-:W-:Y:S02]  /*1e50*/  IMAD R55, R15.reuse, 0x1f, RZ ;  /* 0x0000001f0f377824 */ /* 0x040fe400078e02ff */
[C---:B------:R-:W-:Y:S02]  /*1e60*/  IMAD R51, R15.reuse, 0xdc, RZ ;  /* 0x000000dc0f337824 */ /* 0x040fe400078e02ff */
[----:B------:R-:W-:Y:S01]  /*1e70*/  IMAD R249, R15, 0x8c, RZ ;  /* 0x0000008c0ff97824 */ /* 0x000fe200078e02ff */
[----:B------:R-:W-:Y:S01]  /*1e80*/  IADD3 R52, P2, R29, R238, RZ ;  /* 0x000000ee1d347210 */ /* 0x000fe20007f5e0ff */
[C---:B------:R-:W-:Y:S02]  /*1e90*/  IMAD R39, R15.reuse, 0x27, RZ ;  /* 0x000000270f277824 */ /* 0x040fe400078e02ff */
[C---:B------:R-:W-:Y:S02]  /*1ea0*/  IMAD R27, R15.reuse, 0x8e, RZ ;  /* 0x0000008e0f1b7824 */ /* 0x040fe400078e02ff */
[----:B------:R-:W-:-:S02]  /*1eb0*/  IMAD R13, R15, 0x5e, RZ ;  /* 0x0000005e0f0d7824 */ /* 0x000fc400078e02ff */
        /* <DEDUP_REMOVED lines=19> */
[C---:B------:R-:W-:Y:S01]  /*1ff0*/  IADD3 R48, P2, R13.reuse, R238, RZ ;  /* 0x000000ee0d307210 */ /* 0x040fe20007f5e0ff */
[----:B------:R-:W5:Y:S01]  /*2000*/  LDG.E.U16 R130, desc[UR14][R130.64] ;  /* 0x0000000e82827981 */ /* 0x000f62000c1e1500 */
[-C--:B------:R-:W-:Y:S01]  /*2010*/  LEA.HI.X.SX32 R27, R13, R239.reuse, 0x1, P1 ;  /* 0x000000ef0d1b7211 */ /* 0x080fe200008f0eff */
[----:B------:R-:W-:Y:S01]  /*2020*/  IMAD R13, R15, 0x6e, RZ ;  /* 0x0000006e0f0d7824 */ /* 0x000fe200078e02ff */
[-C--:B------:R-:W-:Y:S01]  /*2030*/  LEA.HI.X.SX32 R35, R35, R239.reuse, 0x1, P5 ;  /* 0x000000ef23237211 */ /* 0x080fe200028f0eff */
[----:B------:R-:W5:Y:S01]  /*2040*/  LDG.E.U16 R122, desc[UR14][R122.64] ;  /* 0x0000000e7a7a7981 */ /* 0x000f62000c1e1500 */
[----:B------:R-:W-:-:S02]  /*2050*/  LEA.HI.X.SX32 R71, R45, R239, 0x1, P6 ;  /* 0x000000ef2d477211 */ /* 0x000fc400030f0eff */
[-C--:B------:R-:W-:Y:S01]  /*2060*/  IADD3 R30, P5, R30, R238.reuse, RZ ;  /* 0x000000ee1e1e7210 */ /* 0x080fe20007fbe0ff */
[----:B------:R-:W5:Y:S01]  /*2070*/  LDG.E.U16 R114, desc[UR14][R114.64] ;  /* 0x0000000e72727981 */ /* 0x000f62000c1e1500 */
[-C--:B------:R-:W-:Y:S02]  /*2080*/  IADD3 R44, P6, R47, R238.reuse, RZ ;  /* 0x000000ee2f2c7210 */ /* 0x080fe40007fde0ff */
[-C--:B------:R-:W-:Y:S01]  /*2090*/  LEA.HI.X.SX32 R47, R9, R239.reuse, 0x1, P4 ;  /* 0x000000ef092f7211 */ /* 0x080fe200020f0eff */
[----:B------:R-:W-:Y:S01]  /*20a0*/  IMAD R9, R15, 0x37, RZ ;  /* 0x000000370f097824 */ /* 0x000fe200078e02ff */
[-C--:B------:R-:W-:Y:S01]  /*20b0*/  IADD3 R16, P1, R17, R238.reuse, RZ ;  /* 0x000000ee11107210 */ /* 0x080fe20007f3e0ff */
[----:B------:R-:W-:Y:S01]  /*20c0*/  IMAD R17, R15, 0xbe, RZ ;  /* 0x000000be0f117824 */ /* 0x000fe200078e02ff */
[-C--:B------:R-:W-:Y:S01]  /*20d0*/  LEA.HI.X.SX32 R49, R19, R239.reuse, 0x1, P2 ;  /* 0x000000ef13317211 */ /* 0x080fe200010f0eff */
[----:B------:R-:W-:Y:S01]  /*20e0*/  IMAD R19, R15, 0xce, RZ ;  /* 0x000000ce0f137824 */ /* 0x000fe200078e02ff */
[CC--:B------:R-:W-:Y:S01]  /*20f0*/  IADD3 R8, P4, R13.reuse, R238.reuse, RZ ;  /* 0x000000ee0d087210 */ /* 0x0c0fe20007f9e0ff */
[----:B------:R-:W5:Y:S01]  /*2100*/  LDG.E.U16 R72, desc[UR14][R72.64] ;  /* 0x0000000e48487981 */ /* 0x000f62000c1e1500 */
[-C--:B------:R-:W-:Y:S01]  /*2110*/  LEA.HI.X.SX32 R25, R13, R239.reuse, 0x1, P0 ;  /* 0x000000ef0d197211 */ /* 0x080fe200000f0eff */
[----:B------:R-:W-:Y:S01]  /*2120*/  IMAD R13, R15, 0x7e, RZ ;  /* 0x0000007e0f0d7824 */ /* 0x000fe200078e02ff */
[----:B------:R-:W-:Y:S01]  /*2130*/  LEA.HI.X.SX32 R31, R31, R239, 0x1, P5 ;  /* 0x000000ef1f1f7211 */ /* 0x000fe200028f0eff */
[----:B------:R-:W5:Y:S01]  /*2140*/  LDG.E.U16 R36, desc[UR14][R36.64] ;  /* 0x0000000e24247981 */ /* 0x000f62000c1e1500 */
[----:B------:R-:W-:-:S02]  /*2150*/  IADD3 R28, P5, R247, R238, RZ ;  /* 0x000000eef71c7210 */ /* 0x000fc40007fbe0ff */
[-C--:B------:R-:W-:Y:S01]  /*2160*/  LEA.HI.X.SX32 R9, R9, R239.reuse, 0x1, P4 ;  /* 0x000000ef09097211 */ /* 0x080fe200020f0eff */
[----:B------:R-:W5:Y:S01]  /*2170*/  LDG.E.U16 R34, desc[UR14][R34.64] ;  /* 0x0000000e22227981 */ /* 0x000f62000c1e1500 */
[-C--:B------:R-:W-:Y:S01]  /*2180*/  LEA.HI.X.SX32 R45, R11, R239.reuse, 0x1, P6 ;  /* 0x000000ef0b2d7211 */ /* 0x080fe200030f0eff */
[----:B------:R-:W-:Y:S01]  /*2190*/  IMAD R11, R15, 0x3f, RZ ;  /* 0x0000003f0f0b7824 */ /* 0x000fe200078e02ff */
[-C--:B------:R-:W-:Y:S01]  /*21a0*/  IADD3 R14, P4, R17, R238.reuse, RZ ;  /* 0x000000ee110e7210 */ /* 0x080fe20007f9e0ff */
[----:B------:R-:W-:Y:S01]  /*21b0*/  IMAD R17, R15, 0xde, RZ ;  /* 0x000000de0f117824 */ /* 0x000fe200078e02ff */
[----:B------:R-:W-:Y:S01]  /*21c0*/  LEA.HI.X.SX32 R29, R29, R239, 0x1, P5 ;  /* 0x000000ef1d1d7211 */ /* 0x000fe200028f0eff */
[----:B------:R-:W5:Y:S01]  /*21d0*/  LDG.E.U16 R80, desc[UR14][R80.64] ;  /* 0x0000000e50507981 */ /* 0x000f62000c1e1500 */
[-C--:B------:R-:W-:Y:S01]  /*21e0*/  IADD3 R12, P0, R19, R238.reuse, RZ ;  /* 0x000000ee130c7210 */ /* 0x080fe20007f1e0ff */
[----:B------:R-:W-:Y:S01]  /*21f0*/  IMAD R19, R15, 0xee, RZ ;  /* 0x000000ee0f137824 */ /* 0x000fe200078e02ff */
[-C--:B------:R-:W-:Y:S01]  /*2200*/  IADD3 R38, P6, R13, R238.reuse, RZ ;  /* 0x000000ee0d267210 */ /* 0x080fe20007fde0ff */
[----:B------:R-:W5:Y:S01]  /*2210*/  LDG.E.U16 R32, desc[UR14][R32.64] ;  /* 0x0000000e20207981 */ /* 0x000f62000c1e1500 */
[----:B------:R-:W-:-:S02]  /*2220*/  IADD3 R42, P5, R43, R238, RZ ;  /* 0x000000ee2b2a7210 */ /* 0x000fc40007fbe0ff */
[-C--:B------:R-:W-:Y:S01]  /*2230*/  LEA.HI.X.SX32 R39, R11, R239.reuse, 0x1, P6 ;  /* 0x000000ef0b277211 */ /* 0x080fe200030f0eff */
[----:B------:R-:W5:Y:S01]  /*2240*/  LDG.E.U16 R70, desc[UR14][R70.64] ;  /* 0x0000000e46467981 */ /* 0x000f62000c1e1500 */
[-C--:B------:R-:W-:Y:S02]  /*2250*/  IADD3 R18, P2, R23, R238.reuse, RZ ;  /* 0x000000ee17127210 */ /* 0x080fe40007f5e0ff */
[-C--:B------:R-:W-:Y:S01]  /*2260*/  IADD3 R10, P6, R17, R238.reuse, RZ ;  /* 0x000000ee110a7210 */ /* 0x080fe20007fde0ff */
[----:B------:R-:W-:Y:S01]  /*2270*/  IMAD R247, R15, 0x5f, RZ ;  /* 0x0000005f0ff77824 */ /* 0x000fe200078e02ff */
[----:B------:R-:W-:Y:S01]  /*2280*/  LEA.HI.X.SX32 R43, R13, R239, 0x1, P5 ;  /* 0x000000ef0d2b7211 */ /* 0x000fe200028f0eff */
[----:B------:R-:W-:Y:S01]  /*2290*/  IMAD R23, R15, 0x47, RZ ;  /* 0x000000470f177824 */ /* 0x000fe200078e02ff */
[----:B------:R-:W-:Y:S01]  /*22a0*/  IADD3 R238, P5, R19, R238, RZ ;  /* 0x000000ee13ee7210 */ /* 0x000fe20007fbe0ff */
[C---:B------:R-:W-:Y:S01]  /*22b0*/  IMAD R19, R15.reuse, 0x4f, RZ ;  /* 0x0000004f0f137824 */ /* 0x040fe200078e02ff */
[----:B------:R-:W5:Y:S01]  /*22c0*/  LDG.E.U16 R28, desc[UR14][R28.64] ;  /* 0x0000000e1c1c7981 */ /* 0x000f62000c1e1500 */
[----:B------:R-:W-:-:S02]  /*22d0*/  IMAD R17, R15, 0x57, RZ ;  /* 0x000000570f117824 */ /* 0x000fc400078e02ff */
[C---:B------:R-:W-:Y:S01]  /*22e0*/  IMAD R13, R15.reuse, 0x67, RZ ;  /* 0x000000670f0d7824 */ /* 0x040fe200078e02ff */
[----:B------:R-:W5:Y:S01]  /*22f0*/  LDG.E.U16 R50, desc[UR14][R50.64] ;  /* 0x0000000e32327981 */ /* 0x000f62000c1e1500 */
[----:B------:R-:W-:Y:S01]  /*2300*/  IMAD R11, R15, 0x6f, RZ ;  /* 0x0000006f0f0b7824 */ /* 0x000fe200078e02ff */
[-C--:B------:R-:W-:Y:S02]  /*2310*/  LEA.HI.X.SX32 R23, R23, R239.reuse, 0x1, P3 ;  /* 0x000000ef17177211 */ /* 0x080fe400018f0eff */
[-C--:B------:R-:W-:Y:S01]  /*2320*/  LEA.HI.X.SX32 R19, R19, R239.reuse, 0x1, P2 ;  /* 0x000000ef13137211 */ /* 0x080fe200010f0eff */
[----:B------:R-:W5:Y:S01]  /*2330*/  LDG.E.U16 R26, desc[UR14][R26.64] ;  /* 0x0000000e1a1a7981 */ /* 0x000f62000c1e1500 */
[-C--:B------:R-:W-:Y:S02]  /*2340*/  LEA.HI.X.SX32 R17, R17, R239.reuse, 0x1, P1 ;  /* 0x000000ef11117211 */ /* 0x080fe400008f0eff */
[-C--:B------:R-:W-:Y:S01]  /*2350*/  LEA.HI.X.SX32 R15, R247, R239.reuse, 0x1, P4 ;  /* 0x000000eff70f7211 */ /* 0x080fe200020f0eff */
[----:B------:R-:W5:Y:S01]  /*2360*/  LDG.E.U16 R46, desc[UR14][R46.64] ;  /* 0x0000000e2e2e7981 */ /* 0x000f62000c1e1500 */
[----:B------:R-:W-:-:S02]  /*2370*/  LEA.HI.X.SX32 R13, R13, R239, 0x1, P0 ;  /* 0x000000ef0d0d7211 */ /* 0x000fc400000f0eff */
[-C--:B------:R-:W-:Y:S01]  /*2380*/  LEA.HI.X.SX32 R11, R11, R239.reuse, 0x1, P6 ;  /* 0x000000ef0b0b7211 */ /* 0x080fe200030f0eff */
        /* <DEDUP_REMOVED lines=11> */
[----:B------:R0:W5:Y:S04]  /*2440*/  LDG.E.U16 R9, desc[UR14][R8.64] ;  /* 0x0000000e08097981 */ /* 0x000168000c1e1500 */
        /* <DEDUP_REMOVED lines=8> */
[----:B------:R-:W1:Y:S01]  /*24d0*/  S2UR UR4, SR_CgaCtaId ;  /* 0x00000000000479c3 */ /* 0x000e620000008800 */
[----:B------:R-:W-:Y:S01]  /*24e0*/  UMOV UR7, 0x400 ;  /* 0x0000040000077882 */ /* 0x000fe20000000000 */
[C---:B0-----:R-:W-:Y:S01]  /*24f0*/  IMAD.SHL.U32 R8, R248.reuse, 0x2, RZ ;  /* 0x00000002f8087824 */ /* 0x041fe200078e00ff */
[----:B------:R-:W-:-:S04]  /*2500*/  SHF.L.U32 R21, R248, 0x8, RZ ;  /* 0x00000008f8157819 */ /* 0x000fc800000006ff */
[----:B------:R-:W-:Y:S01]  /*2510*/  LOP3.LUT R21, R21, 0xc07e, R8, 0xc8, !PT ;  /* 0x0000c07e15157812 */ /* 0x000fe200078ec808 */
[----:B-1----:R-:W-:-:S09]  /*2520*/  ULEA UR7, UR4, UR7, 0x18 ;  /* 0x0000000704077291 */ /* 0x002fd2000f8ec03f */
[----:B----4-:R0:W-:Y:S04]  /*2530*/  STS.U16 [R21+UR7], R3 ;  /* 0x0000000315007988 */ /* 0x0101e80008000407 */
[----:B---3--:R-:W-:Y:S01]  /*2540*/  STS.U16 [R21+UR7+0x400], R2 ;  /* 0x0004000215007988 */ /* 0x008fe20008000407 */
[----:B0-----:R-:W-:-:S03]  /*2550*/  LOP3.LUT R3, R21, 0x10, RZ, 0x3c, !PT ;  /* 0x0000001015037812 */ /* 0x001fc600078e3cff */
[----:B--2---:R-:W-:Y:S04]  /*2560*/  STS.U16 [R21+UR7+0x800], R245 ;  /* 0x000800f515007988 */ /* 0x004fe80008000407 */
[----:B-----5:R-:W-:Y:S04]  /*2570*/  STS.U16 [R21+UR7+0x1000], R244 ;  /* 0x001000f415007988 */ /* 0x020fe80008000407 */
[----:B------:R-:W-:Y:S04]  /*2580*/  STS.U16 [R21+UR7+0x2000], R243 ;  /* 0x002000f315007988 */ /* 0x000fe80008000407 */
[----:B------:R-:W-:Y:S04]  /*2590*/  STS.U16 [R21+UR7+0x2400], R242 ;  /* 0x002400f215007988 */ /* 0x000fe80008000407 */
[----:B------:R-:W-:Y:S04]  /*25a0*/  STS.U16 [R21+UR7+0x1400], R241 ;  /* 0x001400f115007988 */ /* 0x000fe80008000407 */
[----:B------:R-:W-:Y:S04]  /*25b0*/  STS.U16 [R21+UR7+0x2800], R240 ;  /* 0x002800f015007988 */ /* 0x000fe80008000407 */
[----:B------:R0:W-:Y:S04]  /*25c0*/  STS.U16 [R21+UR7+0x2c00], R7 ;  /* 0x002c000715007988 */ /* 0x0001e80008000407 */
[----:B------:R-:W-:Y:S04]  /*25d0*/  STS.U16 [R21+UR7+0xc00], R236 ;  /* 0x000c00ec15007988 */ /* 0x000fe80008000407 */
[----:B------:R-:W-:Y:S01]  /*25e0*/  STS.U16 [R21+UR7+0x1800], R234 ;  /* 0x001800ea15007988 */ /* 0x000fe20008000407 */
[----:B0-----:R-:W-:-:S03]  /*25f0*/  LOP3.LUT R7, R21, 0x20, RZ, 0x3c, !PT ;  /* 0x0000002015077812 */ /* 0x001fc600078e3cff */
[----:B------:R-:W-:Y:S04]  /*2600*/  STS.U16 [R21+UR7+0x3000], R232 ;  /* 0x003000e815007988 */ /* 0x000fe80008000407 */
        /* <DEDUP_REMOVED lines=19> */
[----:B------:R0:W-:Y:S04]  /*2740*/  STS.U16 [R3+UR7+0x3c80], R196 ;  /* 0x003c80c403007988 */ /* 0x0001e80008000407 */
        /* <DEDUP_REMOVED lines=33> */
[----:B------:R0:W-:Y:S01]  /*2960*/  STS.U16 [R3+UR7+0x3d80], R134 ;  /* 0x003d808603007988 */ /* 0x0001e20008000407 */
[----:B------:R-:W-:-:S02]  /*2970*/  IMAD.MOV.U32 R2, RZ, RZ, 0x3f800000 ;  /* 0x3f800000ff027424 */ /* 0x000fc400078e00ff */
[----:B------:R-:W-:Y:S01]  /*2980*/  IMAD.MOV.U32 R8, RZ, RZ, 0x3f800000 ;  /* 0x3f800000ff087424 */ /* 0x000fe200078e00ff */
        /* <DEDUP_REMOVED lines=33> */
[----:B------:R-:W-:Y:S01]  /*2ba0*/  STL [R1+0x14c], R2 ;  /* 0x00014c0201007387 */ /* 0x000fe20000100800 */
[----:B0-----:R-:W-:-:S03]  /*2bb0*/  IMAD.MOV.U32 R3, RZ, RZ, 0x3f800000 ;  /* 0x3f800000ff037424 */ /* 0x001fc600078e00ff */
[----:B------:R-:W-:Y:S04]  /*2bc0*/  STL [R1+0x148], R8 ;  /* 0x0001480801007387 */ /* 0x000fe80000100800 */
[----:B------:R-:W-:Y:S04]  /*2bd0*/  STL [R1+0x144], R3 ;  /* 0x0001440301007387 */ /* 0x000fe80000100800 */
[----:B------:R-:W-:Y:S04]  /*2be0*/  STL [R1], RZ ;  /* 0x000000ff01007387 */ /* 0x000fe80000100800 */
[----:B------:R0:W-:Y:S04]  /*2bf0*/  STL [R1+0x140], R2 ;  /* 0x0001400201007387 */ /* 0x0001e80000100800 */
[----:B------:R-:W-:Y:S04]  /*2c00*/  STL [R1+0x4], RZ ;  /* 0x000004ff01007387 */ /* 0x000fe80000100800 */
        /* <DEDUP_REMOVED lines=53> */
[----:B------:R-:W-:Y:S01]  /*2f60*/  STL [R1+0xdc], RZ ;  /* 0x0000dcff01007387 */ /* 0x000fe20000100800 */
[----:B------:R-:W-:-:S03]  /*2f70*/  IMAD.SHL.U32 R0, R0, 0x100, RZ ;  /* 0x0000010000007824 */ /* 0x000fc600078e00ff */
[----:B------:R-:W-:Y:S04]  /*2f80*/  STL [R1+0xe0], RZ ;  /* 0x0000e0ff01007387 */ /* 0x000fe80000100800 */
[----:B------:R-:W-:Y:S04]  /*2f90*/  STL [R1+0xe4], RZ ;  /* 0x0000e4ff01007387 */ /* 0x000fe80000100800 */
[----:B------:R-:W-:Y:S04]  /*2fa0*/  STL [R1+0xe8], RZ ;  /* 0x0000e8ff01007387 */ /* 0x000fe80000100800 */
[----:B------:R-:W-:Y:S01]  /*2fb0*/  STL [R1+0xec], RZ ;  /* 0x0000ecff01007387 */ /* 0x000fe20000100800 */
[----:B0-----:R-:W-:-:S03]  /*2fc0*/  VIADD R2, R0, 0x100 ;  /* 0x0000010000027836 */ /* 0x001fc60000000000 */
[----:B------:R-:W-:Y:S04]  /*2fd0*/  STL [R1+0xf0], RZ ;  /* 0x0000f0ff01007387 */ /* 0x000fe80000100800 */
[----:B------:R-:W-:Y:S04]  /*2fe0*/  STL [R1+0xf4], RZ ;  /* 0x0000f4ff01007387 */ /* 0x000fe80000100800 */
[----:B------:R-:W-:Y:S04]  /*2ff0*/  STL [R1+0xf8], RZ ;  /* 0x0000f8ff01007387 */ /* 0x000fe80000100800 */
[----:B------:R-:W-:Y:S01]  /*3000*/  STL [R1+0xfc], RZ ;  /* 0x0000fcff01007387 */ /* 0x000fe20000100800 */
[----:B------:R-:W-:-:S02]  /*3010*/  ISETP.GE.AND P0, PT, R2, 0x1, PT ;  /* 0x000000010200780c */ /* 0x000fc40003f06270 */
[C---:B------:R-:W-:Y:S02]  /*3020*/  LOP3.LUT R5, R21.reuse, 0x60, RZ, 0x3c, !PT ;  /* 0x0000006015057812 */ /* 0x040fe400078e3cff */
[----:B------:R-:W-:-:S03]  /*3030*/  LOP3.LUT R21, R21, 0x70, RZ, 0x3c, !PT ;  /* 0x0000007015157812 */ /* 0x000fc600078e3cff */
        /* <DEDUP_REMOVED lines=16> */
[----:B------:R-:W-:-:S03]  /*3140*/  IMAD.MOV.U32 R4, RZ, RZ, -0x800000 ;  /* 0xff800000ff047424 */ /* 0x000fc600078e00ff */
[----:B------:R1:W-:Y:S01]  /*3150*/  STS.U16 [R21+UR7+0x380], R100 ;  /* 0x0003806415007988 */ /* 0x0003e20008000407 */
[----:B------:R-:W-:-:S03]  /*3160*/  IMAD.MOV.U32 R7, RZ, RZ, -0x800000 ;  /* 0xff800000ff077424 */ /* 0x000fc600078e00ff */
[----:B------:R1:W-:Y:S01]  /*3170*/  STS.U16 [R21+UR7+0x780], R86 ;  /* 0x0007805615007988 */ /* 0x0003e20008000407 */
[----:B------:R-:W-:-:S03]  /*3180*/  MOV R6, 0xff800000 ;  /* 0xff80000000067802 */ /* 0x000fc60000000f00 */
[----:B------:R1:W-:Y:S01]  /*3190*/  STS.U16 [R21+UR7+0xb80], R58 ;  /* 0x000b803a15007988 */ /* 0x0003e20008000407 */
[----:B0-----:R-:W-:-:S03]  /*31a0*/  IMAD.MOV.U32 R5, RZ, RZ, -0x800000 ;  /* 0xff800000ff057424 */ /* 0x001fc600078e00ff */
[----:B------:R1:W-:Y:S01]  /*31b0*/  STS.U16 [R21+UR7+0xf80], R54 ;  /* 0x000f803615007988 */ /* 0x0003e20008000407 */
[----:B------:R-:W-:-:S03]  /*31c0*/  CS2R R152, SRZ ;  /* 0x0000000000987805 */ /* 0x000fc6000001ff00 */
        /* <DEDUP_REMOVED lines=23> */
[----:B------:R-:W-:Y:S02]  /*3340*/  CS2R R176, SRZ ;  /* 0x0000000000b07805 */ /* 0x000fe4000001ff00 */
[----:B------:R-:W-:Y:S02]  /*3350*/  CS2R R178, SRZ ;  /* 0x0000000000b27805 */ /* 0x000fe4000001ff00 */
[----:B------:R-:W-:Y:S02]  /*3360*/  CS2R R180, SRZ ;  /* 0x0000000000b47805 */ /* 0x000fe4000001ff00 */
[----:B------:R-:W-:Y:S02]  /*3370*/  CS2R R182, SRZ ;  /* 0x0000000000b67805 */ /* 0x000fe4000001ff00 */
[----:B------:R-:W-:Y:S02]  /*3380*/  CS2R R184, SRZ ;  /* 0x0000000000b87805 */ /* 0x000fe4000001ff00 */
[----:B------:R-:W-:-:S02]  /*3390*/  CS2R R186, SRZ ;  /* 0x0000000000ba7805 */ /* 0x000fc4000001ff00 */
        /* <DEDUP_REMOVED lines=14> */
[----:B------:R-:W-:Y:S01]  /*3480*/  LOP3.LUT R2, R248, 0xe0, RZ, 0xc0, !PT ;  /* 0x000000e0f8027812 */ /* 0x000fe200078ec0ff */
[----:B-1----:R-:W-:Y:S06]  /*3490*/  @!P0 BRA `(.L_x_0) ;  /* 0x000000c800908947 */ /* 0x002fec0003800000 */
[----:B------:R-:W0:Y:S01]  /*34a0*/  LDC.64 R10, c[0x0][0x250] ;  /* 0x00009400ff0a7b82 */ /* 0x000e220000000a00 */
[--C-:B------:R-:W-:Y:S01]  /*34b0*/  SHF.R.U32.HI R4, RZ, 0x7, R248.reuse ;  /* 0x00000007ff047819 */ /* 0x100fe200000116f8 */
[----:B------:R-:W-:Y:S01]  /*34c0*/  ULDC UR4, c[0x0][0x258] ;  /* 0x0000960000047ab9 */ /* 0x000fe20000000800 */
[----:B------:R-:W-:Y:S01]  /*34d0*/  LOP3.LUT R5, R248, 0x7f, RZ, 0xc0, !PT ;  /* 0x0000007ff8057812 */ /* 0x000fe200078ec0ff */
[----:B------:R-:W-:Y:S01]  /*34e0*/  UIADD3 UR9, UR7, 0x10000, URZ ;  /* 0x0001000007097890 */ /* 0x000fe2000fffe03f */
[----:B------:R-:W-:Y:S01]  /*34f0*/  SGXT.U32 R4, R4, 0x1 ;  /* 0x000000010404781a */ /* 0x000fe20000000000 */
[----:B------:R-:W-:Y:S01]  /*3500*/  UMOV UR8, URZ ;  /* 0x0000003f00087c82 */ /* 0x000fe20008000000 */
[----:B------:R-:W-:Y:S01]  /*3510*/  SHF.R.U32.HI R3, RZ, 0x5, R248 ;  /* 0x00000005ff037819 */ /* 0x000fe200000116f8 */
[----:B------:R-:W1:Y:S01]  /*3520*/  LDC.64 R6, c[0x0][0x260] ;  /* 0x00009800ff067b82 */ /* 0x000e620000000a00 */
[----:B------:R-:W-:Y:S01]  /*3530*/  SHF.R.U32.HI R9, RZ, 0x1, R2 ;  /* 0x00000001ff097819 */ /* 0x000fe20000011602 */
[----:B------:R-:W-:Y:S01]  /*3540*/  USHF.R.U32.HI UR9, URZ, 0x4, UR9 ;  /* 0x000000043f097899 */ /* 0x000fe20008011609 */
[----:B------:R-:W-:-:S02]  /*3550*/  R2UR UR12, R3 ;  /* 0x00000000030c72ca */ /* 0x000fc400000e0000 */
[----:B------:R-:W-:Y:S02]  /*3560*/  CS2R R152, SRZ ;  /* 0x0000000000987805 */ /* 0x000fe4000001ff00 */
[----:B------:R-:W-:Y:S01]  /*3570*/  SHF.R.U32.HI R13, RZ, 0x2, R248 ;  /* 0x00000002ff0d7819 */ /* 0x000fe200000116f8 */
[----:B------:R-:W-:Y:S01]  /*3580*/  USGXT.U32 UR18, UR9, 0xe ;  /* 0x0000000e0912789a */ /* 0x000fe20008000000 */
[----:B------:R-:W-:Y:S02]  /*3590*/  CS2R R154, SRZ ;  /* 0x00000000009a7805 */ /* 0x000fe4000001ff00 */
[----:B------:R-:W-:Y:S02]  /*35a0*/  CS2R R156, SRZ ;  /* 0x00000000009c7805 */ /* 0x000fe4000001ff00 */
[----:B------:R-:W-:Y:S01]  /*35b0*/  SGXT.U32 R13, R13, 0x3 ;  /* 0x000000030d0d781a */ /* 0x000fe20000000000 */
[----:B------:R-:W-:Y:S01]  /*35c0*/  UIADD3 UR42, UP0, UR18, 0x2, URZ ;  /* 0x00000002122a7890 */ /* 0x000fe2000ff1e03f */
[----:B------:R-:W-:-:S02]  /*35d0*/  CS2R R158, SRZ ;  /* 0x00000000009e7805 */ /* 0x000fc4000001ff00 */
[----:B------:R-:W-:Y:S02]  /*35e0*/  CS2R R160, SRZ ;  /* 0x0000000000a07805 */ /* 0x000fe4000001ff00 */
[----:B------:R-:W-:Y:S01]  /*35f0*/  LOP3.LUT R0, R0, R9, R13, 0xfe, !PT ;  /* 0x0000000900007212 */ /* 0x000fe200078efe0d */
[----:B------:R-:W-:Y:S01]  /*3600*/  UIADD3.X UR43, UR8, 0x40000040, URZ, UP0, !UPT ;  /* 0x40000040082b7890 */ /* 0x000fe200087fe43f */
[----:B------:R-:W-:Y:S01]  /*3610*/  CS2R R162, SRZ ;  /* 0x0000000000a27805 */ /* 0x000fe2000001ff00 */
[----:B0-----:R-:W-:Y:S01]  /*3620*/  IMAD R12, R4, R11, RZ ;  /* 0x0000000b040c7224 */ /* 0x001fe200078e02ff */
[----:B------:R-:W-:Y:S01]  /*3630*/  CS2R R164, SRZ ;  /* 0x0000000000a47805 */ /* 0x000fe2000001ff00 */
[----:B------:R-:W-:Y:S01]  /*3640*/  IMAD R10, R10, UR6, RZ ;  /* 0x000000060a0a7c24 */ /* 0x000fe2000f8e02ff */
[----:B------:R-:W-:Y:S02]  /*3650*/  CS2R R166, SRZ ;  /* 0x0000000000a67805 */ /* 0x000fe4000001ff00 */
[----:B------:R-:W-:-:S02]  /*3660*/  CS2R R168, SRZ ;  /* 0x0000000000a87805 */ /* 0x000fc4000001ff00 */
[C---:B------:R-:W-:Y:S01]  /*3670*/  LEA R14, R11.reuse, R12, 0x1 ;  /* 0x0000000c0b0e7211 */ /* 0x040fe200078e08ff */
[----:B------:R-:W-:Y:S01]  /*3680*/  IMAD.SHL.U32 R3, R10, 0x2, RZ ;  /* 0x000000020a037824 */ /* 0x000fe200078e00ff */
[----:B------:R-:W-:Y:S01]  /*3690*/  CS2R R170, SRZ ;  /* 0x0000000000aa7805 */ /* 0x000fe2000001ff00 */
[----:B-1----:R-:W-:Y:S01]  /*36a0*/  IMAD.MOV.U32 R17, RZ, RZ, R6 ;  /* 0x000000ffff117224 */ /* 0x002fe200078e0006 */
[----:B------:R0:W-:Y:S01]  /*36b0*/  STL [R1+0x55c], R7 ;  /* 0x00055c0701007387 */ /* 0x0001e20000100800 */
[----:B------:R-:W-:Y:S01]  /*36c0*/  IMAD R16, R11, 0x2, R14 ;  /* 0x000000020b107824 */ /* 0x000fe200078e020e */
[----:B------:R-:W-:Y:S01]  /*36d0*/  CS2R R172, SRZ ;  /* 0x0000000000ac7805 */ /* 0x000fe2000001ff00 */
[----:B------:R-:W-:Y:S01]  /*36e0*/  IMAD R6, R5, UR4, RZ ;  /* 0x0000000405067c24 */ /* 0x000fe2000f8e02ff */
[----:B------:R-:W-:Y:S01]  /*36f0*/  ULDC.64 UR4, c[0x0][0x218] ;  /* 0x0000860000047ab9 */ /* 0x000fe20000000a00 */
[C---:B------:R-:W-:Y:S01]  /*3700*/  IMAD R18, R11.reuse, 0x2, R16 ;  /* 0x000000020b127824 */ /* 0x040fe200078e0210 */
[----:B------:R-:W-:Y:S01]  /*3710*/  CS2R R174, SRZ ;  /* 0x0000000000ae7805 */ /* 0x000fe2000001ff00 */
[----:B------:R-:W-:Y:S01]  /*3720*/  IMAD.MOV.U32 R15, RZ, RZ, R7 ;  /* 0x000000ffff0f7224 */ /* 0x000fe200078e0007 */
[----:B------:R-:W-:Y:S01]  /*3730*/  CS2R R176, SRZ ;  /* 0x0000000000b07805 */ /* 0x000fe2000001ff00 */
[C---:B------:R-:W-:Y:S01]  /*3740*/  IMAD R20, R11.reuse, 0x2, R18 ;  /* 0x000000020b147824 */ /* 0x040fe200078e0212 */
[----:B0-----:R-:W0:Y:S01]  /*3750*/  LDC R7, c[0x0][0x268] ;  /* 0x00009a00ff077b82 */ /* 0x001e220000000800 */
[----:B------:R-:W-:Y:S01]  /*3760*/  IMAD.SHL.U32 R8, R6, 0x2, RZ ;  /* 0x0000000206087824 */ /* 0x000fe200078e00ff */
[----:B------:R-:W-:Y:S01]  /*3770*/  CS2R R178, SRZ ;  /* 0x0000000000b27805 */ /* 0x000fe2000001ff00 */
[----:B------:R-:W-:Y:S01]  /*3780*/  IMAD R22, R11, 0x2, R20 ;  /* 0x000000020b167824 */ /* 0x000fe200078e0214 */
[----:B------:R-:W-:Y:S01]  /*3790*/  CS2R R180, SRZ ;  /* 0x0000000000b47805 */ /* 0x000fe2000001ff00 */
[----:B------:R-:W-:Y:S01]  /*37a0*/  IMAD.HI R10, R10, 0x2, RZ ;  /* 0x000000020a0a7827 */ /* 0x000fe200078e02ff */
[----:B------:R-:W-:-:S02]  /*37b0*/  IADD3 R55, P0, P1, R8, UR4, R3 ;  /* 0x0000000408377c10 */ /* 0x000fc4000f91e003 */
[----:B------:R-:W-:Y:S02]  /*37c0*/  CS2R R182, SRZ ;  /* 0x0000000000b67805 */ /* 0x000fe4000001ff00 */
[C---:B------:R-:W-:Y:S01]  /*37d0*/  LEA R24, R11.reuse, R22, 0x1 ;  /* 0x000000160b187211 */ /* 0x040fe200078e08ff */
[----:B------:R-:W-:Y:S01]  /*37e0*/  IMAD.HI R3, R6, 0x2, RZ ;  /* 0x0000000206037827 */ /* 0x000fe200078e02ff */
[-C--:B------:R-:W-:Y:S02]  /*37f0*/  LEA R42, P2, R12, R55.reuse, 0x1 ;  /* 0x000000370c2a7211 */ /* 0x080fe400078408ff */
[----:B------:R-:W-:Y:S02]  /*3800*/  CS2R R184, SRZ ;  /* 0x0000000000b87805 */ /* 0x000fe4000001ff00 */
[----:B------:R-:W-:Y:S01]  /*3810*/  LEA R44, P3, R14, R55, 0x1 ;  /* 0x000000370e2c7211 */ /* 0x000fe200078608ff */
[----:B------:R-:W-:Y:S01]  /*3820*/  IMAD R26, R11, 0x2, R24 ;  /* 0x000000020b1a7824 */ /* 0x000fe200078e0218 */
[----:B------:R-:W-:Y:S01]  /*3830*/  IADD3.X R57, R3, UR5, R10, P0, P1 ;  /* 0x0000000503397c10 */ /* 0x000fe200087e240a */
[----:B------:R-:W-:Y:S01]  /*3840*/  IMAD R2, R17, UR6, RZ ;  /* 0x0000000611027c24 */ /* 0x000fe2000f8e02ff */
[----:B------:R-:W-:Y:S01]  /*3850*/  ULDC.64 UR4, c[0x0][0x220] ;  /* 0x0000880000047ab9 */ /* 0x000fe20000000a00 */
[C---:B------:R-:W-:Y:S01]  /*3860*/  IMAD R28, R11.reuse, 0x2, R26 ;  /* 0x000000020b1c7824 */ /* 0x040fe200078e021a */
[-C--:B------:R-:W-:Y:S01]  /*3870*/  LEA.HI.X.SX32 R43, R12, R57.reuse, 0x1, P2 ;  /* 0x000000390c2b7211 */ /* 0x080fe200010f0eff */
[----:B------:R-:W-:Y:S01]  /*3880*/  IMAD.SHL.U32 R6, R2, 0x2, RZ ;  /* 0x0000000202067824 */ /* 0x000fe200078e00ff */
[----:B------:R-:W-:Y:S01]  /*3890*/  LEA.HI.X.SX32 R45, R14, R57, 0x1, P3 ;  /* 0x000000390e2d7211 */ /* 0x000fe200018f0eff */
[----:B------:R-:W-:Y:S01]  /*38a0*/  IMAD.HI R29, R2, 0x2, RZ ;  /* 0x00000002021d7827 */ /* 0x000fe200078e02ff */
[C---:B------:R-:W-:Y:S01]  /*38b0*/  LEA R30, R11.reuse, R28, 0x1 ;  /* 0x0000001c0b1e7211 */ /* 0x040fe200078e08ff */
[----:B------:R1:W-:Y:S01]  /*38c0*/  STL.64 [R1+0x550], R42 ;  /* 0x0005502a01007387 */ /* 0x0003e20000100a00 */
[----:B------:R-:W-:Y:S01]  /*38d0*/  CS2R R186, SRZ ;  /* 0x0000000000ba7805 */ /* 0x000fe2000001ff00 */
[----:B0-----:R-:W-:Y:S01]  /*38e0*/  IMAD R31, R4, R7, RZ ;  /* 0x00000007041f7224 */ /* 0x001fe200078e02ff */
[----:B------:R-:W-:Y:S01]  /*38f0*/  CS2R R188, SRZ ;  /* 0x0000000000bc7805 */ /* 0x000fe2000001ff00 */
[----:B------:R-:W-:Y:S01]  /*3900*/  IMAD R32, R11, 0x2, R30 ;  /* 0x000000020b207824 */ /* 0x000fe200078e021e */
[----:B------:R0:W-:Y:S01]  /*3910*/  STL.64 [R1+0x548], R44 ;  /* 0x0005482c01007387 */ /* 0x0001e20000100a00 */
[----:B------:R-:W-:Y:S01]  /*3920*/  IMAD R33, R7, 0x2, R31 ;  /* 0x0000000207217824 */ /* 0x000fe200078e021f */
[----:B------:R-:W-:Y:S01]  /*3930*/  CS2R R190, SRZ ;  /* 0x0000000000be7805 */ /* 0x000fe2000001ff00 */
[----:B------:R-:W-:Y:S01]  /*3940*/  IMAD R8, R11, 0x2, R32 ;  /* 0x000000020b087824 */ /* 0x000fe200078e0220 */
[----:B------:R-:W-:Y:S01]  /*3950*/  CS2R R192, SRZ ;  /* 0x0000000000c07805 */ /* 0x000fe2000001ff00 */
[----:B------:R-:W-:Y:S01]  /*3960*/  IMAD R35, R7, 0x2, R33 ;  /* 0x0000000207237824 */ /* 0x000fe200078e0221 */
[----:B------:R-:W-:-:S02]  /*3970*/  CS2R R194, SRZ ;  /* 0x0000000000c27805 */ /* 0x000fc4000001ff00 */
[C---:B-1----:R-:W-:Y:S01]  /*3980*/  LEA R42, P2, R16.reuse, R55, 0x1 ;  /* 0x00000037102a7211 */ /* 0x042fe200078408ff */
[----:B------:R-:W-:Y:S01]  /*3990*/  IMAD R5, R5, R15, RZ ;  /* 0x0000000f05057224 */ /* 0x000fe200078e02ff */
[----:B------:R-:W-:Y:S01]  /*39a0*/  LEA R34, R11, R8, 0x1 ;  /* 0x000000080b227211 */ /* 0x000fe200078e08ff */
[----:B------:R-:W-:Y:S01]  /*39b0*/  IMAD R37, R7, 0x2, R35 ;  /* 0x0000000207257824 */ /* 0x000fe200078e0223 */
[----:B------:R-:W-:Y:S01]  /*39c0*/  LEA.HI.X.SX32 R43, R16, R57, 0x1, P2 ;  /* 0x00000039102b7211 */ /* 0x000fe200010f0eff */
[----:B------:R-:W-:Y:S01]  /*39d0*/  IMAD.SHL.U32 R3, R5, 0x2, RZ ;  /* 0x0000000205037824 */ /* 0x000fe200078e00ff */
[C---:B0-----:R-:W-:Y:S01]  /*39e0*/  LEA R44, P2, R18.reuse, R55, 0x1 ;  /* 0x00000037122c7211 */ /* 0x041fe200078408ff */
[C---:B------:R-:W-:Y:S01]  /*39f0*/  IMAD R36, R11.reuse, 0x2, R34 ;  /* 0x000000020b247824 */ /* 0x040fe200078e0222 */
[----:B------:R-:W-:Y:S01]  /*3a00*/  CS2R R196, SRZ ;  /* 0x0000000000c47805 */ /* 0x000fe2000001ff00 */
[----:B------:R0:W-:Y:S01]  /*3a10*/  STL.64 [R1+0x540], R42 ;  /* 0x0005402a01007387 */ /* 0x0001e20000100a00 */
[----:B------:R-:W-:Y:S01]  /*3a20*/  LEA.HI.X.SX32 R45, R18, R57, 0x1, P2 ;  /* 0x00000039122d7211 */ /* 0x000fe200010f0eff */
[----:B------:R-:W-:Y:S01]  /*3a30*/  IMAD R10, R11, 0x2, R36 ;  /* 0x000000020b0a7824 */ /* 0x000fe200078e0224 */
[----:B------:R-:W-:Y:S01]  /*3a40*/  IADD3 R6, P0, P1, R3, UR4, R6 ;  /* 0x0000000403067c10 */ /* 0x000fe2000f91e006 */
[----:B------:R-:W-:Y:S01]  /*3a50*/  IMAD R39, R7, 0x2, R37 ;  /* 0x0000000207277824 */ /* 0x000fe200078e0225 */
[----:B------:R-:W-:Y:S01]  /*3a60*/  CS2R R198, SRZ ;  /* 0x0000000000c67805 */ /* 0x000fe2000001ff00 */
[----:B------:R1:W-:Y:S01]  /*3a70*/  STL.64 [R1+0x538], R44 ;  /* 0x0005382c01007387 */ /* 0x0003e20000100a00 */
[----:B------:R-:W-:Y:S01]  /*3a80*/  LEA R4, R11, R10, 0x1 ;  /* 0x0000000a0b047211 */ /* 0x000fe200078e08ff */
[----:B------:R-:W-:Y:S01]  /*3a90*/  IMAD R41, R7, 0x2, R39 ;  /* 0x0000000207297824 */ /* 0x000fe200078e0227 */
[----:B------:R-:W-:Y:S01]  /*3aa0*/  CS2R R200, SRZ ;  /* 0x0000000000c87805 */ /* 0x000fe2000001ff00 */
[----:B------:R-:W-:Y:S01]  /*3ab0*/  IMAD.HI R40, R5, 0x2, RZ ;  /* 0x0000000205287827 */ /* 0x000fe200078e02ff */
[----:B------:R-:W-:-:S02]  /*3ac0*/  CS2R R202, SRZ ;  /* 0x0000000000ca7805 */ /* 0x000fc4000001ff00 */
[C---:B0-----:R-:W-:Y:S02]  /*3ad0*/  LEA R42, P3, R20.reuse, R55, 0x1 ;  /* 0x00000037142a7211 */ /* 0x041fe400078608ff */
[----:B------:R-:W-:Y:S01]  /*3ae0*/  CS2R R204, SRZ ;  /* 0x0000000000cc7805 */ /* 0x000fe2000001ff00 */
[C---:B------:R-:W-:Y:S01]  /*3af0*/  IMAD R2, R11.reuse, 0x2, R4 ;  /* 0x000000020b027824 */ /* 0x040fe200078e0204 */
[----:B------:R-:W-:Y:S02]  /*3b00*/  CS2R R206, SRZ ;  /* 0x0000000000ce7805 */ /* 0x000fe4000001ff00 */
[----:B------:R-:W-:Y:S02]  /*3b10*/  LEA.HI.X.SX32 R43, R20, R57, 0x1, P3 ;  /* 0x00000039142b7211 */ /* 0x000fe400018f0eff */
[----:B------:R-:W-:Y:S01]  /*3b20*/  CS2R R208, SRZ ;  /* 0x0000000000d07805 */ /* 0x000fe2000001ff00 */
[----:B------:R-:W-:Y:S01]  /*3b30*/  IMAD R38, R11, 0x2, R2 ;  /* 0x000000020b267824 */ /* 0x000fe200078e0202 */
[----:B-1----:R-:W-:-:S02]  /*3b40*/  LEA R44, P2, R22, R55, 0x1 ;  /* 0x00000037162c7211 */ /* 0x002fc400078408ff */
[----:B------:R-:W-:Y:S02]  /*3b50*/  CS2R R210, SRZ ;  /* 0x0000000000d27805 */ /* 0x000fe4000001ff00 */
[----:B------:R-:W-:Y:S01]  /*3b60*/  LEA R46, P3, R24, R55, 0x1 ;  /* 0x00000037182e7211 */ /* 0x000fe200078608ff */
[----:B------:R0:W-:Y:S01]  /*3b70*/  STL.64 [R1+0x530], R42 ;  /* 0x0005302a01007387 */ /* 0x0001e20000100a00 */
[----:B------:R-:W-:Y:S02]  /*3b80*/  LEA R12, R11, R38, 0x1 ;  /* 0x000000260b0c7211 */ /* 0x000fe400078e08ff */
[----:B------:R-:W-:Y:S02]  /*3b90*/  CS2R R212, SRZ ;  /* 0x0000000000d47805 */ /* 0x000fe4000001ff00 */
[----:B------:R-:W-:Y:S02]  /*3ba0*/  LEA.HI.X.SX32 R45, R22, R57, 0x1, P2 ;  /* 0x00000039162d7211 */ /* 0x000fe400010f0eff */
[----:B------:R-:W-:-:S02]  /*3bb0*/  CS2R R214, SRZ ;  /* 0x0000000000d67805 */ /* 0x000fc4000001ff00 */
[----:B------:R-:W-:Y:S01]  /*3bc0*/  LEA.HI.X.SX32 R47, R24, R57, 0x1, P3 ;  /* 0x00000039182f7211 */ /* 0x000fe200018f0eff */
[C---:B------:R-:W-:Y:S01]  /*3bd0*/  IMAD R14, R11.reuse, 0x2, R12 ;  /* 0x000000020b0e7824 */ /* 0x040fe200078e020c */
[-C--:B------:R-:W-:Y:S01]  /*3be0*/  LEA R48, P2, R26, R55.reuse, 0x1 ;  /* 0x000000371a307211 */ /* 0x080fe200078408ff */
[----:B------:R1:W-:Y:S01]  /*3bf0*/  STL.64 [R1+0x528], R44 ;  /* 0x0005282c01007387 */ /* 0x0003e20000100a00 */
[----:B------:R-:W-:Y:S01]  /*3c00*/  LEA R50, P3, R28, R55, 0x1 ;  /* 0x000000371c327211 */ /* 0x000fe200078608ff */
[----:B------:R-:W-:Y:S01]  /*3c10*/  UMOV UR4, URZ ;  /* 0x0000003f00047c82 */ /* 0x000fe20008000000 */
[----:B------:R-:W-:Y:S01]  /*3c20*/  LEA R16, R11, R14, 0x1 ;  /* 0x0000000e0b107211 */ /* 0x000fe200078e08ff */
[----:B------:R2:W-:Y:S01]  /*3c30*/  STL.64 [R1+0x520], R46 ;  /* 0x0005202e01007387 */ /* 0x0005e20000100a00 */
[-C--:B------:R-:W-:Y:S01]  /*3c40*/  LEA.HI.X.SX32 R49, R26, R57.reuse, 0x1, P2 ;  /* 0x000000391a317211 */ /* 0x080fe200010f0eff */
[----:B0-----:R-:W-:Y:S01]  /*3c50*/  IMAD R43, R7, 0x2, R41 ;  /* 0x00000002072b7824 */ /* 0x001fe200078e0229 */
[----:B------:R-:W-:Y:S01]  /*3c60*/  LEA.HI.X.SX32 R51, R28, R57, 0x1, P3 ;  /* 0x000000391c337211 */ /* 0x000fe200018f0eff */
[----:B------:R-:W-:Y:S01]  /*3c70*/  IMAD R18, R11, 0x2, R16 ;  /* 0x000000020b127824 */ /* 0x000fe200078e0210 */
[-C--:B------:R-:W-:Y:S01]  /*3c80*/  LEA R52, P2, R30, R55.reuse, 0x1 ;  /* 0x000000371e347211 */ /* 0x080fe200078408ff */
[----:B------:R0:W-:Y:S01]  /*3c90*/  STL.64 [R1+0x518], R48 ;  /* 0x0005183001007387 */ /* 0x0001e20000100a00 */
[----:B------:R-:W-:Y:S01]  /*3ca0*/  LEA R58, P3, R32, R55, 0x1 ;  /* 0x00000037203a7211 */ /* 0x000fe200078608ff */
[----:B-1----:R-:W-:Y:S01]  /*3cb0*/  IMAD R45, R7, 0x2, R43 ;  /* 0x00000002072d7824 */ /* 0x002fe200078e022b */
[----:B------:R-:W-:Y:S01]  /*3cc0*/  LEA R20, R11, R18, 0x1 ;  /* 0x000000120b147211 */ /* 0x000fe200078e08ff */
[----:B------:R1:W-:Y:S01]  /*3cd0*/  STL.64 [R1+0x510], R50 ;  /* 0x0005103201007387 */ /* 0x0003e20000100a00 */
[-C--:B------:R-:W-:Y:S01]  /*3ce0*/  LEA.HI.X.SX32 R53, R30, R57.reuse, 0x1, P2 ;  /* 0x000000391e357211 */ /* 0x080fe200010f0eff */
[----:B--2---:R-:W-:Y:S01]  /*3cf0*/  IMAD R47, R7, 0x2, R45 ;  /* 0x00000002072f7824 */ /* 0x004fe200078e022d */
[----:B------:R-:W-:Y:S01]  /*3d00*/  LEA.HI.X.SX32 R59, R32, R57, 0x1, P3 ;  /* 0x00000039203b7211 */ /* 0x000fe200018f0eff */
[----:B------:R-:W-:Y:S01]  /*3d10*/  IMAD R22, R11, 0x2, R20 ;  /* 0x000000020b167824 */ /* 0x000fe200078e0214 */
[C---:B------:R-:W-:Y:S01]  /*3d20*/  LEA R60, P2, R8.reuse, R55, 0x1 ;  /* 0x00000037083c7211 */ /* 0x040fe200078408ff */
[----:B------:R2:W-:Y:S01]  /*3d30*/  STL.64 [R1+0x508], R52 ;  /* 0x0005083401007387 */ /* 0x0005e20000100a00 */
[----:B------:R-:W-:Y:S01]  /*3d40*/  UIADD3.64 UR22, UR42, 0x2, URZ ;  /* 0x000000022a167897 */ /* 0x000fe2000fffe03f */
[----:B0-----:R-:W-:Y:S01]  /*3d50*/  IMAD R49, R7, 0x2, R47 ;  /* 0x0000000207317824 */ /* 0x001fe200078e022f */
[----:B------:R-:W-:Y:S01]  /*3d60*/  LEA R24, R11, R22, 0x1 ;  /* 0x000000160b187211 */ /* 0x000fe200078e08ff */
[----:B------:R0:W-:Y:S01]  /*3d70*/  STL.64 [R1+0x500], R58 ;  /* 0x0005003a01007387 */ /* 0x0001e20000100a00 */
[----:B------:R-:W-:Y:S01]  /*3d80*/  LEA.HI.X.SX32 R61, R8, R57, 0x1, P2 ;  /* 0x00000039083d7211 */ /* 0x000fe200010f0eff */
[----:B-1----:R-:W-:Y:S01]  /*3d90*/  IMAD R51, R7, 0x2, R49 ;  /* 0x0000000207337824 */ /* 0x002fe200078e0231 */
[----:B------:R-:W-:Y:S01]  /*3da0*/  UIADD3.64 UR26, UR42, 0x4, URZ ;  /* 0x000000042a1a7897 */ /* 0x000fe2000fffe03f */
[----:B------:R-:W-:Y:S01]  /*3db0*/  IMAD R26, R11, 0x2, R24 ;  /* 0x000000020b1a7824 */ /* 0x000fe200078e0218 */
[----:B------:R-:W-:Y:S01]  /*3dc0*/  UIADD3.64 UR30, UR42, 0x3fe, URZ ;  /* 0x000003fe2a1e7897 */ /* 0x000fe2000fffe03f */
[----:B------:R1:W-:Y:S01]  /*3dd0*/  STL.64 [R1+0x4f8], R60 ;  /* 0x0004f83c01007387 */ /* 0x0003e20000100a00 */
[----:B------:R-:W-:Y:S01]  /*3de0*/  UIADD3.64 UR34, UR42, 0x400, URZ ;  /* 0x000004002a227897 */ /* 0x000fe2000fffe03f */
[----:B--2---:R-:W-:Y:S01]  /*3df0*/  IMAD R53, R7, 0x2, R51 ;  /* 0x0000000207357824 */ /* 0x004fe200078e0233 */
[----:B------:R-:W-:Y:S01]  /*3e00*/  LEA R28, R11, R26, 0x1 ;  /* 0x0000001a0b1c7211 */ /* 0x000fe200078e08ff */
[----:B------:R-:W-:Y:S01]  /*3e10*/  UIADD3.64 UR38, UR42, 0x402, URZ ;  /* 0x000004022a267897 */ /* 0x000fe2000fffe03f */
[C---:B0-----:R-:W-:Y:S01]  /*3e20*/  LEA R58, P3, R34.reuse, R55, 0x1 ;  /* 0x00000037223a7211 */ /* 0x041fe200078608ff */
[----:B------:R-:W-:Y:S01]  /*3e30*/  IMAD R23, R7, 0x2, R53 ;  /* 0x0000000207177824 */ /* 0x000fe200078e0235 */
[----:B------:R-:W-:Y:S01]  /*3e40*/  UIADD3.64 UR10, UR42, 0x404, URZ ;  /* 0x000004042a0a7897 */ /* 0x000fe2000fffe03f */
[----:B------:R-:W-:Y:S01]  /*3e50*/  IMAD R30, R11, 0x2, R28 ;  /* 0x000000020b1e7824 */ /* 0x000fe200078e021c */
[----:B------:R-:W-:Y:S01]  /*3e60*/  LEA.HI.X.SX32 R59, R34, R57, 0x1, P3 ;  /* 0x00000039223b7211 */ /* 0x000fe200018f0eff */
[----:B------:R-:W-:Y:S01]  /*3e70*/  IMAD R25, R7, 0x2, R23 ;  /* 0x0000000207197824 */ /* 0x000fe200078e0217 */
[C---:B-1----:R-:W-:Y:S01]  /*3e80*/  LEA R60, P2, R36.reuse, R55, 0x1 ;  /* 0x00000037243c7211 */ /* 0x042fe200078408ff */
[----:B------:R-:W-:Y:S01]  /*3e90*/  ULDC UR13, c[0x0][0x238] ;  /* 0x00008e00000d7ab9 */ /* 0x000fe20000000800 */
[----:B------:R-:W-:Y:S01]  /*3ea0*/  LEA R8, R11, R30, 0x1 ;  /* 0x0000001e0b087211 */ /* 0x000fe200078e08ff */
[----:B------:R0:W-:Y:S01]  /*3eb0*/  STL.64 [R1+0x4f0], R58 ;  /* 0x0004f03a01007387 */ /* 0x0001e20000100a00 */
[----:B------:R-:W-:Y:S01]  /*3ec0*/  LEA.HI.X.SX32 R61, R36, R57, 0x1, P2 ;  /* 0x00000039243d7211 */ /* 0x000fe200010f0eff */
[----:B------:R-:W-:Y:S01]  /*3ed0*/  IMAD R27, R7, 0x2, R25 ;  /* 0x00000002071b7824 */ /* 0x000fe200078e0219 */
[----:B------:R-:W-:Y:S01]  /*3ee0*/  UMOV UR19, 0x40000040 ;  /* 0x4000004000137882 */ /* 0x000fe20000000000 */
[----:B------:R-:W-:-:S02]  /*3ef0*/  IMAD R32, R11, 0x2, R8 ;  /* 0x000000020b207824 */ /* 0x000fc400078e0208 */
[----:B------:R1:W-:Y:S01]  /*3f00*/  STL.64 [R1+0x4e8], R60 ;  /* 0x0004e83c01007387 */ /* 0x0003e20000100a00 */
[----:B------:R-:W-:Y:S02]  /*3f10*/  IMAD R17, R7, 0x2, R27 ;  /* 0x0000000207117824 */ /* 0x000fe400078e021b */
[----:B------:R-:W-:Y:S02]  /*3f20*/  LEA R34, R11, R32, 0x1 ;  /* 0x000000200b227211 */ /* 0x000fe400078e08ff */
[----:B------:R-:W-:Y:S01]  /*3f30*/  IMAD R19, R7, 0x2, R17 ;  /* 0x0000000207137824 */ /* 0x000fe200078e0211 */
[----:B0-----:R-:W-:-:S03]  /*3f40*/  LEA R58, P3, R10, R55, 0x1 ;  /* 0x000000370a3a7211 */ /* 0x001fc600078608ff */
[----:B------:R-:W-:Y:S01]  /*3f50*/  IMAD R21, R7, 0x2, R19 ;  /* 0x0000000207157824 */ /* 0x000fe200078e0213 */
[----:B------:R-:W-:Y:S01]  /*3f60*/  LEA.HI.X.SX32 R59, R10, R57, 0x1, P3 ;  /* 0x000000390a3b7211 */ /* 0x000fe200018f0eff */
[----:B------:R-:W-:Y:S01]  /*3f70*/  IMAD R10, R11, 0x2, R34 ;  /* 0x000000020b0a7824 */ /* 0x000fe200078e0222 */
[C---:B-1----:R-:W-:Y:S01]  /*3f80*/  LEA R60, P2, R4.reuse, R55, 0x1 ;  /* 0x00000037043c7211 */ /* 0x042fe200078408ff */
[C---:B------:R-:W-:Y:S02]  /*3f90*/  IMAD R9, R7.reuse, 0x2, R21 ;  /* 0x0000000207097824 */ /* 0x040fe400078e0215 */
[----:B------:R0:W-:Y:S01]  /*3fa0*/  STL.64 [R1+0x4e0], R58 ;  /* 0x0004e03a01007387 */ /* 0x0001e20000100a00 */
[----:B------:R-:W-:Y:S01]  /*3fb0*/  LEA.HI.X.SX32 R61, R4, R57, 0x1, P2 ;  /* 0x00000039043d7211 */ /* 0x000fe200010f0eff */
[----:B------:R-:W-:Y:S01]  /*3fc0*/  IMAD R13, R7, 0x2, R9 ;  /* 0x00000002070d7824 */ /* 0x000fe200078e0209 */
[----:B------:R-:W-:-:S03]  /*3fd0*/  LEA R4, R11, R10, 0x1 ;  /* 0x0000000a0b047211 */ /* 0x000fc600078e08ff */
[----:B------:R1:W-:Y:S01]  /*3fe0*/  STL.64 [R1+0x4d8], R60 ;  /* 0x0004d83c01007387 */ /* 0x0003e20000100a00 */
[----:B------:R-:W-:-:S04]  /*3ff0*/  IMAD R15, R7, 0x2, R13 ;  /* 0x00000002070f7824 */ /* 0x000fc800078e020d */
[----:B------:R-:W-:Y:S01]  /*4000*/  IMAD R3, R7, 0x2, R15 ;  /* 0x0000000207037824 */ /* 0x000fe200078e020f */
[----:B0-----:R-:W-:-:S03]  /*4010*/  LEA R58, P3, R2, R55, 0x1 ;  /* 0x00000037023a7211 */ /* 0x001fc600078608ff */
[----:B------:R-:W-:Y:S01]  /*4020*/  IMAD R5, R7, 0x2, R3 ;  /* 0x0000000207057824 */ /* 0x000fe200078e0203 */
[----:B------:R-:W-:Y:S01]  /*4030*/  LEA.HI.X.SX32 R59, R2, R57, 0x1, P3 ;  /* 0x00000039023b7211 */ /* 0x000fe200018f0eff */
[----:B------:R-:W-:Y:S01]  /*4040*/  IMAD R2, R11, 0x2, R4 ;  /* 0x000000020b027824 */ /* 0x000fe200078e0204 */
[----:B-1----:R-:W-:-:S03]  /*4050*/  LEA R60, P2, R38, R55, 0x1 ;  /* 0x00000037263c7211 */ /* 0x002fc600078408ff */
[----:B------:R0:W-:Y:S01]  /*4060*/  STL.64 [R1+0x4d0], R58 ;  /* 0x0004d03a01007387 */ /* 0x0001e20000100a00 */
[----:B------:R-:W-:Y:S02]  /*4070*/  LEA.HI.X.SX32 R61, R38, R57, 0x1, P2 ;  /* 0x00000039263d7211 */ /* 0x000fe400010f0eff */
[----:B------:R-:W-:-:S03]  /*4080*/  LEA R36, R11, R2, 0x1 ;  /* 0x000000020b247211 */ /* 0x000fc600078e08ff */
[----:B------:R1:W-:Y:S01]  /*4090*/  STL.64 [R1+0x4c8], R60 ;  /* 0x0004c83c01007387 */ /* 0x0003e20000100a00 */
[----:B0-----:R-:W-:-:S04]  /*40a0*/  LEA R58, P3, R12, R55, 0x1 ;  /* 0x000000370c3a7211 */ /* 0x001fc800078608ff */
[----:B------:R-:W-:Y:S01]  /*40b0*/  LEA.HI.X.SX32 R59, R12, R57, 0x1, P3 ;  /* 0x000000390c3b7211 */ /* 0x000fe200018f0eff */
[----:B------:R-:W-:Y:S01]  /*40c0*/  IMAD R12, R11, 0x2, R36 ;  /* 0x000000020b0c7824 */ /* 0x000fe200078e0224 */
[----:B-1----:R-:W-:-:S03]  /*40d0*/  LEA R60, P2, R14, R55, 0x1 ;  /* 0x000000370e3c7211 */ /* 0x002fc600078408ff */
[----:B------:R0:W-:Y:S01]  /*40e0*/  STL.64 [R1+0x4c0], R58 ;  /* 0x0004c03a01007387 */ /* 0x0001e20000100a00 */
[----:B------:R-:W-:Y:S02]  /*40f0*/  LEA.HI.X.SX32 R61, R14, R57, 0x1, P2 ;  /* 0x000000390e3d7211 */ /* 0x000fe400010f0eff */
[C---:B------:R-:W-:Y:S02]  /*4100*/  LEA R62, P2, R18.reuse, R55, 0x1 ;  /* 0x00000037123e7211 */ /* 0x040fe400078408ff */
[----:B------:R-:W-:Y:S01]  /*4110*/  LEA R14, R11, R12, 0x1 ;  /* 0x0000000c0b0e7211 */ /* 0x000fe200078e08ff */
[----:B------:R1:W-:Y:S01]  /*4120*/  STL.64 [R1+0x4b8], R60 ;  /* 0x0004b83c01007387 */ /* 0x0003e20000100a00 */
[----:B------:R-:W-:Y:S02]  /*4130*/  LEA.HI.X.SX32 R63, R18, R57, 0x1, P2 ;  /* 0x00000039123f7211 */ /* 0x000fe400010f0eff */
[----:B0-----:R-:W-:-:S04]  /*4140*/  LEA R58, P3, R16, R55, 0x1 ;  /* 0x00000037103a7211 */ /* 0x001fc800078608ff */
[----:B------:R-:W-:Y:S01]  /*4150*/  LEA.HI.X.SX32 R59, R16, R57, 0x1, P3 ;  /* 0x00000039103b7211 */ /* 0x000fe200018f0eff */
[----:B------:R-:W-:Y:S01]  /*4160*/  IMAD R16, R11, 0x2, R14 ;  /* 0x000000020b107824 */ /* 0x000fe200078e020e */
[----:B-1----:R-:W-:-:S03]  /*4170*/  LEA R60, P3, R20, R55, 0x1 ;  /* 0x00000037143c7211 */ /* 0x002fc600078608ff */
[----:B------:R0:W-:Y:S01]  /*4180*/  STL.64 [R1+0x4b0], R58 ;  /* 0x0004b03a01007387 */ /* 0x0001e20000100a00 */
[----:B------:R-:W-:Y:S02]  /*4190*/  LEA.HI.X.SX32 R61, R20, R57, 0x1, P3 ;  /* 0x00000039143d7211 */ /* 0x000fe400018f0eff */
[C---:B------:R-:W-:Y:S01]  /*41a0*/  LEA R38, R11.reuse, R16, 0x1 ;  /* 0x000000100b267211 */ /* 0x040fe200078e08ff */
[----:B------:R1:W-:Y:S04]  /*41b0*/  STL.64 [R1+0x4a8], R62 ;  /* 0x0004a83e01007387 */ /* 0x0003e80000100a00 */
[----:B------:R2:W-:Y:S01]  /*41c0*/  STL.64 [R1+0x4a0], R60 ;  /* 0x0004a03c01007387 */ /* 0x0005e20000100a00 */
[----:B------:R-:W-:Y:S01]  /*41d0*/  IMAD R18, R11, 0x2, R38 ;  /* 0x000000020b127824 */ /* 0x000fe200078e0226 */
[----:B0-----:R-:W-:-:S03]  /*41e0*/  LEA R58, P4, R22, R55, 0x1 ;  /* 0x00000037163a7211 */ /* 0x001fc600078808ff */
[----:B------:R-:W-:Y:S01]  /*41f0*/  IMAD R20, R11, 0x2, R18 ;  /* 0x000000020b147824 */ /* 0x000fe200078e0212 */
[----:B------:R-:W-:-:S03]  /*4200*/  LEA.HI.X.SX32 R59, R22, R57, 0x1, P4 ;  /* 0x00000039163b7211 */ /* 0x000fc600020f0eff */
[C---:B------:R-:W-:Y:S01]  /*4210*/  IMAD R22, R11.reuse, 0x2, R20 ;  /* 0x000000020b167824 */ /* 0x040fe200078e0214 */
[-C--:B-1----:R-:W-:Y:S02]  /*4220*/  LEA R62, P2, R24, R55.reuse, 0x1 ;  /* 0x00000037183e7211 */ /* 0x082fe400078408ff */
[----:B--2---:R-:W-:Y:S01]  /*4230*/  LEA R60, P3, R26, R55, 0x1 ;  /* 0x000000371a3c7211 */ /* 0x004fe200078608ff */
[----:B------:R0:W-:Y:S01]  /*4240*/  STL.64 [R1+0x498], R58 ;  /* 0x0004983a01007387 */ /* 0x0001e20000100a00 */
[-C--:B------:R-:W-:Y:S02]  /*4250*/  LEA.HI.X.SX32 R63, R24, R57.reuse, 0x1, P2 ;  /* 0x00000039183f7211 */ /* 0x080fe400010f0eff */
[----:B------:R-:W-:Y:S02]  /*4260*/  LEA.HI.X.SX32 R61, R26, R57, 0x1, P3 ;  /* 0x000000391a3d7211 */ /* 0x000fe400018f0eff */
[----:B------:R-:W-:Y:S01]  /*4270*/  LEA R24, R11, R22, 0x1 ;  /* 0x000000160b187211 */ /* 0x000fe200078e08ff */
[----:B------:R1:W-:Y:S04]  /*4280*/  STL.64 [R1+0x490], R62 ;  /* 0x0004903e01007387 */ /* 0x0003e80000100a00 */
[----:B------:R2:W-:Y:S01]  /*4290*/  STL.64 [R1+0x488], R60 ;  /* 0x0004883c01007387 */ /* 0x0005e20000100a00 */
[----:B0-----:R-:W-:-:S04]  /*42a0*/  LEA R58, P4, R28, R55, 0x1 ;  /* 0x000000371c3a7211 */ /* 0x001fc800078808ff */
[----:B------:R-:W-:Y:S02]  /*42b0*/  LEA.HI.X.SX32 R59, R28, R57, 0x1, P4 ;  /* 0x000000391c3b7211 */ /* 0x000fe400020f0eff */
[----:B-1----:R-:W-:-:S03]  /*42c0*/  LEA R62, P2, R30, R55, 0x1 ;  /* 0x000000371e3e7211 */ /* 0x002fc600078408ff */
[----:B------:R0:W-:Y:S01]  /*42d0*/  STL.64 [R1+0x480], R58 ;  /* 0x0004803a01007387 */ /* 0x0001e20000100a00 */
[----:B--2---:R-:W-:Y:S02]  /*42e0*/  LEA R60, P3, R8, R55, 0x1 ;  /* 0x00000037083c7211 */ /* 0x004fe400078608ff */
[-C--:B------:R-:W-:Y:S02]  /*42f0*/  LEA.HI.X.SX32 R63, R30, R57.reuse, 0x1, P2 ;  /* 0x000000391e3f7211 */ /* 0x080fe400010f0eff */
[----:B------:R-:W-:Y:S01]  /*4300*/  LEA.HI.X.SX32 R61, R8, R57, 0x1, P3 ;  /* 0x00000039083d7211 */ /* 0x000fe200018f0eff */
[C---:B------:R-:W-:Y:S02]  /*4310*/  IMAD R8, R11.reuse, 0x2, R24 ;  /* 0x000000020b087824 */ /* 0x040fe400078e0218 */
[----:B------:R1:W-:Y:S02]  /*4320*/  STL.64 [R1+0x478], R62 ;  /* 0x0004783e01007387 */ /* 0x0003e40000100a00 */
[----:B------:R-:W-:Y:S01]  /*4330*/  IMAD R26, R11, 0x2, R8 ;  /* 0x000000020b1a7824 */ /* 0x000fe200078e0208 */
[C---:B0-----:R-:W-:Y:S01]  /*4340*/  LEA R58, P4, R32.reuse, R55, 0x1 ;  /* 0x00000037203a7211 */ /* 0x041fe200078808ff */
[----:B------:R0:W-:Y:S03]  /*4350*/  STL.64 [R1+0x470], R60 ;  /* 0x0004703c01007387 */ /* 0x0001e60000100a00 */
[----:B------:R-:W-:-:S02]  /*4360*/  LEA.HI.X.SX32 R59, R32, R57, 0x1, P4 ;  /* 0x00000039203b7211 */ /* 0x000fc400020f0eff */
[----:B-1----:R-:W-:-:S03]  /*4370*/  LEA R62, P2, R34, R55, 0x1 ;  /* 0x00000037223e7211 */ /* 0x002fc600078408ff */
[----:B------:R1:W-:Y:S01]  /*4380*/  STL.64 [R1+0x468], R58 ;  /* 0x0004683a01007387 */ /* 0x0003e20000100a00 */
[----:B------:R-:W-:Y:S02]  /*4390*/  LEA.HI.X.SX32 R63, R34, R57, 0x1, P2 ;  /* 0x00000039223f7211 */ /* 0x000fe400010f0eff */
[----:B0-----:R-:W-:-:S03]  /*43a0*/  LEA R60, P3, R10, R55, 0x1 ;  /* 0x000000370a3c7211 */ /* 0x001fc600078608ff */
[----:B------:R0:W-:Y:S01]  /*43b0*/  STL.64 [R1+0x460], R62 ;  /* 0x0004603e01007387 */ /* 0x0001e20000100a00 */
[----:B------:R-:W-:Y:S02]  /*43c0*/  LEA.HI.X.SX32 R61, R10, R57, 0x1, P3 ;  /* 0x000000390a3d7211 */ /* 0x000fe400018f0eff */
[----:B-1----:R-:W-:-:S03]  /*43d0*/  LEA R58, P4, R4, R55, 0x1 ;  /* 0x00000037043a7211 */ /* 0x002fc600078808ff */
[----:B------:R1:W-:Y:S01]  /*43e0*/  STL.64 [R1+0x458], R60 ;  /* 0x0004583c01007387 */ /* 0x0003e20000100a00 */
[----:B------:R-:W-:Y:S01]  /*43f0*/  LEA.HI.X.SX32 R59, R4, R57, 0x1, P4 ;  /* 0x00000039043b7211 */ /* 0x000fe200020f0eff */
[----:B------:R-:W-:Y:S01]  /*4400*/  IMAD R4, R11, 0x2, R26 ;  /* 0x000000020b047824 */ /* 0x000fe200078e021a */
[----:B0-----:R-:W-:-:S03]  /*4410*/  LEA R62, P2, R2, R55, 0x1 ;  /* 0x00000037023e7211 */ /* 0x001fc600078408ff */
[----:B------:R0:W-:Y:S01]  /*4420*/  STL.64 [R1+0x450], R58 ;  /* 0x0004503a01007387 */ /* 0x0001e20000100a00 */
[C---:B------:R-:W-:Y:S02]  /*4430*/  LEA R10, R11.reuse, R4, 0x1 ;  /* 0x000000040b0a7211 */ /* 0x040fe400078e08ff */
[----:B------:R-:W-:Y:S02]  /*4440*/  LEA.HI.X.SX32 R63, R2, R57, 0x1, P2 ;  /* 0x00000039023f7211 */ /* 0x000fe400010f0eff */
[C---:B-1----:R-:W-:Y:S01]  /*4450*/  LEA R60, P3, R36.reuse, R55, 0x1 ;  /* 0x00000037243c7211 */ /* 0x042fe200078608ff */
[----:B------:R-:W-:Y:S02]  /*4460*/  IMAD R2, R11, 0x2, R10 ;  /* 0x000000020b027824 */ /* 0x000fe400078e020a */
[----:B------:R1:W-:Y:S01]  /*4470*/  STL.64 [R1+0x448], R62 ;  /* 0x0004483e01007387 */ /* 0x0003e20000100a00 */
[----:B------:R-:W-:Y:S02]  /*4480*/  LEA.HI.X.SX32 R61, R36, R57, 0x1, P3 ;  /* 0x00000039243d7211 */ /* 0x000fe400018f0eff */
[----:B0-----:R-:W-:-:S03]  /*4490*/  LEA R58, P4, R12, R55, 0x1 ;  /* 0x000000370c3a7211 */ /* 0x001fc600078808ff */
[----:B------:R0:W-:Y:S01]  /*44a0*/  STL.64 [R1+0x440], R60 ;  /* 0x0004403c01007387 */ /* 0x0001e20000100a00 */
[----:B------:R-:W-:Y:S01]  /*44b0*/  LEA.HI.X.SX32 R59, R12, R57, 0x1, P4 ;  /* 0x000000390c3b7211 */ /* 0x000fe200020f0eff */
[----:B------:R-:W-:Y:S01]  /*44c0*/  IMAD R12, R11, 0x2, R2 ;  /* 0x000000020b0c7824 */ /* 0x000fe200078e0202 */
[----:B-1----:R-:W-:-:S03]  /*44d0*/  LEA R62, P2, R14, R55, 0x1 ;  /* 0x000000370e3e7211 */ /* 0x002fc600078408ff */
[----:B------:R1:W-:Y:S01]  /*44e0*/  STL.64 [R1+0x438], R58 ;  /* 0x0004383a01007387 */ /* 0x0003e20000100a00 */
[----:B------:R-:W-:Y:S01]  /*44f0*/  LEA.HI.X.SX32 R63, R14, R57, 0x1, P2 ;  /* 0x000000390e3f7211 */ /* 0x000fe200010f0eff */
[----:B------:R-:W-:Y:S01]  /*4500*/  IMAD R14, R11, 0x2, R12 ;  /* 0x000000020b0e7824 */ /* 0x000fe200078e020c */
[----:B0-----:R-:W-:-:S03]  /*4510*/  LEA R60, P3, R16, R55, 0x1 ;  /* 0x00000037103c7211 */ /* 0x001fc600078608ff */
[----:B------:R0:W-:Y:S01]  /*4520*/  STL.64 [R1+0x430], R62 ;  /* 0x0004303e01007387 */ /* 0x0001e20000100a00 */
[----:B------:R-:W-:Y:S02]  /*4530*/  LEA.HI.X.SX32 R61, R16, R57, 0x1, P3 ;  /* 0x00000039103d7211 */ /* 0x000fe400018f0eff */
[----:B------:R-:W-:Y:S02]  /*4540*/  LEA R16, R11, R14, 0x1 ;  /* 0x0000000e0b107211 */ /* 0x000fe400078e08ff */
[C---:B-1----:R-:W-:Y:S01]  /*4550*/  LEA R58, P4, R38.reuse, R55, 0x1 ;  /* 0x00000037263a7211 */ /* 0x042fe200078808ff */
[----:B------:R1:W-:Y:S03]  /*4560*/  STL.64 [R1+0x428], R60 ;  /* 0x0004283c01007387 */ /* 0x0003e60000100a00 */
        /* <DEDUP_REMOVED lines=12> */
[----:B-1----:R-:W-:-:S03]  /*4630*/  LEA R62, P2, R24, R55, 0x1 ;  /* 0x00000037183e7211 */ /* 0x002fc600078408ff */
        /* <DEDUP_REMOVED lines=8> */
[----:B------:R-:W-:Y:S02]  /*46c0*/  LEA R22, R11, R8, 0x1 ;  /* 0x000000080b167211 */ /* 0x000fe400078e08ff */
[----:B------:R-:W-:Y:S02]  /*46d0*/  LEA.HI.X.SX32 R59, R26, R57, 0x1, P4 ;  /* 0x000000391a3b7211 */ /* 0x000fe400020f0eff */
        /* <DEDUP_REMOVED lines=12> */
[C---:B------:R-:W-:Y:S01]  /*47a0*/  IMAD R4, R11.reuse, 0x2, R2 ;  /* 0x000000020b047824 */ /* 0x040fe200078e0202 */
[----:B------:R-:W-:Y:S02]  /*47b0*/  LEA.HI.X.SX32 R63, R12, R57, 0x1, P2 ;  /* 0x000000390c3f7211 */ /* 0x000fe400010f0eff */
[C---:B0-----:R-:W-:Y:S01]  /*47c0*/  LEA R60, P3, R14.reuse, R55, 0x1 ;  /* 0x000000370e3c7211 */ /* 0x041fe200078608ff */
[C---:B------:R-:W-:Y:S02]  /*47d0*/  IMAD R10, R11.reuse, 0x2, R4 ;  /* 0x000000020b0a7824 */ /* 0x040fe400078e0204 */
[----:B------:R0:W-:Y:S01]  /*47e0*/  STL.64 [R1+0x3d0], R62 ;  /* 0x0003d03e01007387 */ /* 0x0001e20000100a00 */
[----:B------:R-:W-:Y:S02]  /*47f0*/  LEA.HI.X.SX32 R61, R14, R57, 0x1, P3 ;  /* 0x000000390e3d7211 */ /* 0x000fe400018f0eff */
[----:B------:R-:W-:-:S02]  /*4800*/  LEA R12, R11, R10, 0x1 ;  /* 0x0000000a0b0c7211 */ /* 0x000fc400078e08ff */
[C---:B-1----:R-:W-:Y:S01]  /*4810*/  LEA R58, P4, R16.reuse, R55, 0x1 ;  /* 0x00000037103a7211 */ /* 0x042fe200078808ff */
[----:B------:R1:W-:Y:S03]  /*4820*/  STL.64 [R1+0x3c8], R60 ;  /* 0x0003c83c01007387 */ /* 0x0003e60000100a00 */
        /* <DEDUP_REMOVED lines=13> */
[----:B------:R-:W-:Y:S01]  /*4900*/  IMAD R14, R11, 0x2, R8 ;  /* 0x000000020b0e7824 */ /* 0x000fe200078e0208 */
[----:B------:R-:W-:Y:S02]  /*4910*/  LEA.HI.X.SX32 R63, R22, R57, 0x1, P2 ;  /* 0x00000039163f7211 */ /* 0x000fe400010f0eff */
[----:B0-----:R-:W-:-:S03]  /*4920*/  LEA R60, P3, R2, R55, 0x1 ;  /* 0x00000037023c7211 */ /* 0x001fc600078608ff */
[----:B------:R0:W-:Y:S01]  /*4930*/  STL.64 [R1+0x3a0], R62 ;  /* 0x0003a03e01007387 */ /* 0x0001e20000100a00 */
[----:B------:R-:W-:Y:S01]  /*4940*/  LEA.HI.X.SX32 R61, R2, R57, 0x1, P3 ;  /* 0x00000039023d7211 */ /* 0x000fe200018f0eff */
[----:B------:R-:W-:Y:S01]  /*4950*/  IMAD R2, R11, 0x2, R14 ;  /* 0x000000020b027824 */ /* 0x000fe200078e020e */
[----:B-1----:R-:W-:-:S03]  /*4960*/  LEA R58, P4, R4, R55, 0x1 ;  /* 0x00000037043a7211 */ /* 0x002fc600078808ff */
[----:B------:R1:W-:Y:S01]  /*4970*/  STL.64 [R1+0x398], R60 ;  /* 0x0003983c01007387 */ /* 0x0003e20000100a00 */
[----:B------:R-:W-:Y:S02]  /*4980*/  LEA.HI.X.SX32 R59, R4, R57, 0x1, P4 ;  /* 0x00000039043b7211 */ /* 0x000fe400020f0eff */
[----:B------:R-:W-:Y:S02]  /*4990*/  LEA R4, R11, R2, 0x1 ;  /* 0x000000020b047211 */ /* 0x000fe400078e08ff */
[C---:B0-----:R-:W-:Y:S01]  /*49a0*/  LEA R62, P2, R10.reuse, R55, 0x1 ;  /* 0x000000370a3e7211 */ /* 0x041fe200078408ff */
[----:B------:R0:W-:Y:S03]  /*49b0*/  STL.64 [R1+0x390], R58 ;  /* 0x0003903a01007387 */ /* 0x0001e60000100a00 */
[----:B------:R-:W-:Y:S02]  /*49c0*/  LEA.HI.X.SX32 R63, R10, R57, 0x1, P2 ;  /* 0x000000390a3f7211 */ /* 0x000fe400010f0eff */
[----:B-1----:R-:W-:-:S02]  /*49d0*/  LEA R60, P3, R12, R55, 0x1 ;  /* 0x000000370c3c7211 */ /* 0x002fc400078608ff */
[----:B------:R-:W-:Y:S01]  /*49e0*/  LEA R64, P2, R14, R55, 0x1 ;  /* 0x000000370e407211 */ /* 0x000fe200078408ff */
[----:B------:R1:W-:Y:S01]  /*49f0*/  STL.64 [R1+0x388], R62 ;  /* 0x0003883e01007387 */ /* 0x0003e20000100a00 */
[-C--:B------:R-:W-:Y:S02]  /*4a00*/  LEA.HI.X.SX32 R61, R12, R57.reuse, 0x1, P3 ;  /* 0x000000390c3d7211 */ /* 0x080fe400018f0eff */
[----:B------:R-:W-:Y:S02]  /*4a10*/  LEA.HI.X.SX32 R65, R14, R57, 0x1, P2 ;  /* 0x000000390e417211 */ /* 0x000fe400010f0eff */
[C---:B0-----:R-:W-:Y:S01]  /*4a20*/  LEA R58, P4, R8.reuse, R55, 0x1 ;  /* 0x00000037083a7211 */ /* 0x041fe200078808ff */
[----:B------:R0:W-:Y:S03]  /*4a30*/  STL.64 [R1+0x380], R60 ;  /* 0x0003803c01007387 */ /* 0x0001e60000100a00 */
[----:B------:R-:W-:Y:S01]  /*4a40*/  LEA.HI.X.SX32 R59, R8, R57, 0x1, P4 ;  /* 0x00000039083b7211 */ /* 0x000fe200020f0eff */
[----:B------:R-:W-:Y:S01]  /*4a50*/  IMAD R8, R11, 0x2, R4 ;  /* 0x000000020b087824 */ /* 0x000fe200078e0204 */
[----:B-1----:R-:W-:-:S03]  /*4a60*/  LEA R62, P3, R2, R55, 0x1 ;  /* 0x00000037023e7211 */ /* 0x002fc600078608ff */
[----:B------:R1:W-:Y:S01]  /*4a70*/  STL.64 [R1+0x378], R58 ;  /* 0x0003783a01007387 */ /* 0x0003e20000100a00 */
[----:B------:R-:W-:Y:S02]  /*4a80*/  LEA.HI.X.SX32 R63, R2, R57, 0x1, P3 ;  /* 0x00000039023f7211 */ /* 0x000fe400018f0eff */
[----:B0-----:R-:W-:Y:S01]  /*4a90*/  LEA R60, P4, R4, R55, 0x1 ;  /* 0x00000037043c7211 */ /* 0x001fe200078808ff */
[----:B------:R-:W-:Y:S01]  /*4aa0*/  STL.64 [R1+0x370], R64 ;  /* 0x0003704001007387 */ /* 0x000fe20000100a00 */
[----:B------:R-:W-:Y:S01]  /*4ab0*/  IADD3.X R2, R40, UR5, R29, P0, P1 ;  /* 0x0000000528027c10 */ /* 0x000fe200087e241d */
[----:B------:R-:W-:Y:S01]  /*4ac0*/  IMAD R29, R7, 0x2, R5 ;  /* 0x00000002071d7824 */ /* 0x000fe200078e0205 */
[----:B------:R-:W-:Y:S01]  /*4ad0*/  LEA.HI.X.SX32 R61, R4, R57, 0x1, P4 ;  /* 0x00000039043d7211 */ /* 0x000fe200020f0eff */
[----:B------:R0:W-:Y:S01]  /*4ae0*/  STL.64 [R1+0x368], R62 ;  /* 0x0003683e01007387 */ /* 0x0001e20000100a00 */
[----:B------:R-:W-:Y:S01]  /*4af0*/  UMOV UR5, URZ ;  /* 0x0000003f00057c82 */ /* 0x000fe20008000000 */
[----:B-1----:R-:W-:-:S02]  /*4b00*/  LEA R58, P5, R8, R55, 0x1 ;  /* 0x00000037083a7211 */ /* 0x002fc400078a08ff */
[----:B------:R1:W-:Y:S01]  /*4b10*/  STL.64 [R1+0x360], R60 ;  /* 0x0003603c01007387 */ /* 0x0003e20000100a00 */
[----:B------:R-:W-:Y:S01]  /*4b20*/  IMAD R55, R7, 0x2, R29 ;  /* 0x0000000207377824 */ /* 0x000fe200078e021d */
[----:B------:R-:W-:Y:S02]  /*4b30*/  LEA.HI.X.SX32 R59, R8, R57, 0x1, P5 ;  /* 0x00000039083b7211 */ /* 0x000fe400028f0eff */
[----:B0-----:R-:W-:-:S03]  /*4b40*/  LEA R62, P0, R31, R6, 0x1 ;  /* 0x000000061f3e7211 */ /* 0x001fc600078008ff */
[----:B------:R0:W-:Y:S01]  /*4b50*/  STL.64 [R1+0x358], R58 ;  /* 0x0003583a01007387 */ /* 0x0001e20000100a00 */
[----:B-1----:R-:W-:Y:S02]  /*4b60*/  LEA R60, P1, R33, R6, 0x1 ;  /* 0x00000006213c7211 */ /* 0x002fe400078208ff */
[-C--:B------:R-:W-:Y:S02]  /*4b70*/  LEA.HI.X.SX32 R63, R31, R2.reuse, 0x1, P0 ;  /* 0x000000021f3f7211 */ /* 0x080fe400000f0eff */
[----:B------:R-:W-:Y:S02]  /*4b80*/  LEA.HI.X.SX32 R61, R33, R2, 0x1, P1 ;  /* 0x00000002213d7211 */ /* 0x000fe400008f0eff */
[----:B------:R-:W-:Y:S01]  /*4b90*/  LEA R31, R7, R55, 0x1 ;  /* 0x00000037071f7211 */ /* 0x000fe200078e08ff */
[----:B------:R-:W-:Y:S01]  /*4ba0*/  STL.64 [R1+0x350], R62 ;  /* 0x0003503e01007387 */ /* 0x000fe20000100a00 */
[----:B0-----:R-:W-:-:S03]  /*4bb0*/  LEA R58, P2, R35, R6, 0x1 ;  /* 0x00000006233a7211 */ /* 0x001fc600078408ff */
[----:B------:R0:W-:Y:S01]  /*4bc0*/  STL.64 [R1+0x348], R60 ;  /* 0x0003483c01007387 */ /* 0x0001e20000100a00 */
[----:B------:R-:W-:Y:S01]  /*4bd0*/  IMAD R33, R7, 0x2, R31 ;  /* 0x0000000207217824 */ /* 0x000fe200078e021f */
[----:B------:R-:W-:Y:S02]  /*4be0*/  LEA.HI.X.SX32 R59, R35, R2, 0x1, P2 ;  /* 0x00000002233b7211 */ /* 0x000fe400010f0eff */
[----:B------:R-:W-:Y:S01]  /*4bf0*/  LEA R56, P2, R41, R6, 0x1 ;  /* 0x0000000629387211 */ /* 0x000fe200078408ff */
[----:B------:R-:W-:Y:S02]  /*4c00*/  IMAD R35, R7, 0x2, R33 ;  /* 0x0000000207237824 */ /* 0x000fe400078e0221 */
[----:B------:R1:W-:Y:S01]  /*4c10*/  STL.64 [R1+0x340], R58 ;  /* 0x0003403a01007387 */ /* 0x0003e20000100a00 */
[----:B------:R-:W-:Y:S02]  /*4c20*/  LEA.HI.X.SX32 R57, R41, R2, 0x1, P2 ;  /* 0x0000000229397211 */ /* 0x000fe400010f0eff */
[----:B------:R-:W-:-:S02]  /*4c30*/  LEA R38, P2, R47, R6, 0x1 ;  /* 0x000000062f267211 */ /* 0x000fc400078408ff */
[----:B0-----:R-:W-:-:S04]  /*4c40*/  LEA R60, P0, R37, R6, 0x1 ;  /* 0x00000006253c7211 */ /* 0x001fc800078008ff */
[----:B------:R-:W-:Y:S01]  /*4c50*/  LEA.HI.X.SX32 R61, R37, R2, 0x1, P0 ;  /* 0x00000002253d7211 */ /* 0x000fe200000f0eff */
[----:B------:R-:W-:Y:S01]  /*4c60*/  IMAD R37, R7, 0x2, R35 ;  /* 0x0000000207257824 */ /* 0x000fe200078e0223 */
[----:B-1----:R-:W-:-:S03]  /*4c70*/  LEA R58, P1, R39, R6, 0x1 ;  /* 0x00000006273a7211 */ /* 0x002fc600078208ff */
[----:B------:R-:W-:Y:S01]  /*4c80*/  STL.64 [R1+0x338], R60 ;  /* 0x0003383c01007387 */ /* 0x000fe20000100a00 */
[-C--:B------:R-:W-:Y:S02]  /*4c90*/  LEA.HI.X.SX32 R59, R39, R2.reuse, 0x1, P1 ;  /* 0x00000002273b7211 */ /* 0x080fe400008f0eff */
[----:B------:R-:W-:Y:S02]  /*4ca0*/  LEA.HI.X.SX32 R39, R47, R2, 0x1, P2 ;  /* 0x000000022f277211 */ /* 0x000fe400010f0eff */
[-C--:B------:R-:W-:Y:S01]  /*4cb0*/  LEA R42, P2, R53, R6.reuse, 0x1 ;  /* 0x00000006352a7211 */ /* 0x080fe200078408ff */
[----:B------:R0:W-:Y:S04]  /*4cc0*/  STL.64 [R1+0x330], R58 ;  /* 0x0003303a01007387 */ /* 0x0001e80000100a00 */
[----:B------:R1:W-:Y:S04]  /*4cd0*/  STL.64 [R1+0x328], R56 ;  /* 0x0003283801007387 */ /* 0x0003e80000100a00 */
[----:B------:R2:W-:Y:S01]  /*4ce0*/  STL.64 [R1+0x310], R38 ;  /* 0x0003102601007387 */ /* 0x0005e20000100a00 */
[----:B0-----:R-:W-:-:S02]  /*4cf0*/  LEA R58, P0, R43, R6, 0x1 ;  /* 0x000000062b3a7211 */ /* 0x001fc400078008ff */
[----:B-1----:R-:W-:Y:S02]  /*4d00*/  LEA R56, P1, R45, R6, 0x1 ;  /* 0x000000062d387211 */ /* 0x002fe400078208ff */
[-C--:B------:R-:W-:Y:S02]  /*4d10*/  LEA.HI.X.SX32 R59, R43, R2.reuse, 0x1, P0 ;  /* 0x000000022b3b7211 */ /* 0x080fe400000f0eff */
[----:B------:R-:W-:Y:S02]  /*4d20*/  LEA.HI.X.SX32 R57, R45, R2, 0x1, P1 ;  /* 0x000000022d397211 */ /* 0x000fe400008f0eff */
[----:B------:R-:W-:Y:S01]  /*4d30*/  LEA R44, P1, R51, R6, 0x1 ;  /* 0x00000006332c7211 */ /* 0x000fe200078208ff */
[----:B------:R-:W-:Y:S01]  /*4d40*/  STL.64 [R1+0x320], R58 ;  /* 0x0003203a01007387 */ /* 0x000fe20000100a00 */
[-C--:B------:R-:W-:Y:S02]  /*4d50*/  LEA.HI.X.SX32 R43, R53, R2.reuse, 0x1, P2 ;  /* 0x00000002352b7211 */ /* 0x080fe400010f0eff */
[----:B------:R-:W-:Y:S01]  /*4d60*/  LEA.HI.X.SX32 R45, R51, R2, 0x1, P1 ;  /* 0x00000002332d7211 */ /* 0x000fe200008f0eff */
[----:B------:R0:W-:Y:S01]  /*4d70*/  STL.64 [R1+0x318], R56 ;  /* 0x0003183801007387 */ /* 0x0001e20000100a00 */
[----:B------:R-:W-:-:S02]  /*4d80*/  LEA R48, P1, R25, R6, 0x1 ;  /* 0x0000000619307211 */ /* 0x000fc400078208ff */
[----:B------:R-:W-:Y:S01]  /*4d90*/  LEA R46, P2, R27, R6, 0x1 ;  /* 0x000000061b2e7211 */ /* 0x000fe200078408ff */
[----:B------:R1:W-:Y:S01]  /*4da0*/  STL.64 [R1+0x2f0], R42 ;  /* 0x0002f02a01007387 */ /* 0x0003e20000100a00 */
[----:B--2---:R-:W-:Y:S02]  /*4db0*/  LEA R39, R7, R37, 0x1 ;  /* 0x0000002507277211 */ /* 0x004fe400078e08ff */
[----:B------:R-:W-:-:S03]  /*4dc0*/  LEA.HI.X.SX32 R47, R27, R2, 0x1, P2 ;  /* 0x000000021b2f7211 */ /* 0x000fc600010f0eff */
[----:B------:R-:W-:Y:S01]  /*4dd0*/  IMAD R41, R7, 0x2, R39 ;  /* 0x0000000207297824 */ /* 0x000fe200078e0227 */
[----:B0-----:R-:W-:-:S04]  /*4de0*/  LEA R56, P0, R49, R6, 0x1 ;  /* 0x0000000631387211 */ /* 0x001fc800078008ff */
[----:B------:R-:W-:Y:S01]  /*4df0*/  LEA.HI.X.SX32 R57, R49, R2, 0x1, P0 ;  /* 0x0000000231397211 */ /* 0x000fe200000f0eff */
[----:B-1----:R-:W-:Y:S01]  /*4e00*/  IMAD R43, R7, 0x2, R41 ;  /* 0x00000002072b7824 */ /* 0x002fe200078e0229 */
[----:B------:R-:W-:Y:S02]  /*4e10*/  LEA R50, P0, R23, R6, 0x1 ;  /* 0x0000000617327211 */ /* 0x000fe400078008ff */
[-C--:B------:R-:W-:Y:S01]  /*4e20*/  LEA.HI.X.SX32 R49, R25, R2.reuse, 0x1, P1 ;  /* 0x0000000219317211 */ /* 0x080fe200008f0eff */
[----:B------:R-:W-:Y:S01]  /*4e30*/  STL.64 [R1+0x308], R56 ;  /* 0x0003083801007387 */ /* 0x000fe20000100a00 */
[----:B------:R-:W-:-:S03]  /*4e40*/  LEA.HI.X.SX32 R51, R23, R2, 0x1, P0 ;  /* 0x0000000217337211 */ /* 0x000fc600000f0eff */
[----:B------:R0:W-:Y:S04]  /*4e50*/  STL.64 [R1+0x300], R44 ;  /* 0x0003002c01007387 */ /* 0x0001e80000100a00 */
[----:B------:R1:W-:Y:S04]  /*4e60*/  STL.64 [R1+0x2e8], R50 ;  /* 0x0002e83201007387 */ /* 0x0003e80000100a00 */
[----:B------:R2:W-:Y:S04]  /*4e70*/  STL.64 [R1+0x2e0], R48 ;  /* 0x0002e03001007387 */ /* 0x0005e80000100a00 */
[----:B------:R3:W-:Y:S01]  /*4e80*/  STL.64 [R1+0x2d8], R46 ;  /* 0x0002d82e01007387 */ /* 0x0007e20000100a00 */
[----:B0-----:R-:W-:Y:S01]  /*4e90*/  IMAD R45, R7, 0x2, R43 ;  /* 0x00000002072d7824 */ /* 0x001fe200078e022b */
[----:B-1----:R-:W-:-:S04]  /*4ea0*/  LEA R50, P0, R17, R6, 0x1 ;  /* 0x0000000611327211 */ /* 0x002fc800078008ff */
[----:B------:R-:W-:Y:S02]  /*4eb0*/  LEA R23, R7, R45, 0x1 ;  /* 0x0000002d07177211 */ /* 0x000fe400078e08ff */
[----:B------:R-:W-:Y:S02]  /*4ec0*/  LEA.HI.X.SX32 R51, R17, R2, 0x1, P0 ;  /* 0x0000000211337211 */ /* 0x000fe400000f0eff */
[-C--:B--2---:R-:W-:Y:S01]  /*4ed0*/  LEA R48, P1, R19, R6.reuse, 0x1 ;  /* 0x0000000613307211 */ /* 0x084fe200078208ff */
[----:B------:R-:W-:Y:S01]  /*4ee0*/  IMAD R25, R7, 0x2, R23 ;  /* 0x0000000207197824 */ /* 0x000fe200078e0217 */
[----:B---3--:R-:W-:Y:S01]  /*4ef0*/  LEA R46, P2, R21, R6, 0x1 ;  /* 0x00000006152e7211 */ /* 0x008fe200078408ff */
[----:B------:R-:W-:Y:S01]  /*4f00*/  STL.64 [R1+0x2d0], R50 ;  /* 0x0002d03201007387 */ /* 0x000fe20000100a00 */
[-C--:B------:R-:W-:Y:S01]  /*4f10*/  LEA.HI.X.SX32 R49, R19, R2.reuse, 0x1, P1 ;  /* 0x0000000213317211 */ /* 0x080fe200008f0eff */
[----:B------:R-:W-:Y:S01]  /*4f20*/  IMAD R17, R7, 0x2, R25 ;  /* 0x0000000207117824 */ /* 0x000fe200078e0219 */
[----:B------:R-:W-:-:S02]  /*4f30*/  LEA.HI.X.SX32 R47, R21, R2, 0x1, P2 ;  /* 0x00000002152f7211 */ /* 0x000fc400010f0eff */
[-C--:B------:R-:W-:Y:S01]  /*4f40*/  LEA R18, P2, R15, R6.reuse, 0x1 ;  /* 0x000000060f127211 */ /* 0x080fe200078408ff */
[----:B------:R-:W-:Y:S01]  /*4f50*/  IMAD R21, R7, 0x2, R17 ;  /* 0x0000000207157824 */ /* 0x000fe200078e0211 */
[----:B------:R-:W-:Y:S01]  /*4f60*/  LEA R26, P1, R13, R6, 0x1 ;  /* 0x000000060d1a7211 */ /* 0x000fe200078208ff */
[----:B------:R0:W-:Y:S01]  /*4f70*/  STL.64 [R1+0x2c0], R46 ;  /* 0x0002c02e01007387 */ /* 0x0001e20000100a00 */
[-C--:B------:R-:W-:Y:S02]  /*4f80*/  LEA.HI.X.SX32 R19, R15, R2.reuse, 0x1, P2 ;  /* 0x000000020f137211 */ /* 0x080fe400010f0eff */
[----:B------:R-:W-:Y:S01]  /*4f90*/  LEA.HI.X.SX32 R27, R13, R2, 0x1, P1 ;  /* 0x000000020d1b7211 */ /* 0x000fe200008f0eff */
[----:B------:R-:W-:Y:S01]  /*4fa0*/  STL.64 [R1+0x2c8], R48 ;  /* 0x0002c83001007387 */ /* 0x000fe20000100a00 */
[-C--:B------:R-:W-:Y:S02]  /*4fb0*/  LEA R12, P1, R5, R6.reuse, 0x1 ;  /* 0x00000006050c7211 */ /* 0x080fe400078208ff */
[----:B------:R-:W-:-:S02]  /*4fc0*/  LEA R8, P2, R29, R6, 0x1 ;  /* 0x000000061d087211 */ /* 0x000fc400078408ff */
[----:B------:R-:W-:Y:S02]  /*4fd0*/  LEA.HI.X.SX32 R13, R5, R2, 0x1, P1 ;  /* 0x00000002050d7211 */ /* 0x000fe400008f0eff */
[----:B------:R-:W-:Y:S02]  /*4fe0*/  LEA R15, R7, R21, 0x1 ;  /* 0x00000015070f7211 */ /* 0x000fe400078e08ff */
[----:B0-----:R-:W-:-:S04]  /*4ff0*/  LEA R46, P0, R9, R6, 0x1 ;  /* 0x00000006092e7211 */ /* 0x001fc800078008ff */
[-C--:B------:R-:W-:Y:S02]  /*5000*/  LEA.HI.X.SX32 R47, R9, R2.reuse, 0x1, P0 ;  /* 0x00000002092f7211 */ /* 0x080fe400000f0eff */
[----:B------:R-:W-:Y:S02]  /*5010*/  LEA.HI.X.SX32 R9, R29, R2, 0x1, P2 ;  /* 0x000000021d097211 */ /* 0x000fe400010f0eff */
[C---:B------:R-:W-:Y:S01]  /*5020*/  LEA R4, P2, R33.reuse, R6, 0x1 ;  /* 0x0000000621047211 */ /* 0x040fe200078408ff */
[----:B------:R-:W-:Y:S03]  /*5030*/  STL.64 [R1+0x2b8], R46 ;  /* 0x0002b82e01007387 */ /* 0x000fe60000100a00 */
[----:B------:R-:W-:Y:S01]  /*5040*/  LEA.HI.X.SX32 R5, R33, R2, 0x1, P2 ;  /* 0x0000000221057211 */ /* 0x000fe200010f0eff */
[----:B------:R0:W-:Y:S04]  /*5050*/  STL.64 [R1+0x2a8], R18 ;  /* 0x0002a81201007387 */ /* 0x0001e80000100a00 */
[----:B------:R1:W-:Y:S01]  /*5060*/  STL.64 [R1+0x2b0], R26 ;  /* 0x0002b01a01007387 */ /* 0x0003e20000100a00 */
[----:B0-----:R-:W-:-:S04]  /*5070*/  LEA R18, P0, R3, R6, 0x1 ;  /* 0x0000000603127211 */ /* 0x001fc800078008ff */
[----:B------:R-:W-:Y:S01]  /*5080*/  LEA.HI.X.SX32 R19, R3, R2, 0x1, P0 ;  /* 0x0000000203137211 */ /* 0x000fe200000f0eff */
[----:B-1----:R-:W-:-:S04]  /*5090*/  IMAD R27, R7, 0x2, R15 ;  /* 0x00000002071b7824 */ /* 0x002fc800078e020f */
[----:B------:R-:W-:Y:S01]  /*50a0*/  STL.64 [R1+0x2a0], R18 ;  /* 0x0002a01201007387 */ /* 0x000fe20000100a00 */
[----:B------:R-:W-:-:S03]  /*50b0*/  IMAD R3, R7, 0x2, R27 ;  /* 0x0000000207037824 */ /* 0x000fc600078e021b */
[----:B------:R0:W-:Y:S01]  /*50c0*/  STL.64 [R1+0x298], R12 ;  /* 0x0002980c01007387 */ /* 0x0001e20000100a00 */
[----:B------:R-:W-:-:S03]  /*50d0*/  IMAD R29, R7, 0x2, R3 ;  /* 0x00000002071d7824 */ /* 0x000fc600078e0203 */
[----:B------:R1:W-:Y:S01]  /*50e0*/  STL.64 [R1+0x290], R8 ;  /* 0x0002900801007387 */ /* 0x0003e20000100a00 */
[-C--:B0-----:R-:W-:Y:S02]  /*50f0*/  LEA R12, P0, R55, R6.reuse, 0x1 ;  /* 0x00000006370c7211 */ /* 0x081fe400078008ff */
[----:B-1----:R-:W-:Y:S02]  /*5100*/  LEA R8, P1, R31, R6, 0x1 ;  /* 0x000000061f087211 */ /* 0x002fe400078208ff */
[-C--:B------:R-:W-:Y:S02]  /*5110*/  LEA.HI.X.SX32 R13, R55, R2.reuse, 0x1, P0 ;  /* 0x00000002370d7211 */ /* 0x080fe400000f0eff */
[----:B------:R-:W-:Y:S02]  /*5120*/  LEA.HI.X.SX32 R9, R31, R2, 0x1, P1 ;  /* 0x000000021f097211 */ /* 0x000fe400008f0eff */
[----:B------:R-:W-:Y:S01]  /*5130*/  LEA R18, P0, R35, R6, 0x1 ;  /* 0x0000000623127211 */ /* 0x000fe200078008ff */
[----:B------:R0:W-:Y:S01]  /*5140*/  STL.64 [R1+0x288], R12 ;  /* 0x0002880c01007387 */ /* 0x0001e20000100a00 */
[----:B------:R-:W-:-:S02]  /*5150*/  LEA R31, R7, R29, 0x1 ;  /* 0x0000001d071f7211 */ /* 0x000fc400078e08ff */
[----:B------:R-:W-:Y:S01]  /*5160*/  LEA.HI.X.SX32 R19, R35, R2, 0x1, P0 ;  /* 0x0000000223137211 */ /* 0x000fe200000f0eff */
[----:B------:R1:W-:Y:S04]  /*5170*/  STL.64 [R1+0x280], R8 ;  /* 0x0002800801007387 */ /* 0x0003e80000100a00 */
[----:B------:R2:W-:Y:S04]  /*5180*/  STL.64 [R1+0x278], R4 ;  /* 0x0002780401007387 */ /* 0x0005e80000100a00 */
[----:B------:R3:W-:Y:S01]  /*5190*/  STL.64 [R1+0x270], R18 ;  /* 0x0002701201007387 */ /* 0x0007e20000100a00 */
[----:B0-----:R-:W-:Y:S01]  /*51a0*/  IMAD R13, R7, 0x2, R31 ;  /* 0x00000002070d7824 */ /* 0x001fe200078e021f */
[----:B-1----:R-:W-:-:S03]  /*51b0*/  LEA R8, P1, R37, R6, 0x1 ;  /* 0x0000000625087211 */ /* 0x002fc600078208ff */
[----:B------:R-:W-:Y:S01]  /*51c0*/  IMAD R33, R7, 0x2, R13 ;  /* 0x0000000207217824 */ /* 0x000fe200078e020d */
[----:B--2---:R-:W-:-:S03]  /*51d0*/  LEA R4, P2, R39, R6, 0x1 ;  /* 0x0000000627047211 */ /* 0x004fc600078408ff */
[----:B------:R-:W-:Y:S01]  /*51e0*/  IMAD R35, R7, 0x2, R33 ;  /* 0x0000000207237824 */ /* 0x000fe200078e0221 */
[-C--:B------:R-:W-:Y:S02]  /*51f0*/  LEA.HI.X.SX32 R9, R37, R2.reuse, 0x1, P1 ;  /* 0x0000000225097211 */ /* 0x080fe400008f0eff */
[----:B------:R-:W-:Y:S02]  /*5200*/  LEA.HI.X.SX32 R5, R39, R2, 0x1, P2 ;  /* 0x0000000227057211 */ /* 0x000fe400010f0eff */
[C---:B---3--:R-:W-:Y:S01]  /*5210*/  LEA R18, P0, R41.reuse, R6, 0x1 ;  /* 0x0000000629127211 */ /* 0x048fe200078008ff */
[----:B------:R0:W-:Y:S03]  /*5220*/  STL.64 [R1+0x268], R8 ;  /* 0x0002680801007387 */ /* 0x0001e60000100a00 */
[----:B------:R-:W-:Y:S01]  /*5230*/  LEA.HI.X.SX32 R19, R41, R2, 0x1, P0 ;  /* 0x0000000229137211 */ /* 0x000fe200000f0eff */
[----:B------:R1:W-:Y:S01]  /*5240*/  STL.64 [R1+0x260], R4 ;  /* 0x0002600401007387 */ /* 0x0003e20000100a00 */
[----:B------:R-:W-:-:S04]  /*5250*/  LEA R38, P0, R23, R6, 0x1 ;  /* 0x0000000617267211 */ /* 0x000fc800078008ff */
[----:B------:R-:W-:Y:S02]  /*5260*/  LEA.HI.X.SX32 R39, R23, R2, 0x1, P0 ;  /* 0x0000000217277211 */ /* 0x000fe400000f0eff */
[-C--:B0-----:R-:W-:Y:S02]  /*5270*/  LEA R8, P1, R43, R6.reuse, 0x1 ;  /* 0x000000062b087211 */ /* 0x081fe400078208ff */
[----:B-1----:R-:W-:Y:S02]  /*5280*/  LEA R4, P2, R45, R6, 0x1 ;  /* 0x000000062d047211 */ /* 0x002fe400078408ff */
[-C--:B------:R-:W-:Y:S02]  /*5290*/  LEA.HI.X.SX32 R9, R43, R2.reuse, 0x1, P1 ;  /* 0x000000022b097211 */ /* 0x080fe400008f0eff */
[----:B------:R-:W-:Y:S02]  /*52a0*/  LEA.HI.X.SX32 R5, R45, R2, 0x1, P2 ;  /* 0x000000022d057211 */ /* 0x000fe400010f0eff */
[----:B------:R-:W-:-:S03]  /*52b0*/  LEA R36, P1, R25, R6, 0x1 ;  /* 0x0000000619247211 */ /* 0x000fc600078208ff */
[----:B------:R0:W-:Y:S01]  /*52c0*/  STL.64 [R1+0x248], R4 ;  /* 0x0002480401007387 */ /* 0x0001e20000100a00 */
[----:B------:R-:W-:-:S03]  /*52d0*/  LEA.HI.X.SX32 R37, R25, R2, 0x1, P1 ;  /* 0x0000000219257211 */ /* 0x000fc600008f0eff */
[----:B------:R1:W-:Y:S04]  /*52e0*/  STL.64 [R1+0x258], R18 ;  /* 0x0002581201007387 */ /* 0x0003e80000100a00 */
[----:B------:R2:W-:Y:S04]  /*52f0*/  STL.64 [R1+0x250], R8 ;  /* 0x0002500801007387 */ /* 0x0005e80000100a00 */
[----:B------:R3:W-:Y:S01]  /*5300*/  STL.64 [R1+0x240], R38 ;  /* 0x0002402601007387 */ /* 0x0007e20000100a00 */
[----:B0-----:R-:W-:-:S03]  /*5310*/  LEA R5, R7, R35, 0x1 ;  /* 0x0000002307057211 */ /* 0x001fc600078e08ff */
[----:B------:R0:W-:Y:S02]  /*5320*/  STL.64 [R1+0x238], R36 ;  /* 0x0002382401007387 */ /* 0x0001e40000100a00 */
[----:B-1----:R-:W-:Y:S01]  /*5330*/  IMAD R19, R7, 0x2, R5 ;  /* 0x0000000207137824 */ /* 0x002fe200078e0205 */
[----:B--2---:R-:W-:-:S03]  /*5340*/  LEA R8, P2, R17, R6, 0x1 ;  /* 0x0000000611087211 */ /* 0x004fc600078408ff */
[----:B------:R-:W-:Y:S01]  /*5350*/  IMAD R23, R7, 0x2, R19 ;  /* 0x0000000207177824 */ /* 0x000fe200078e0213 */
[----:B---3--:R-:W-:Y:S02]  /*5360*/  LEA R38, P0, R21, R6, 0x1 ;  /* 0x0000000615267211 */ /* 0x008fe400078008ff */
[----:B------:R-:W-:Y:S02]  /*5370*/  LEA.HI.X.SX32 R9, R17, R2, 0x1, P2 ;  /* 0x0000000211097211 */ /* 0x000fe400010f0eff */
[-C--:B0-----:R-:W-:Y:S02]  /*5380*/  LEA R36, P1, R15, R6.reuse, 0x1 ;  /* 0x000000060f247211 */ /* 0x081fe400078208ff */
[----:B------:R-:W-:Y:S01]  /*5390*/  LEA R24, P2, R27, R6, 0x1 ;  /* 0x000000061b187211 */ /* 0x000fe200078408ff */
[----:B------:R0:W-:Y:S01]  /*53a0*/  STL.64 [R1+0x230], R8 ;  /* 0x0002300801007387 */ /* 0x0001e20000100a00 */
[-C--:B------:R-:W-:Y:S02]  /*53b0*/  LEA.HI.X.SX32 R39, R21, R2.reuse, 0x1, P0 ;  /* 0x0000000215277211 */ /* 0x080fe400000f0eff */
[----:B------:R-:W-:-:S02]  /*53c0*/  LEA.HI.X.SX32 R37, R15, R2, 0x1, P1 ;  /* 0x000000020f257211 */ /* 0x000fc400008f0eff */
[----:B------:R-:W-:Y:S01]  /*53d0*/  LEA.HI.X.SX32 R25, R27, R2, 0x1, P2 ;  /* 0x000000021b197211 */ /* 0x000fe200010f0eff */
[----:B------:R-:W-:Y:S01]  /*53e0*/  STL.64 [R1+0x228], R38 ;  /* 0x0002282601007387 */ /* 0x000fe20000100a00 */
[----:B------:R-:W-:-:S03]  /*53f0*/  LEA R20, P2, R31, R6, 0x1 ;  /* 0x000000061f147211 */ /* 0x000fc600078408ff */
[----:B------:R1:W-:Y:S01]  /*5400*/  STL.64 [R1+0x220], R36 ;  /* 0x0002202401007387 */ /* 0x0003e20000100a00 */
[----:B------:R-:W-:Y:S01]  /*5410*/  LEA.HI.X.SX32 R21, R31, R2, 0x1, P2 ;  /* 0x000000021f157211 */ /* 0x000fe200010f0eff */
[C---:B0-----:R-:W-:Y:S02]  /*5420*/  IMAD R9, R7.reuse, 0x2, R23 ;  /* 0x0000000207097824 */ /* 0x041fe400078e0217 */
[----:B------:R0:W-:Y:S03]  /*5430*/  STL.64 [R1+0x218], R24 ;  /* 0x0002181801007387 */ /* 0x0001e60000100a00 */
[----:B------:R-:W-:Y:S02]  /*5440*/  LEA R15, R7, R9, 0x1 ;  /* 0x00000009070f7211 */ /* 0x000fe400078e08ff */
[----:B-1----:R-:W-:-:S03]  /*5450*/  LEA R36, P0, R3, R6, 0x1 ;  /* 0x0000000603247211 */ /* 0x002fc600078008ff */
[----:B------:R-:W-:Y:S01]  /*5460*/  IMAD R17, R7, 0x2, R15 ;  /* 0x0000000207117824 */ /* 0x000fe200078e020f */
[----:B0-----:R-:W-:Y:S02]  /*5470*/  LEA R24, P1, R29, R6, 0x1 ;  /* 0x000000061d187211 */ /* 0x001fe400078208ff */
[-C--:B------:R-:W-:Y:S01]  /*5480*/  LEA.HI.X.SX32 R37, R3, R2.reuse, 0x1, P0 ;  /* 0x0000000203257211 */ /* 0x080fe200000f0eff */
[----:B------:R-:W-:Y:S01]  /*5490*/  IMAD R3, R7, 0x2, R17 ;  /* 0x0000000207037824 */ /* 0x000fe200078e0211 */
[----:B------:R-:W-:Y:S02]  /*54a0*/  LEA.HI.X.SX32 R25, R29, R2, 0x1, P1 ;  /* 0x000000021d197211 */ /* 0x000fe400008f0eff */
[----:B------:R-:W-:Y:S01]  /*54b0*/  LEA R26, P0, R13, R6, 0x1 ;  /* 0x000000060d1a7211 */ /* 0x000fe200078008ff */
[----:B------:R-:W-:Y:S01]  /*54c0*/  STL.64 [R1+0x210], R36 ;  /* 0x0002102401007387 */ /* 0x000fe20000100a00 */
[----:B------:R-:W-:Y:S02]  /*54d0*/  IMAD R10, R7, 0x2, R3 ;  /* 0x00000002070a7824 */ /* 0x000fe400078e0203 */
[----:B------:R-:W-:Y:S01]  /*54e0*/  LEA.HI.X.SX32 R27, R13, R2, 0x1, P0 ;  /* 0x000000020d1b7211 */ /* 0x000fe200000f0eff */
[----:B------:R0:W-:Y:S02]  /*54f0*/  STL.64 [R1+0x208], R24 ;  /* 0x0002081801007387 */ /* 0x0001e40000100a00 */
[----:B------:R-:W-:-:S02]  /*5500*/  LEA R13, R7, R10, 0x1 ;  /* 0x0000000a070d7211 */ /* 0x000fc400078e08ff */
[----:B------:R1:W-:Y:S03]  /*5510*/  STL.64 [R1+0x200], R20 ;  /* 0x0002001401007387 */ /* 0x0003e60000100a00 */
[----:B------:R-:W-:Y:S01]  /*5520*/  IMAD R4, R7, 0x2, R13 ;  /* 0x0000000207047824 */ /* 0x000fe200078e020d */
[----:B------:R2:W-:Y:S01]  /*5530*/  STL.64 [R1+0x1f8], R26 ;  /* 0x0001f81a01007387 */ /* 0x0005e20000100a00 */
[-C--:B0-----:R-:W-:Y:S02]  /*5540*/  LEA R24, P1, R33, R6.reuse, 0x1 ;  /* 0x0000000621187211 */ /* 0x081fe400078208ff */
[----:B-1----:R-:W-:Y:S02]  /*5550*/  LEA R20, P2, R35, R6, 0x1 ;  /* 0x0000000623147211 */ /* 0x002fe400078408ff */
[-C--:B------:R-:W-:Y:S02]  /*5560*/  LEA.HI.X.SX32 R25, R33, R2.reuse, 0x1, P1 ;  /* 0x0000000221197211 */ /* 0x080fe400008f0eff */
[----:B------:R-:W-:-:S02]  /*5570*/  LEA.HI.X.SX32 R21, R35, R2, 0x1, P2 ;  /* 0x0000000223157211 */ /* 0x000fc400010f0eff */
[C---:B--2---:R-:W-:Y:S01]  /*5580*/  LEA R26, P0, R5.reuse, R6, 0x1 ;  /* 0x00000006051a7211 */ /* 0x044fe200078008ff */
[----:B------:R0:W-:Y:S03]  /*5590*/  STL.64 [R1+0x1f0], R24 ;  /* 0x0001f01801007387 */ /* 0x0001e60000100a00 */
[----:B------:R-:W-:Y:S01]  /*55a0*/  LEA.HI.X.SX32 R27, R5, R2, 0x1, P0 ;  /* 0x00000002051b7211 */ /* 0x000fe200000f0eff */
[----:B------:R1:W-:Y:S01]  /*55b0*/  STL.64 [R1+0x1e8], R20 ;  /* 0x0001e81401007387 */ /* 0x0003e20000100a00 */
[----:B------:R-:W-:-:S03]  /*55c0*/  IMAD R5, R7, 0x2, R4 ;  /* 0x0000000207057824 */ /* 0x000fc600078e0204 */
[----:B------:R-:W-:Y:S01]  /*55d0*/  STL.64 [R1+0x1e0], R26 ;  /* 0x0001e01a01007387 */ /* 0x000fe20000100a00 */
[----:B------:R-:W-:Y:S01]  /*55e0*/  IMAD R12, R7, 0x2, R5 ;  /* 0x00000002070c7824 */ /* 0x000fe200078e0205 */
[----:B0-----:R-:W-:-:S04]  /*55f0*/  LEA R24, P1, R19, R6, 0x1 ;  /* 0x0000000613187211 */ /* 0x001fc800078208ff */
[----:B------:R-:W-:Y:S02]  /*5600*/  LEA R8, R7, R12, 0x1 ;  /* 0x0000000c07087211 */ /* 0x000fe400078e08ff */
[----:B-1----:R-:W-:Y:S02]  /*5610*/  LEA R20, P2, R23, R6, 0x1 ;  /* 0x0000000617147211 */ /* 0x002fe400078408ff */
[-C--:B------:R-:W-:Y:S02]  /*5620*/  LEA.HI.X.SX32 R25, R19, R2.reuse, 0x1, P1 ;  /* 0x0000000213197211 */ /* 0x080fe400008f0eff */
[----:B------:R-:W-:Y:S02]  /*5630*/  LEA.HI.X.SX32 R21, R23, R2, 0x1, P2 ;  /* 0x0000000217157211 */ /* 0x000fe400010f0eff */
[C---:B------:R-:W-:Y:S01]  /*5640*/  LEA R18, P2, R17.reuse, R6, 0x1 ;  /* 0x0000000611127211 */ /* 0x040fe200078408ff */
[----:B------:R0:W-:Y:S03]  /*5650*/  STL.64 [R1+0x1d8], R24 ;  /* 0x0001d81801007387 */ /* 0x0001e60000100a00 */
[----:B------:R-:W-:Y:S01]  /*5660*/  LEA.HI.X.SX32 R19, R17, R2, 0x1, P2 ;  /* 0x0000000211137211 */ /* 0x000fe200010f0eff */
[----:B------:R1:W-:Y:S01]  /*5670*/  STL.64 [R1+0x1d0], R20 ;  /* 0x0001d01401007387 */ /* 0x0003e20000100a00 */
[----:B------:R-:W-:-:S02]  /*5680*/  LEA R14, P2, R13, R6, 0x1 ;  /* 0x000000060d0e7211 */ /* 0x000fc400078408ff */
[-C--:B0-----:R-:W-:Y:S02]  /*5690*/  LEA R24, P0, R9, R6.reuse, 0x1 ;  /* 0x0000000609187211 */ /* 0x081fe400078008ff */
[----:B-1----:R-:W-:Y:S02]  /*56a0*/  LEA R20, P1, R15, R6, 0x1 ;  /* 0x000000060f147211 */ /* 0x002fe400078208ff */
[-C--:B------:R-:W-:Y:S01]  /*56b0*/  LEA.HI.X.SX32 R25, R9, R2.reuse, 0x1, P0 ;  /* 0x0000000209197211 */ /* 0x080fe200000f0eff */
[----:B------:R-:W-:Y:S01]  /*56c0*/  IMAD R9, R7, 0x2, R8 ;  /* 0x0000000207097824 */ /* 0x000fe200078e0208 */
[-C--:B------:R-:W-:Y:S02]  /*56d0*/  LEA.HI.X.SX32 R21, R15, R2.reuse, 0x1, P1 ;  /* 0x000000020f157211 */ /* 0x080fe400008f0eff */
[----:B------:R-:W-:Y:S01]  /*56e0*/  LEA.HI.X.SX32 R15, R13, R2, 0x1, P2 ;  /* 0x000000020d0f7211 */ /* 0x000fe200010f0eff */
[----:B------:R-:W-:Y:S04]  /*56f0*/  STL.64 [R1+0x1c8], R24 ;  /* 0x0001c81801007387 */ /* 0x000fe80000100a00 */
[----:B------:R0:W-:Y:S04]  /*5700*/  STL.64 [R1+0x1c0], R20 ;  /* 0x0001c01401007387 */ /* 0x0001e80000100a00 */
[----:B------:R1:W-:Y:S01]  /*5710*/  STL.64 [R1+0x1b8], R18 ;  /* 0x0001b81201007387 */ /* 0x0003e20000100a00 */
[----:B0-----:R-:W-:-:S02]  /*5720*/  LEA R20, P0, R3, R6, 0x1 ;  /* 0x0000000603147211 */ /* 0x001fc400078008ff */
[C---:B-1----:R-:W-:Y:S02]  /*5730*/  LEA R18, P1, R10.reuse, R6, 0x1 ;  /* 0x000000060a127211 */ /* 0x042fe400078208ff */
[-C--:B------:R-:W-:Y:S02]  /*5740*/  LEA.HI.X.SX32 R21, R3, R2.reuse, 0x1, P0 ;  /* 0x0000000203157211 */ /* 0x080fe400000f0eff */
[----:B------:R-:W-:Y:S01]  /*5750*/  LEA.HI.X.SX32 R19, R10, R2, 0x1, P1 ;  /* 0x000000020a137211 */ /* 0x000fe200008f0eff */
[----:B------:R-:W-:Y:S01]  /*5760*/  IMAD R10, R7, 0x2, R9 ;  /* 0x00000002070a7824 */ /* 0x000fe200078e0209 */
[----:B------:R-:W-:Y:S01]  /*5770*/  LEA R16, P1, R5, R6, 0x1 ;  /* 0x0000000605107211 */ /* 0x000fe200078208ff */
[----:B------:R-:W-:Y:S02]  /*5780*/  STL.64 [R1+0x1b0], R20 ;  /* 0x0001b01401007387 */ /* 0x000fe40000100a00 */
[----:B------:R-:W-:Y:S01]  /*5790*/  IMAD R3, R7, 0x2, R10 ;  /* 0x0000000207037824 */ /* 0x000fe200078e020a */
[----:B------:R-:W-:Y:S01]  /*57a0*/  LEA.HI.X.SX32 R17, R5, R2, 0x1, P1 ;  /* 0x0000000205117211 */ /* 0x000fe200008f0eff */
[----:B------:R0:W-:Y:S04]  /*57b0*/  STL.64 [R1+0x1a8], R18 ;  /* 0x0001a81201007387 */ /* 0x0001e80000100a00 */
[----:B------:R1:W-:Y:S01]  /*57c0*/  STL.64 [R1+0x1a0], R14 ;  /* 0x0001a00e01007387 */ /* 0x0003e20000100a00 */
[----:B0-----:R-:W-:-:S02]  /*57d0*/  LEA R18, P0, R4, R6, 0x1 ;  /* 0x0000000604127211 */ /* 0x001fc400078008ff */
[----:B-1----:R-:W-:Y:S02]  /*57e0*/  LEA R14, P2, R12, R6, 0x1 ;  /* 0x000000060c0e7211 */ /* 0x002fe400078408ff */
[-C--:B------:R-:W-:Y:S02]  /*57f0*/  LEA.HI.X.SX32 R19, R4, R2.reuse, 0x1, P0 ;  /* 0x0000000204137211 */ /* 0x080fe400000f0eff */
[----:B------:R-:W-:Y:S02]  /*5800*/  LEA.HI.X.SX32 R15, R12, R2, 0x1, P2 ;  /* 0x000000020c0f7211 */ /* 0x000fe400010f0eff */
[C---:B------:R-:W-:Y:S01]  /*5810*/  LEA R4, R7.reuse, R3, 0x1 ;  /* 0x0000000307047211 */ /* 0x040fe200078e08ff */
[----:B------:R0:W-:Y:S04]  /*5820*/  STL.64 [R1+0x198], R18 ;  /* 0x0001981201007387 */ /* 0x0001e80000100a00 */
[----:B------:R1:W-:Y:S01]  /*5830*/  STL.64 [R1+0x190], R16 ;  /* 0x0001901001007387 */ /* 0x0003e20000100a00 */
[----:B------:R-:W-:-:S03]  /*5840*/  IMAD R5, R7, 0x2, R4 ;  /* 0x0000000207057824 */ /* 0x000fc600078e0204 */
[----:B------:R2:W-:Y:S01]  /*5850*/  STL.64 [R1+0x188], R14 ;  /* 0x0001880e01007387 */ /* 0x0005e20000100a00 */
[----:B------:R-:W-:Y:S01]  /*5860*/  IMAD R7, R7, 0x2, R5 ;  /* 0x0000000207077824 */ /* 0x000fe200078e0205 */
[CC--:B0-----:R-:W-:Y:S02]  /*5870*/  LEA R18, P0, R8.reuse, R6.reuse, 0x1 ;  /* 0x0000000608127211 */ /* 0x0c1fe400078008ff */
[C---:B-1----:R-:W-:Y:S02]  /*5880*/  LEA R16, P1, R9.reuse, R6, 0x1 ;  /* 0x0000000609107211 */ /* 0x042fe400078208ff */
[----:B------:R-:W-:Y:S02]  /*5890*/  LEA.HI.X.SX32 R19, R8, R2, 0x1, P0 ;  /* 0x0000000208137211 */ /* 0x000fe400000f0eff */
[C---:B--2---:R-:W-:Y:S02]  /*58a0*/  LEA R14, P2, R10.reuse, R6, 0x1 ;  /* 0x000000060a0e7211 */ /* 0x044fe400078408ff */
[-C--:B------:R-:W-:Y:S01]  /*58b0*/  LEA.HI.X.SX32 R17, R9, R2.reuse, 0x1, P1 ;  /* 0x0000000209117211 */ /* 0x080fe200008f0eff */
[----:B------:R-:W-:Y:S01]  /*58c0*/  STL.64 [R1+0x180], R18 ;  /* 0x0001801201007387 */ /* 0x000fe20000100a00 */
[----:B------:R-:W-:-:S02]  /*58d0*/  LEA.HI.X.SX32 R15, R10, R2, 0x1, P2 ;  /* 0x000000020a0f7211 */ /* 0x000fc400010f0eff */
[-C--:B------:R-:W-:Y:S01]  /*58e0*/  LEA R12, P2, R5, R6.reuse, 0x1 ;  /* 0x00000006050c7211 */ /* 0x080fe200078408ff */
[----:B------:R0:W-:Y:S01]  /*58f0*/  STL.64 [R1+0x178], R16 ;  /* 0x0001781001007387 */ /* 0x0001e20000100a00 */
[----:B------:R-:W-:Y:S02]  /*5900*/  LEA R8, P3, R7, R6, 0x1 ;  /* 0x0000000607087211 */ /* 0x000fe400078608ff */
[-C--:B------:R-:W-:Y:S01]  /*5910*/  LEA.HI.X.SX32 R13, R5, R2.reuse, 0x1, P2 ;  /* 0x00000002050d7211 */ /* 0x080fe200010f0eff */
[----:B------:R1:W-:Y:S01]  /*5920*/  STL.64 [R1+0x170], R14 ;  /* 0x0001700e01007387 */ /* 0x0003e20000100a00 */
[----:B------:R-:W-:Y:S01]  /*5930*/  LEA.HI.X.SX32 R9, R7, R2, 0x1, P3 ;  /* 0x0000000207097211 */ /* 0x000fe200018f0eff */
[----:B------:R-:W-:Y:S01]  /*5940*/  IMAD.MOV.U32 R5, RZ, RZ, 0x3f800000 ;  /* 0x3f800000ff057424 */ /* 0x000fe200078e00ff */
[CC--:B0-----:R-:W-:Y:S02]  /*5950*/  LEA R16, P0, R3.reuse, R6.reuse, 0x1 ;  /* 0x0000000603107211 */ /* 0x0c1fe400078008ff */
[----:B-1----:R-:W-:Y:S01]  /*5960*/  LEA R14, P1, R4, R6, 0x1 ;  /* 0x00000006040e7211 */ /* 0x002fe200078208ff */
[----:B------:R-:W-:Y:S01]  /*5970*/  IMAD.MOV.U32 R6, RZ, RZ, 0x3f800000 ;  /* 0x3f800000ff067424 */ /* 0x000fe200078e00ff */
[----:B------:R-:W-:-:S02]  /*5980*/  LEA.HI.X.SX32 R17, R3, R2, 0x1, P0 ;  /* 0x0000000203117211 */ /* 0x000fc400000f0eff */
[----:B------:R-:W-:Y:S01]  /*5990*/  LEA.HI.X.SX32 R15, R4, R2, 0x1, P1 ;  /* 0x00000002040f7211 */ /* 0x000fe200008f0eff */
[----:B------:R-:W-:Y:S01]  /*59a0*/  IMAD.MOV.U32 R2, RZ, RZ, -0x800000 ;  /* 0xff800000ff027424 */ /* 0x000fe200078e00ff */
[----:B------:R-:W-:Y:S01]  /*59b0*/  MOV R4, 0x3f800000 ;  /* 0x3f80000000047802 */ /* 0x000fe20000000f00 */
[----:B------:R-:W-:Y:S04]  /*59c0*/  STL.64 [R1+0x168], R16 ;  /* 0x0001681001007387 */ /* 0x000fe80000100a00 */
[----:B------:R-:W-:Y:S04]  /*59d0*/  STL.64 [R1+0x160], R14 ;  /* 0x0001600e01007387 */ /* 0x000fe80000100a00 */
[----:B------:R-:W-:Y:S04]  /*59e0*/  STL.64 [R1+0x158], R12 ;  /* 0x0001580c01007387 */ /* 0x000fe80000100a00 */
[----:B------:R-:W-:Y:S04]  /*59f0*/  STL.64 [R1+0x150], R8 ;  /* 0x0001500801007387 */ /* 0x000fe80000100a00 */
[----:B------:R0:W-:Y:S04]  /*5a00*/  STL [R1+0x130], R2 ;  /* 0x0001300201007387 */ /* 0x0001e80000100800 */
[----:B------:R-:W-:Y:S04]  /*5a10*/  STL [R1+0x14c], R4 ;  /* 0x00014c0401007387 */ /* 0x000fe80000100800 */
[----:B------:R1:W-:Y:S01]  /*5a20*/  STL [R1+0x148], R6 ;  /* 0x0001480601007387 */ /* 0x0003e20000100800 */
[----:B0-----:R-:W-:-:S03]  /*5a30*/  CS2R R2, SRZ ;  /* 0x0000000000027805 */ /* 0x001fc6000001ff00 */
[----:B------:R0:W-:Y:S04]  /*5a40*/  STL [R1+0x144], R5 ;  /* 0x0001440501007387 */ /* 0x0001e80000100800 */
[----:B------:R2:W-:Y:S01]  /*5a50*/  STL [R1+0x140], R4 ;  /* 0x0001400401007387 */ /* 0x0005e20000100800 */
[----:B-1----:R-:W-:Y:S01]  /*5a60*/  IMAD.MOV.U32 R6, RZ, RZ, -0x800000 ;  /* 0xff800000ff067424 */ /* 0x002fe200078e00ff */
[----:B0-----:R-:W-:-:S04]  /*5a70*/  MOV R5, 0xff800000 ;  /* 0xff80000000057802 */ /* 0x001fc80000000f00 */
[----:B------:R0:W-:Y:S01]  /*5a80*/  STL [R1+0x134], R6 ;  /* 0x0001340601007387 */ /* 0x0001e20000100800 */
[----:B--2---:R-:W-:-:S03]  /*5a90*/  IMAD.MOV.U32 R4, RZ, RZ, -0x800000 ;  /* 0xff800000ff047424 */ /* 0x004fc600078e00ff */
[----:B------:R0:W-:Y:S04]  /*5aa0*/  STL [R1+0x138], R5 ;  /* 0x0001380501007387 */ /* 0x0001e80000100800 */
[----:B------:R0:W-:Y:S04]  /*5ab0*/  STL [R1], RZ ;  /* 0x000000ff01007387 */ /* 0x0001e80000100800 */
[----:B------:R0:W-:Y:S04]  /*5ac0*/  STL [R1+0x13c], R4 ;  /* 0x00013c0401007387 */ /* 0x0001e80000100800 */
[----:B------:R0:W-:Y:S04]  /*5ad0*/  STL [R1+0x4], RZ ;  /* 0x000004ff01007387 */ /* 0x0001e80000100800 */
        /* <DEDUP_REMOVED lines=61> */
[----:B------:R0:W-:Y:S02]  /*5eb0*/  STL [R1+0xfc], RZ ;  /* 0x0000fcff01007387 */ /* 0x0001e40000100800 */
.L_x_1:
[----:B0-----:R-:W2:Y:S04]  /*5ec0*/  LDL.64 R6, [R1+0x520] ;  /* 0x0005200001067983 */ /* 0x001ea80000100a00 */
[----:B------:R-:W3:Y:S04]  /*5ed0*/  LDL.64 R20, [R1+0x510] ;  /* 0x0005100001147983 */ /* 0x000ee80000100a00 */
[----:B------:R-:W4:Y:S04]  /*5ee0*/  LDL.64 R46, [R1+0x4f8] ;  /* 0x0004f800012e7983 */ /* 0x000f280000100a00 */
        /* <DEDUP_REMOVED lines=9> */
[----:B------:R-:W-:Y:S04]  /*5f80*/  STL [R1+0x7ac], R152 ;  /* 0x0007ac9801007387 */ /* 0x000fe80000100800 */
        /* <DEDUP_REMOVED lines=63> */
[----:B------:R0:W-:Y:S04]  /*6380*/  STL [R1+0x670], R11 ;  /* 0x0006700b01007387 */ /* 0x0001e80000100800 */
[----:B------:R-:W4:Y:S04]  /*6390*/  LDL.64 R30, [R1+0x4e8] ;  /* 0x0004e800011e7983 */ /* 0x000f280000100a00 */
[----:B------:R-:W4:Y:S04]  /*63a0*/  LDL.64 R24, [R1+0x4d8] ;  /* 0x0004d80001187983 */ /* 0x000f280000100a00 */
[----:B------:R-:W4:Y:S04]  /*63b0*/  LDL.64 R44, [R1+0x4e0] ;  /* 0x0004e000012c7983 */ /* 0x000f280000100a00 */
[----:B------:R-:W4:Y:S04]  /*63c0*/  LDL.64 R42, [R1+0x4d0] ;  /* 0x0004d000012a7983 */ /* 0x000f280000100a00 */
[----:B------:R-:W4:Y:S04]  /*63d0*/  LDL.64 R40, [R1+0x4c8] ;  /* 0x0004c80001287983 */ /* 0x000f280000100a00 */
[----:B0-----:R-:W4:Y:S04]  /*63e0*/  LDL.64 R10, [R1+0x4c0] ;  /* 0x0004c000010a7983 */ /* 0x001f280000100a00 */
[----:B------:R-:W4:Y:S01]  /*63f0*/  LDL.64 R48, [R1+0x4a8] ;  /* 0x0004a80001307983 */ /* 0x000f220000100a00 */
[----:B--2---:R-:W-:-:S03]  /*6400*/  IMAD.WIDE R6, R3, 0x2, R6 ;  /* 0x0000000203067825 */ /* 0x004fc600078e0206 */
[----:B------:R-:W2:Y:S01]  /*6410*/  LDL.64 R32, [R1+0x4b8] ;  /* 0x0004b80001207983 */ /* 0x000ea20000100a00 */
[----:B---3--:R-:W-:-:S03]  /*6420*/  IMAD.WIDE R36, R3, 0x2, R20 ;  /* 0x0000000203247825 */ /* 0x008fc600078e0214 */
[----:B------:R4:W3:Y:S04]  /*6430*/  LDG.E.U16 R21, desc[UR14][R6.64] ;  /* 0x0000000e06157981 */ /* 0x0008e8000c1e1500 */
[----:B------:R-:W3:Y:S04]  /*6440*/  LDL.64 R54, [R1+0x498] ;  /* 0x0004980001367983 */ /* 0x000ee80000100a00 */
[----:B------:R-:W3:Y:S01]  /*6450*/  LDL.64 R56, [R1+0x488] ;  /* 0x0004880001387983 */ /* 0x000ee20000100a00 */
[----:B----4-:R-:W-:-:S03]  /*6460*/  IMAD.WIDE R6, R3, 0x2, R46 ;  /* 0x0000000203067825 */ /* 0x010fc600078e022e */
[----:B------:R-:W4:Y:S04]  /*6470*/  LDL.64 R46, [R1+0x490] ;  /* 0x00049000012e7983 */ /* 0x000f280000100a00 */
[----:B------:R-:W4:Y:S01]  /*6480*/  LDL.64 R76, [R1+0x460] ;  /* 0x00046000014c7983 */ /* 0x000f220000100a00 */
[----:B------:R-:W-:-:S03]  /*6490*/  IMAD.WIDE R4, R3, 0x2, R4 ;  /* 0x0000000203047825 */ /* 0x000fc600078e0204 */
[----:B------:R-:W4:Y:S01]  /*64a0*/  LDL.64 R38, [R1+0x4f0] ;  /* 0x0004f00001267983 */ /* 0x000f220000100a00 */
[----:B------:R-:W-:-:S03]  /*64b0*/  IMAD.WIDE R16, R3, 0x2, R16 ;  /* 0x0000000203107825 */ /* 0x000fc600078e0210 */
[----:B------:R0:W4:Y:S01]  /*64c0*/  LDG.E.U16 R29, desc[UR14][R4.64] ;  /* 0x0000000e041d7981 */ /* 0x000122000c1e1500 */
[----:B------:R-:W-:-:S03]  /*64d0*/  IMAD.WIDE R12, R3, 0x2, R12 ;  /* 0x00000002030c7825 */ /* 0x000fc600078e020c */
[----:B------:R1:W4:Y:S01]  /*64e0*/  LDG.E.U16 R35, desc[UR14][R16.64] ;  /* 0x0000000e10237981 */ /* 0x000322000c1e1500 */
[----:B------:R-:W-:-:S03]  /*64f0*/  IMAD.WIDE R18, R3, 0x2, R18 ;  /* 0x0000000203127825 */ /* 0x000fc600078e0212 */
[----:B------:R-:W4:Y:S01]  /*6500*/  LDL.64 R50, [R1+0x4b0] ;  /* 0x0004b00001327983 */ /* 0x000f220000100a00 */
[----:B0-----:R-:W-:-:S03]  /*6510*/  IMAD.WIDE R4, R3, 0x2, R26 ;  /* 0x0000000203047825 */ /* 0x001fc600078e021a */
[----:B------:R-:W4:Y:S01]  /*6520*/  LDG.E.U16 R27, desc[UR14][R12.64] ;  /* 0x0000000e0c1b7981 */ /* 0x000f22000c1e1500 */
[----:B-1----:R-:W-:-:S03]  /*6530*/  IMAD.WIDE R16, R3, 0x2, R52 ;  /* 0x0000000203107825 */ /* 0x002fc600078e0234 */
[----:B------:R-:W4:Y:S04]  /*6540*/  LDL.64 R58, [R1+0x4a0] ;  /* 0x0004a000013a7983 */ /* 0x000f280000100a00 */
[----:B------:R-:W4:Y:S04]  /*6550*/  LDG.E.U16 R20, desc[UR14][R16.64] ;  /* 0x0000000e10147981 */ /* 0x000f28000c1e1500 */
[----:B------:R0:W4:Y:S04]  /*6560*/  LDG.E.U16 R13, desc[UR14][R4.64] ;  /* 0x0000000e040d7981 */ /* 0x000128000c1e1500 */
[----:B------:R-:W4:Y:S04]  /*6570*/  LDG.E.U16 R12, desc[UR14][R6.64] ;  /* 0x0000000e060c7981 */ /* 0x000f28000c1e1500 */
[----:B------:R-:W4:Y:S04]  /*6580*/  LDL.64 R52, [R1+0x450] ;  /* 0x0004500001347983 */ /* 0x000f280000100a00 */
[----:B------:R-:W4:Y:S04]  /*6590*/  LDL.64 R74, [R1+0x448] ;  /* 0x00044800014a7983 */ /* 0x000f280000100a00 */
[----:B------:R-:W4:Y:S04]  /*65a0*/  LDL.64 R72, [R1+0x430] ;  /* 0x0004300001487983 */ /* 0x000f280000100a00 */
[----:B------:R-:W4:Y:S04]  /*65b0*/  LDL.64 R64, [R1+0x420] ;  /* 0x0004200001407983 */ /* 0x000f280000100a00 */
[----:B------:R-:W4:Y:S04]  /*65c0*/  LDL.64 R62, [R1+0x408] ;  /* 0x00040800013e7983 */ /* 0x000f280000100a00 */
[----:B------:R-:W4:Y:S01]  /*65d0*/  LDL.64 R60, [R1+0x400] ;  /* 0x00040000013c7983 */ /* 0x000f220000100a00 */
[----:B------:R-:W-:-:S03]  /*65e0*/  IMAD.WIDE R8, R3, 0x2, R8 ;  /* 0x0000000203087825 */ /* 0x000fc600078e0208 */
[----:B------:R-:W4:Y:S04]  /*65f0*/  LDL.64 R68, [R1+0x3f0] ;  /* 0x0003f00001447983 */ /* 0x000f280000100a00 */
[----:B------:R-:W4:Y:S04]  /*6600*/  LDL.64 R66, [R1+0x3d0] ;  /* 0x0003d00001427983 */ /* 0x000f280000100a00 */
[----:B------:R-:W4:Y:S04]  /*6610*/  LDL.64 R70, [R1+0x428] ;  /* 0x0004280001467983 */ /* 0x000f280000100a00 */
[----:B------:R-:W4:Y:S04]  /*6620*/  LDG.E.U16 R8, desc[UR14][R8.64] ;  /* 0x0000000e08087981 */ /* 0x000f28000c1e1500 */
[----:B------:R-:W4:Y:S04]  /*6630*/  LDG.E.U16 R36, desc[UR14][R36.64] ;  /* 0x0000000e24247981 */ /* 0x000f28000c1e1500 */
[----:B------:R-:W4:Y:S01]  /*6640*/  LDL.64 R78, [R1+0x3e8] ;  /* 0x0003e800014e7983 */ /* 0x000f220000100a00 */
[----:B------:R-:W-:-:S03]  /*6650*/  IMAD.WIDE R14, R3, 0x2, R14 ;  /* 0x00000002030e7825 */ /* 0x000fc600078e020e */
[----:B------:R-:W4:Y:S04]  /*6660*/  LDL.64 R94, [R1+0x3e0] ;  /* 0x0003e000015e7983 */ /* 0x000f280000100a00 */
[----:B------:R-:W4:Y:S04]  /*6670*/  LDL.64 R92, [R1+0x3c0] ;  /* 0x0003c000015c7983 */ /* 0x000f280000100a00 */
[----:B------:R-:W4:Y:S04]  /*6680*/  LDL.64 R90, [R1+0x3a0] ;  /* 0x0003a000015a7983 */ /* 0x000f280000100a00 */
[----:B------:R-:W4:Y:S04]  /*6690*/  LDG.E.U16 R14, desc[UR14][R14.64] ;  /* 0x0000000e0e0e7981 */ /* 0x000f28000c1e1500 */
[----:B------:R-:W4:Y:S04]  /*66a0*/  LDL.64 R88, [R1+0x478] ;  /* 0x0004780001587983 */ /* 0x000f280000100a00 */
[----:B------:R-:W4:Y:S04]  /*66b0*/  LDL.64 R86, [R1+0x458] ;  /* 0x0004580001567983 */ /* 0x000f280000100a00 */
[----:B------:R-:W4:Y:S04]  /*66c0*/  LDL.64 R84, [R1+0x3d8] ;  /* 0x0003d80001547983 */ /* 0x000f280000100a00 */
[----:B------:R-:W4:Y:S04]  /*66d0*/  LDL.64 R82, [R1+0x3b8] ;  /* 0x0003b80001527983 */ /* 0x000f280000100a00 */
[----:B------:R-:W4:Y:S01]  /*66e0*/  LDL.64 R80, [R1+0x398] ;  /* 0x0003980001507983 */ /* 0x000f220000100a00 */
[----:B0-----:R-:W-:-:S03]  /*66f0*/  IMAD.WIDE R4, R3, 0x2, R30 ;  /* 0x0000000203047825 */ /* 0x001fc600078e021e */
[----:B------:R0:W4:Y:S01]  /*6700*/  LDG.E.U16 R31, desc[UR14][R18.64] ;  /* 0x0000000e121f7981 */ /* 0x000122000c1e1500 */
[----:B------:R-:W-:-:S03]  /*6710*/  IMAD.WIDE R24, R3, 0x2, R24 ;  /* 0x0000000203187825 */ /* 0x000fc600078e0218 */
[----:B------:R1:W4:Y:S01]  /*6720*/  LDG.E.U16 R30, desc[UR14][R4.64] ;  /* 0x0000000e041e7981 */ /* 0x000322000c1e1500 */
[----:B0-----:R-:W-:-:S03]  /*6730*/  IMAD.WIDE R18, R3, 0x2, R44 ;  /* 0x0000000203127825 */ /* 0x001fc600078e022c */
[----:B------:R-:W4:Y:S01]  /*6740*/  LDL.64 R44, [R1+0x480] ;  /* 0x00048000012c7983 */ /* 0x000f220000100a00 */
[----:B------:R-:W-:-:S03]  /*6750*/  IMAD.WIDE R16, R3, 0x2, R42 ;  /* 0x0000000203107825 */ /* 0x000fc600078e022a */
[----:B------:R-:W4:Y:S01]  /*6760*/  LDL.64 R42, [R1+0x470] ;  /* 0x00047000012a7983 */ /* 0x000f220000100a00 */
[----:B------:R-:W-:-:S03]  /*6770*/  IMAD.WIDE R6, R3, 0x2, R40 ;  /* 0x0000000203067825 */ /* 0x000fc600078e0228 */
[----:B------:R-:W4:Y:S01]  /*6780*/  LDL.64 R40, [R1+0x468] ;  /* 0x0004680001287983 */ /* 0x000f220000100a00 */
[----:B-1----:R-:W-:-:S03]  /*6790*/  IMAD.WIDE R4, R3, 0x2, R10 ;  /* 0x0000000203047825 */ /* 0x002fc600078e020a */
[----:B------:R-:W4:Y:S01]  /*67a0*/  LDG.E.U16 R10, desc[UR14][R24.64] ;  /* 0x0000000e180a7981 */ /* 0x000f22000c1e1500 */
[----:B--2---:R-:W-:-:S03]  /*67b0*/  IMAD.WIDE R32, R3, 0x2, R32 ;  /* 0x0000000203207825 */ /* 0x004fc600078e0220 */
[----:B------:R-:W2:Y:S04]  /*67c0*/  LDG.E.U16 R19, desc[UR14][R18.64] ;  /* 0x0000000e12137981 */ /* 0x000ea8000c1e1500 */
[----:B------:R-:W2:Y:S04]  /*67d0*/  LDG.E.U16 R9, desc[UR14][R32.64] ;  /* 0x0000000e20097981 */ /* 0x000ea8000c1e1500 */
[----:B------:R0:W2:Y:S04]  /*67e0*/  LDG.E.U16 R25, desc[UR14][R6.64] ;  /* 0x0000000e06197981 */ /* 0x0000a8000c1e1500 */
[----:B------:R3:W2:Y:S01]  /*67f0*/  LDG.E.U16 R18, desc[UR14][R4.64] ;  /* 0x0000000e04127981 */ /* 0x0006a2000c1e1500 */
[----:B0-----:R-:W-:-:S03]  /*6800*/  IMAD.WIDE R6, R3, 0x2, R48 ;  /* 0x0000000203067825 */ /* 0x001fc600078e0230 */
[----:B------:R-:W2:Y:S01]  /*6810*/  LDL.64 R48, [R1+0x440] ;  /* 0x0004400001307983 */ /* 0x000ea20000100a00 */
[----:B---3--:R-:W-:-:S03]  /*6820*/  IMAD.WIDE R4, R3, 0x2, R54 ;  /* 0x0000000203047825 */ /* 0x008fc600078e0236 */
[----:B------:R-:W3:Y:S01]  /*6830*/  LDL.64 R54, [R1+0x410] ;  /* 0x0004100001367983 */ /* 0x000ee20000100a00 */
[----:B----4-:R-:W-:-:S03]  /*6840*/  IMAD.WIDE R46, R3, 0x2, R46 ;  /* 0x00000002032e7825 */ /* 0x010fc600078e022e */
[----:B------:R-:W4:Y:S01]  /*6850*/  LDG.E.U16 R7, desc[UR14][R6.64] ;  /* 0x0000000e06077981 */ /* 0x000f22000c1e1500 */
[----:B------:R-:W-:-:S03]  /*6860*/  IMAD.WIDE R32, R3, 0x2, R56 ;  /* 0x0000000203207825 */ /* 0x000fc600078e0238 */
[----:B------:R-:W4:Y:S04]  /*6870*/  LDL.64 R56, [R1+0x390] ;  /* 0x0003900001387983 */ /* 0x000f280000100a00 */
[----:B------:R0:W4:Y:S01]  /*6880*/  LDG.E.U16 R37, desc[UR14][R46.64] ;  /* 0x0000000e2e257981 */ /* 0x000122000c1e1500 */
[----:B------:R-:W-:-:S03]  /*6890*/  IMAD.WIDE R38, R3, 0x2, R38 ;  /* 0x0000000203267825 */ /* 0x000fc600078e0226 */
[----:B------:R-:W4:Y:S01]  /*68a0*/  LDG.E.U16 R32, desc[UR14][R32.64] ;  /* 0x0000000e20207981 */ /* 0x000f22000c1e1500 */
[----:B------:R-:W-:-:S03]  /*68b0*/  IMAD.WIDE R50, R3, 0x2, R50 ;  /* 0x0000000203327825 */ /* 0x000fc600078e0232 */
[----:B------:R-:W4:Y:S01]  /*68c0*/  LDG.E.U16 R38, desc[UR14][R38.64] ;  /* 0x0000000e26267981 */ /* 0x000f22000c1e1500 */
[----:B0-----:R-:W-:-:S03]  /*68d0*/  IMAD.WIDE R46, R3, 0x2, R76 ;  /* 0x00000002032e7825 */ /* 0x001fc600078e024c */
[----:B------:R-:W4:Y:S04]  /*68e0*/  LDL.64 R76, [R1+0x3c8] ;  /* 0x0003c800014c7983 */ /* 0x000f280000100a00 */
[----:B------:R-:W4:Y:S04]  /*68f0*/  LDG.E.U16 R50, desc[UR14][R50.64] ;  /* 0x0000000e32327981 */ /* 0x000f28000c1e1500 */
[----:B------:R0:W4:Y:S01]  /*6900*/  LDG.E.U16 R39, desc[UR14][R16.64] ;  /* 0x0000000e10277981 */ /* 0x000122000c1e1500 */
[----:B------:R-:W-:-:S03]  /*6910*/  IMAD.WIDE R52, R3, 0x2, R52 ;  /* 0x0000000203347825 */ /* 0x000fc600078e0234 */
[----:B------:R1:W4:Y:S04]  /*6920*/  LDG.E.U16 R15, desc[UR14][R46.64] ;  /* 0x0000000e2e0f7981 */ /* 0x000328000c1e1500 */
[----:B------:R-:W4:Y:S01]  /*6930*/  LDG.E.U16 R52, desc[UR14][R52.64] ;  /* 0x0000000e34347981 */ /* 0x000f22000c1e1500 */
[----:B0-----:R-:W-:-:S03]  /*6940*/  IMAD.WIDE R16, R3, 0x2, R58 ;  /* 0x0000000203107825 */ /* 0x001fc600078e023a */
[----:B------:R-:W4:Y:S04]  /*6950*/  LDL.64 R58, [R1+0x3b0] ;  /* 0x0003b000013a7983 */ /* 0x000f280000100a00 */
[----:B------:R-:W4:Y:S01]  /*6960*/  LDG.E.U16 R17, desc[UR14][R16.64] ;  /* 0x0000000e10117981 */ /* 0x000f22000c1e1500 */
[----:B------:R-:W-:-:S03]  /*6970*/  IMAD.WIDE R22, R3, 0x2, R22 ;  /* 0x0000000203167825 */ /* 0x000fc600078e0216 */
[----:B------:R-:W4:Y:S04]  /*6980*/  LDG.E.U16 R5, desc[UR14][R4.64] ;  /* 0x0000000e04057981 */ /* 0x000f28000c1e1500 */
[----:B------:R-:W4:Y:S01]  /*6990*/  LDG.E.U16 R22, desc[UR14][R22.64] ;  /* 0x0000000e16167981 */ /* 0x000f22000c1e1500 */
[----:B-1----:R-:W-:-:S03]  /*69a0*/  IMAD.WIDE R46, R3, 0x2, R70 ;  /* 0x00000002032e7825 */ /* 0x002fc600078e0246 */
[----:B------:R-:W4:Y:S04]  /*69b0*/  LDL.64 R70, [R1+0x3f8] ;  /* 0x0003f80001467983 */ /* 0x000f280000100a00 */
[----:B------:R-:W4:Y:S01]  /*69c0*/  LDG.E.U16 R33, desc[UR14][R46.64] ;  /* 0x0000000e2e217981 */ /* 0x000f22000c1e1500 */
[----:B------:R-:W-:-:S04]  /*69d0*/  IMAD.WIDE R44, R3, 0x2, R44 ;  /* 0x00000002032c7825 */ /* 0x000fc800078e022c */
[C---:B------:R-:W-:Y:S01]  /*69e0*/  IMAD.WIDE R42, R3.reuse, 0x2, R42 ;  /* 0x00000002032a7825 */ /* 0x040fe200078e022a */
[----:B------:R0:W4:Y:S03]  /*69f0*/  LDG.E.U16 R16, desc[UR14][R44.64] ;  /* 0x0000000e2c107981 */ /* 0x000126000c1e1500 */
[C---:B------:R-:W-:Y:S01]  /*6a00*/  IMAD.WIDE R40, R3.reuse, 0x2, R40 ;  /* 0x0000000203287825 */ /* 0x040fe200078e0228 */
[----:B------:R-:W4:Y:S04]  /*6a10*/  LDG.E.U16 R51, desc[UR14][R42.64] ;  /* 0x0000000e2a337981 */ /* 0x000f28000c1e1500 */
[----:B------:R1:W4:Y:S01]  /*6a20*/  LDG.E.U16 R28, desc[UR14][R40.64] ;  /* 0x0000000e281c7981 */ /* 0x000322000c1e1500 */
[----:B0-----:R-:W-:-:S03]  /*6a30*/  IMAD.WIDE R44, R3, 0x2, R74 ;  /* 0x00000002032c7825 */ /* 0x001fc600078e024a */
[----:B------:R-:W4:Y:S04]  /*6a40*/  LDL.64 R74, [R1+0x438] ;  /* 0x00043800014a7983 */ /* 0x000f280000100a00 */
[----:B------:R0:W4:Y:S01]  /*6a50*/  LDG.E.U16 R26, desc[UR14][R44.64] ;  /* 0x0000000e2c1a7981 */ /* 0x000122000c1e1500 */
[----:B-1----:R-:W-:-:S03]  /*6a60*/  IMAD.WIDE R40, R3, 0x2, R72 ;  /* 0x0000000203287825 */ /* 0x002fc600078e0248 */
[----:B------:R-:W4:Y:S04]  /*6a70*/  LDL.64 R72, [R1+0x418] ;  /* 0x0004180001487983 */ /* 0x000f280000100a00 */
[----:B------:R1:W4:Y:S01]  /*6a80*/  LDG.E.U16 R53, desc[UR14][R40.64] ;  /* 0x0000000e28357981 */ /* 0x000322000c1e1500 */
[----:B--2---:R-:W-:-:S03]  /*6a90*/  IMAD.WIDE R42, R3, 0x2, R48 ;  /* 0x00000002032a7825 */ /* 0x004fc600078e0230 */
[----:B------:R-:W2:Y:S01]  /*6aa0*/  LDL.64 R48, [R1+0x370] ;  /* 0x0003700001307983 */ /* 0x000ea20000100a00 */
[----:B0-----:R-:W-:-:S03]  /*6ab0*/  IMAD.WIDE R44, R3, 0x2, R64 ;  /* 0x00000002032c7825 */ /* 0x001fc600078e0240 */
[----:B------:R0:W2:Y:S01]  /*6ac0*/  LDG.E.U16 R6, desc[UR14][R42.64] ;  /* 0x0000000e2a067981 */ /* 0x0000a2000c1e1500 */
[----:B-1----:R-:W-:-:S03]  /*6ad0*/  IMAD.WIDE R40, R3, 0x2, R60 ;  /* 0x0000000203287825 */ /* 0x002fc600078e023c */
[----:B------:R-:W2:Y:S04]  /*6ae0*/  LDL.64 R64, [R1+0x3a8] ;  /* 0x0003a80001407983 */ /* 0x000ea80000100a00 */
[----:B------:R-:W2:Y:S01]  /*6af0*/  LDL.64 R60, [R1+0x368] ;  /* 0x00036800013c7983 */ /* 0x000ea20000100a00 */
[----:B0-----:R-:W-:-:S03]  /*6b00*/  IMAD.WIDE R42, R3, 0x2, R62 ;  /* 0x00000002032a7825 */ /* 0x001fc600078e023e */
[----:B------:R-:W2:Y:S04]  /*6b10*/  LDL.64 R62, [R1+0x388] ;  /* 0x00038800013e7983 */ /* 0x000ea80000100a00 */
[----:B------:R0:W2:Y:S04]  /*6b20*/  LDG.E.U16 R34, desc[UR14][R42.64] ;  /* 0x0000000e2a227981 */ /* 0x0000a8000c1e1500 */
[----:B------:R1:W2:Y:S01]  /*6b30*/  LDG.E.U16 R24, desc[UR14][R40.64] ;  /* 0x0000000e28187981 */ /* 0x0002a2000c1e1500 */
[----:B---3--:R-:W-:-:S03]  /*6b40*/  IMAD.WIDE R54, R3, 0x2, R54 ;  /* 0x0000000203367825 */ /* 0x008fc600078e0236 */
[----:B------:R-:W3:Y:S01]  /*6b50*/  LDG.E.U16 R23, desc[UR14][R44.64] ;  /* 0x0000000e2c177981 */ /* 0x000ee2000c1e1500 */
[----:B0-----:R-:W-:-:S03]  /*6b60*/  IMAD.WIDE R42, R3, 0x2, R66 ;  /* 0x00000002032a7825 */ /* 0x001fc600078e0242 */
[----:B------:R-:W3:Y:S01]  /*6b70*/  LDL.64 R66, [R1+0x360] ;  /* 0x0003600001427983 */ /* 0x000ee20000100a00 */
[----:B-1----:R-:W-:-:S03]  /*6b80*/  IMAD.WIDE R40, R3, 0x2, R68 ;  /* 0x0000000203287825 */ /* 0x002fc600078e0244 */
[----:B------:R-:W3:Y:S01]  /*6b90*/  LDL.64 R68, [R1+0x380] ;  /* 0x0003800001447983 */ /* 0x000ee20000100a00 */
[----:B----4-:R-:W-:-:S03]  /*6ba0*/  IMAD.WIDE R46, R3, 0x2, R56 ;  /* 0x00000002032e7825 */ /* 0x010fc600078e0238 */
[----:B------:R-:W4:Y:S04]  /*6bb0*/  LDG.E.U16 R54, desc[UR14][R54.64] ;  /* 0x0000000e36367981 */ /* 0x000f28000c1e1500 */
[----:B------:R0:W4:Y:S04]  /*6bc0*/  LDG.E.U16 R56, desc[UR14][R42.64] ;  /* 0x0000000e2a387981 */ /* 0x000128000c1e1500 */
[----:B------:R1:W4:Y:S01]  /*6bd0*/  LDG.E.U16 R55, desc[UR14][R40.64] ;  /* 0x0000000e28377981 */ /* 0x000322000c1e1500 */
[----:B0-----:R-:W-:-:S03]  /*6be0*/  IMAD.WIDE R42, R3, 0x2, R76 ;  /* 0x00000002032a7825 */ /* 0x001fc600078e024c */
[----:B------:R-:W4:Y:S01]  /*6bf0*/  LDL.64 R76, [R1+0x358] ;  /* 0x00035800014c7983 */ /* 0x000f220000100a00 */
[----:B-1----:R-:W-:-:S03]  /*6c00*/  IMAD.WIDE R40, R3, 0x2, R78 ;  /* 0x0000000203287825 */ /* 0x002fc600078e024e */
[----:B------:R-:W4:Y:S01]  /*6c10*/  LDL.64 R78, [R1+0x378] ;  /* 0x00037800014e7983 */ /* 0x000f220000100a00 */
[----:B------:R-:W-:-:S03]  /*6c20*/  IMAD.WIDE R44, R3, 0x2, R58 ;  /* 0x00000002032c7825 */ /* 0x000fc600078e023a */
[----:B------:R-:W4:Y:S04]  /*6c30*/  LDG.E.U16 R58, desc[UR14][R46.64] ;  /* 0x0000000e2e3a7981 */ /* 0x000f28000c1e1500 */
[----:B------:R0:W4:Y:S01]  /*6c40*/  LDG.E.U16 R57, desc[UR14][R44.64] ;  /* 0x0000000e2c397981 */ /* 0x000122000c1e1500 */
[----:B--2---:R-:W-:-:S05]  /*6c50*/  IMAD.WIDE R48, R3, 0x2, R48 ;  /* 0x0000000203307825 */ /* 0x004fca00078e0230 */
[----:B------:R1:W2:Y:S01]  /*6c60*/  LDG.E.U16 R59, desc[UR14][R48.64] ;  /* 0x0000000e303b7981 */ /* 0x0002a2000c1e1500 */
[----:B0-----:R-:W-:-:S04]  /*6c70*/  IMAD.WIDE R44, R3, 0x2, R64 ;  /* 0x00000002032c7825 */ /* 0x001fc800078e0240 */
[C---:B-1----:R-:W-:Y:S02]  /*6c80*/  IMAD.WIDE R48, R3.reuse, 0x2, R60 ;  /* 0x0000000203307825 */ /* 0x042fe400078e023c */
[----:B------:R0:W2:Y:S02]  /*6c90*/  LDG.E.U16 R60, desc[UR14][R40.64] ;  /* 0x0000000e283c7981 */ /* 0x0000a4000c1e1500 */
[C---:B------:R-:W-:Y:S02]  /*6ca0*/  IMAD.WIDE R46, R3.reuse, 0x2, R62 ;  /* 0x00000002032e7825 */ /* 0x040fe400078e023e */
[----:B------:R1:W2:Y:S04]  /*6cb0*/  LDG.E.U16 R61, desc[UR14][R42.64] ;  /* 0x0000000e2a3d7981 */ /* 0x0002a8000c1e1500 */
[----:B------:R3:W2:Y:S01]  /*6cc0*/  LDG.E.U16 R62, desc[UR14][R44.64] ;  /* 0x0000000e2c3e7981 */ /* 0x0006a2000c1e1500 */
[----:B0-----:R-:W-:-:S03]  /*6cd0*/  IMAD.WIDE R40, R3, 0x2, R94 ;  /* 0x0000000203287825 */ /* 0x001fc600078e025e */
[----:B------:R0:W2:Y:S01]  /*6ce0*/  LDG.E.U16 R63, desc[UR14][R46.64] ;  /* 0x0000000e2e3f7981 */ /* 0x0000a2000c1e1500 */
[----:B-1----:R-:W-:-:S03]  /*6cf0*/  IMAD.WIDE R42, R3, 0x2, R92 ;  /* 0x00000002032a7825 */ /* 0x002fc600078e025c */
[----:B------:R1:W2:Y:S01]  /*6d00*/  LDG.E.U16 R64, desc[UR14][R48.64] ;  /* 0x0000000e30407981 */ /* 0x0002a2000c1e1500 */
[----:B---3--:R-:W-:-:S03]  /*6d10*/  IMAD.WIDE R44, R3, 0x2, R90 ;  /* 0x00000002032c7825 */ /* 0x008fc600078e025a */
[----:B------:R3:W2:Y:S01]  /*6d20*/  LDG.E.U16 R65, desc[UR14][R40.64] ;  /* 0x0000000e28417981 */ /* 0x0006a2000c1e1500 */
[----:B0-----:R-:W-:-:S04]  /*6d30*/  IMAD.WIDE R46, R3, 0x2, R68 ;  /* 0x00000002032e7825 */ /* 0x001fc800078e0244 */
[C---:B-1----:R-:W-:Y:S01]  /*6d40*/  IMAD.WIDE R48, R3.reuse, 0x2, R66 ;  /* 0x0000000203307825 */ /* 0x042fe200078e0242 */
[----:B------:R0:W2:Y:S03]  /*6d50*/  LDG.E.U16 R68, desc[UR14][R46.64] ;  /* 0x0000000e2e447981 */ /* 0x0000a6000c1e1500 */
[C---:B---3--:R-:W-:Y:S01]  /*6d60*/  IMAD.WIDE R40, R3.reuse, 0x2, R88 ;  /* 0x0000000203287825 */ /* 0x048fe200078e0258 */
[----:B------:R1:W3:Y:S04]  /*6d70*/  LDG.E.U16 R66, desc[UR14][R42.64] ;  /* 0x0000000e2a427981 */ /* 0x0002e8000c1e1500 */
[----:B------:R1:W3:Y:S01]  /*6d80*/  LDG.E.U16 R67, desc[UR14][R44.64] ;  /* 0x0000000e2c437981 */ /* 0x0002e2000c1e1500 */
[----:B0-----:R-:W-:-:S03]  /*6d90*/  IMAD.WIDE R46, R3, 0x2, R72 ;  /* 0x00000002032e7825 */ /* 0x001fc600078e0248 */
[----:B------:R0:W3:Y:S01]  /*6da0*/  LDG.E.U16 R69, desc[UR14][R48.64] ;  /* 0x0000000e30457981 */ /* 0x0000e2000c1e1500 */
[----:B-1----:R-:W-:-:S03]  /*6db0*/  IMAD.WIDE R42, R3, 0x2, R86 ;  /* 0x00000002032a7825 */ /* 0x002fc600078e0256 */
[----:B------:R4:W3:Y:S01]  /*6dc0*/  LDG.E.U16 R73, desc[UR14][R46.64] ;  /* 0x0000000e2e497981 */ /* 0x0008e2000c1e1500 */
[----:B------:R-:W-:-:S04]  /*6dd0*/  IMAD.WIDE R44, R3, 0x2, R74 ;  /* 0x00000002032c7825 */ /* 0x000fc800078e024a */
[C---:B0-----:R-:W-:Y:S01]  /*6de0*/  IMAD.WIDE R48, R3.reuse, 0x2, R70 ;  /* 0x0000000203307825 */ /* 0x041fe200078e0246 */
[----:B------:R0:W3:Y:S03]  /*6df0*/  LDG.E.U16 R72, desc[UR14][R44.64] ;  /* 0x0000000e2c487981 */ /* 0x0000e6000c1e1500 */
[C---:B----4-:R-:W-:Y:S01]  /*6e00*/  IMAD.WIDE R46, R3.reuse, 0x2, R78 ;  /* 0x00000002032e7825 */ /* 0x050fe200078e024e */
[----:B------:R1:W4:Y:S04]  /*6e10*/  LDG.E.U16 R70, desc[UR14][R40.64] ;  /* 0x0000000e28467981 */ /* 0x000328000c1e1500 */
[----:B------:R1:W4:Y:S01]  /*6e20*/  LDG.E.U16 R71, desc[UR14][R42.64] ;  /* 0x0000000e2a477981 */ /* 0x000322000c1e1500 */
[----:B0-----:R-:W-:-:S03]  /*6e30*/  IMAD.WIDE R44, R3, 0x2, R80 ;  /* 0x00000002032c7825 */ /* 0x001fc600078e0250 */
[----:B------:R0:W4:Y:S01]  /*6e40*/  LDG.E.U16 R74, desc[UR14][R48.64] ;  /* 0x0000000e304a7981 */ /* 0x000122000c1e1500 */
[----:B-1----:R-:W-:-:S03]  /*6e50*/  IMAD.WIDE R40, R3, 0x2, R84 ;  /* 0x0000000203287825 */ /* 0x002fc600078e0254 */
[----:B------:R-:W4:Y:S01]  /*6e60*/  LDG.E.U16 R44, desc[UR14][R44.64] ;  /* 0x0000000e2c2c7981 */ /* 0x000f22000c1e1500 */
[----:B------:R-:W-:-:S03]  /*6e70*/  IMAD.WIDE R42, R3, 0x2, R82 ;  /* 0x00000002032a7825 */ /* 0x000fc600078e0252 */
[----:B------:R1:W4:Y:S01]  /*6e80*/  LDG.E.U16 R40, desc[UR14][R40.64] ;  /* 0x0000000e28287981 */ /* 0x000322000c1e1500 */
[----:B0-----:R-:W-:-:S03]  /*6e90*/  IMAD.WIDE R48, R3, 0x2, R76 ;  /* 0x0000000203307825 */ /* 0x001fc600078e024c */
[----:B------:R-:W4:Y:S04]  /*6ea0*/  LDG.E.U16 R42, desc[UR14][R42.64] ;  /* 0x0000000e2a2a7981 */ /* 0x000f28000c1e1500 */
[----:B------:R-:W4:Y:S04]  /*6eb0*/  LDG.E.U16 R46, desc[UR14][R46.64] ;  /* 0x0000000e2e2e7981 */ /* 0x000f28000c1e1500 */
[----:B------:R-:W4:Y:S01]  /*6ec0*/  LDG.E.U16 R48, desc[UR14][R48.64] ;  /* 0x0000000e30307981 */ /* 0x000f22000c1e1500 */
[----:B------:R-:W0:Y:S02]  /*6ed0*/  S2R R11, SR_TID.X ;  /* 0x00000000000b7919 */ /* 0x000e240000002100 */
[C---:B0-----:R-:W-:Y:S01]  /*6ee0*/  LOP3.LUT P0, RZ, R11.reuse, 0x80, RZ, 0xc0, !PT ;  /* 0x000000800bff7812 */ /* 0x041fe2000780c0ff */
[----:B------:R-:W-:-:S03]  /*6ef0*/  IMAD.SHL.U32 R216, R11, 0x2, RZ ;  /* 0x000000020bd87824 */ /* 0x000fc600078e00ff */
[----:B------:R-:W-:Y:S01]  /*6f00*/  SEL R4, RZ, 0x90, !P0 ;  /* 0x00000090ff047807 */ /* 0x000fe20004000000 */
[----:B-1----:R-:W-:-:S03]  /*6f10*/  IMAD.SHL.U32 R41, R11, 0x100, RZ ;  /* 0x000001000b297824 */ /* 0x002fc600078e00ff */
[----:B------:R-:W-:-:S04]  /*6f20*/  LOP3.LUT R4, R4, 0x7e, R216, 0x78, !PT ;  /* 0x0000007e04047812 */ /* 0x000fc800078e78d8 */
[----:B------:R-:W-:Y:S01]  /*6f30*/  LOP3.LUT R4, R4, 0x4000, R41, 0xf8, !PT ;  /* 0x0000400004047812 */ /* 0x000fe200078ef829 */
[----:B------:R-:W-:Y:S06]  /*6f40*/  BAR.SYNC.DEFER_BLOCKING 0x0 ;  /* 0x0000000000007b1d */ /* 0x000fec0000010000 */
        /* <DEDUP_REMOVED lines=15> */
[----:B------:R-:W-:Y:S01]  /*7040*/  STS.U16 [R4+UR7+0x13800], R58 ;  /* 0x0138003a04007988 */ /* 0x000fe20008000407 */
[----:B------:R-:W-:-:S04]  /*7050*/  USHF.L.U32 UR8, UR12, 0x8, URZ ;  /* 0x000000080c087899 */ /* 0x000fc8000800063f */
[----:B------:R-:W-:-:S04]  /*7060*/  ULOP3.LUT UR8, UR8, 0x400, URZ, 0xc0, !UPT ;  /* 0x0000040008087892 */ /* 0x000fc8000f8ec03f */
[----:B------:R-:W-:-:S04]  /*7070*/  ULEA.HI UR8, UR7, UR8, URZ, 0x1c ;  /* 0x0000000807087291 */ /* 0x000fc8000f8fe03f */
[----:B------:R-:W-:Y:S01]  /*7080*/  ULOP3.LUT UR16, UR8, 0x3fff, URZ, 0xc0, !UPT ;  /* 0x00003fff08107892 */ /* 0x000fe2000f8ec03f */
[----:B--2---:R-:W-:Y:S04]  /*7090*/  STS.U16 [R4+UR7+0x13c00], R59 ;  /* 0x013c003b04007988 */ /* 0x004fe80008000407 */
        /* <DEDUP_REMOVED lines=30> */
[----:B---3--:R-:W-:Y:S04]  /*7280*/  STS.U16 [R7+UR7+0x13200], R66 ;  /* 0x0132004207007988 */ /* 0x008fe80008000407 */
        /* <DEDUP_REMOVED lines=9> */
[----:B----4-:R-:W-:Y:S04]  /*7320*/  STS.U16 [R6+UR7+0x11b00], R70 ;  /* 0x011b004606007988 */ /* 0x010fe80008000407 */
        /* <DEDUP_REMOVED lines=9> */
[----:B------:R1:W-:Y:S06]  /*73c0*/  MEMBAR.ALL.CTA ;  /* 0x0000000000007992 */ /* 0x0003ec0000008000 */
[----:B-1----:R-:W1:Y:S02]  /*73d0*/  FENCE.VIEW.ASYNC.S ;  /* 0x00000000000073c6 */ /* 0x002e640000000000 */
[----:B-1----:R-:W-:Y:S06]  /*73e0*/  BAR.SYNC.DEFER_BLOCKING 0x0 ;  /* 0x0000000000007b1d */ /* 0x002fec0000010000 */
[----:B------:R-:W-:Y:S01]  /*73f0*/  UMOV UR17, 0x40000040 ;  /* 0x4000004000117882 */ /* 0x000fe20000000000 */
[----:B------:R-:W-:-:S06]  /*7400*/  WARPGROUP.ARRIVE ;  /* 0x00000000000079c5 */ /* 0x000fcc0000000000 */
[----:B------:R-:W-:Y:S01]  /*7410*/  HGMMA.64x128x16.F32 R88, gdesc[UR16].tnspA, RZ, !UPT, gsb0 ;  /* 0x21e00000105879f0 */ /* 0x000fe2000c0008ff */
[----:B------:R-:W-:Y:S01]  /*7420*/  UIADD3 UR40, UP0, UR16, 0x80, URZ ;  /* 0x0000008010287890 */ /* 0x000fe2000ff1e03f */
[----:B------:R-:W-:-:S03]  /*7430*/  UMOV UR8, URZ ;  /* 0x0000003f00087c82 */ /* 0x000fc60008000000 */
[----:B------:R-:W-:-:S04]  /*7440*/  UIADD3.X UR41, UR8, 0x40000040, URZ, UP0, !UPT ;  /* 0x4000004008297890 */ /* 0x000fc800087fe43f */
[----:B------:R-:W-:Y:S01]  /*7450*/  UIADD3.64 UR20, UR40, 0x80, URZ ;  /* 0x0000008028147897 */ /* 0x000fe2000fffe03f */
[----:B------:R-:W-:Y:S02]  /*7460*/  WARPGROUP.DEPBAR.LE gsb0, 0x0 ;  /* 0x00008000000079c5 */ /* 0x000fe40000010000 */
[----:B------:R-:W-:-:S06]  /*7470*/  WARPGROUP.ARRIVE ;  /* 0x00000000000079c5 */ /* 0x000fcc0000000000 */
[----:B------:R-:W-:Y:S01]  /*7480*/  HGMMA.64x128x16.F32 R88, gdesc[UR40].tnspA, R88, gsb0 ;  /* 0x21e00000285879f0 */ /* 0x000fe20008000858 */
[----:B------:R-:W-:Y:S02]  /*7490*/  UIADD3.64 UR24, UR40, 0x100, URZ ;  /* 0x0000010028187897 */ /* 0x000fe4000fffe03f */
[----:B------:R-:W-:Y:S02]  /*74a0*/  WARPGROUP.DEPBAR.LE gsb0, 0x0 ;  /* 0x00008000000079c5 */ /* 0x000fe40000010000 */
[----:B------:R-:W-:-:S07]  /*74b0*/  WARPGROUP.ARRIVE ;  /* 0x00000000000079c5 */ /* 0x000fce0000000000 */
        /* <DEDUP_REMOVED lines=21> */
[----:B------:R-:W-:Y:S01]  /*7610*/  UIADD3.64 UR44, UR40, 0x800, URZ ;  /* 0x00000800282c7897 */ /* 0x000fe2000fffe03f */
[----:B------:R-:W-:Y:S01]  /*7620*/  UMOV UR46, UR42 ;  /* 0x0000002a002e7c82 */ /* 0x000fe20008000000 */
[----:B------:R-:W-:Y:S01]  /*7630*/  UMOV UR47, UR43 ;  /* 0x0000002b002f7c82 */ /* 0x000fe20008000000 */
[----:B------:R-:W-:Y:S02]  /*7640*/  WARPGROUP.DEPBAR.LE gsb0, 0x0 ;  /* 0x00008000000079c5 */ /* 0x000fe40000010000 */
[----:B0-----:R-:W-:-:S06]  /*7650*/  WARPGROUP.ARRIVE ;  /* 0x00000000000079c5 */ /* 0x001fcc0000000000 */
[----:B------:R-:W-:Y:S01]  /*7660*/  HGMMA.64x128x16.F32 R24, gdesc[UR16].tnspA, RZ, !UPT, gsb0 ;  /* 0x21e00000101879f0 */ /* 0x000fe2000c0008ff */
        /* <DEDUP_REMOVED lines=24> */
[----:B------:R-:W-:Y:S02]  /*77f0*/  LOP3.LUT R5, R216, 0x6, RZ, 0xc0, !PT ;  /* 0x00000006d8057812 */ /* 0x000fe400078ec0ff */
[----:B-----5:R-:W-:Y:S02]  /*7800*/  LOP3.LUT R155, R0, 0x8, RZ, 0xfc, !PT ;  /* 0x00000008009b7812 */ /* 0x020fe400078efcff */
[----:B------:R-:W-:Y:S01]  /*7810*/  IADD3 R5, P0, R5, UR5, RZ ;  /* 0x0000000505057c10 */ /* 0x000fe2000ff1e0ff */
[----:B------:R-:W-:-:S03]  /*7820*/  FMUL R90, R90, UR13 ;  /* 0x0000000d5a5a7c20 */ /* 0x000fc60008400000 */
[C---:B------:R-:W-:Y:S02]  /*7830*/  ISETP.GT.U32.AND P4, PT, R5.reuse, R155, PT ;  /* 0x0000009b0500720c */ /* 0x040fe40003f84070 */
[----:B------:R-:W-:Y:S02]  /*7840*/  IADD3.X R9, RZ, UR4, RZ, P0, !PT ;  /* 0x00000004ff097c10 */ /* 0x000fe400087fe4ff */
[----:B------:R-:W-:Y:S02]  /*7850*/  IADD3 R231, P2, R5, 0x8, RZ ;  /* 0x0000000805e77810 */ /* 0x000fe40007f5e0ff */
[----:B------:R-:W-:Y:S02]  /*7860*/  ISETP.GT.U32.AND.EX P4, PT, R9, RZ, PT, P4 ;  /* 0x000000ff0900720c */ /* 0x000fe40003f84140 */
[----:B------:R-:W-:Y:S01]  /*7870*/  ISETP.GT.U32.AND P6, PT, R5, R0, PT ;  /* 0x000000000500720c */ /* 0x000fe20003fc4070 */
[----:B------:R-:W-:Y:S01]  /*7880*/  IMAD.X R154, RZ, RZ, R9, P2 ;  /* 0x000000ffff9a7224 */ /* 0x000fe200010e0609 */
[----:B------:R-:W-:-:S02]  /*7890*/  FSEL R157, R90, -INF , !P4 ;  /* 0xff8000005a9d7808 */ /* 0x000fc40006000000 */
[----:B------:R-:W-:Y:S01]  /*78a0*/  ISETP.GT.U32.AND P4, PT, R231, R0, PT ;  /* 0x00000000e700720c */ /* 0x000fe20003f84070 */
[----:B------:R-:W-:Y:S01]  /*78b0*/  STL [R1+0x674], R3 ;  /* 0x0006740301007387 */ /* 0x000fe20000100800 */
[----:B------:R-:W-:Y:S02]  /*78c0*/  WARPGROUP.DEPBAR.LE gsb0, 0x0 ;  /* 0x00008000000079c5 */ /* 0x000fe40000010000 */
[----:B------:R-:W-:-:S06]  /*78d0*/  WARPGROUP.ARRIVE ;  /* 0x00000000000079c5 */ /* 0x000fcc0000000000 */
[----:B------:R-:W-:Y:S01]  /*78e0*/  HGMMA.64x128x16.F32 R24, gdesc[UR8].tnspA, R24, gsb0 ;  /* 0x21e00000081879f0 */ /* 0x000fe20008000818 */
[----:B------:R-:W-:Y:S01]  /*78f0*/  FMUL R88, R88, UR13 ;  /* 0x0000000d58587c20 */ /* 0x000fe20008400000 */
[----:B------:R-:W-:Y:S01]  /*7900*/  FMUL R94, R94, UR13 ;  /* 0x0000000d5e5e7c20 */ /* 0x000fe20008400000 */
[----:B------:R-:W-:Y:S01]  /*7910*/  STL [R1+0x7b0], R7 ;  /* 0x0007b00701007387 */ /* 0x000fe20000100800 */
[----:B------:R-:W-:Y:S01]  /*7920*/  IADD3 R216, P0, R5, 0x9, RZ ;  /* 0x0000000905d87810 */ /* 0x000fe20007f1e0ff */
[----:B------:R-:W-:Y:S01]  /*7930*/  FMUL R92, R92, UR13 ;  /* 0x0000000d5c5c7c20 */ /* 0x000fe20008400000 */
[----:B------:R-:W-:Y:S01]  /*7940*/  ISETP.GT.U32.AND.EX P6, PT, R9, RZ, PT, P6 ;  /* 0x000000ff0900720c */ /* 0x000fe20003fc4160 */
[----:B------:R-:W-:Y:S01]  /*7950*/  STL [R1+0x7b4], R6 ;  /* 0x0007b40601007387 */ /* 0x000fe20000100800 */
[C---:B------:R-:W-:Y:S02]  /*7960*/  IADD3 R218, P2, R5.reuse, 0x11, RZ ;  /* 0x0000001105da7810 */ /* 0x040fe40007f5e0ff */
[----:B------:R-:W-:Y:S01]  /*7970*/  ISETP.GT.U32.AND.EX P4, PT, R154, RZ, PT, P4 ;  /* 0x000000ff9a00720c */ /* 0x000fe20003f84140 */
[----:B------:R-:W-:Y:S01]  /*7980*/  IMAD.X R233, RZ, RZ, R9, P0 ;  /* 0x000000ffffe97224 */ /* 0x000fe200000e0609 */
[----:B------:R-:W-:-:S02]  /*7990*/  ISETP.GE.U32.AND P5, PT, R5, R155, PT ;  /* 0x0000009b0500720c */ /* 0x000fc40003fa6070 */
[----:B------:R-:W-:Y:S02]  /*79a0*/  FSEL R161, R94, -INF , !P6 ;  /* 0xff8000005ea17808 */ /* 0x000fe40007000000 */
[----:B------:R-:W-:Y:S01]  /*79b0*/  IADD3.X R235, RZ, R9, RZ, P2, !PT ;  /* 0x00000009ffeb7210 */ /* 0x000fe200017fe4ff */
[----:B------:R-:W-:Y:S01]  /*79c0*/  FMUL R91, R91, UR13 ;  /* 0x0000000d5b5b7c20 */ /* 0x000fe20008400000 */
[----:B------:R-:W-:Y:S01]  /*79d0*/  IADD3 R219, P0, R5, 0x18, RZ ;  /* 0x0000001805db7810 */ /* 0x000fe20007f1e0ff */
[----:B------:R-:W-:Y:S01]  /*79e0*/  FMUL R97, R97, UR13 ;  /* 0x0000000d61617c20 */ /* 0x000fe20008400000 */
[----:B------:R-:W-:Y:S01]  /*79f0*/  ISETP.GE.U32.AND.EX P5, PT, R9, RZ, PT, P5 ;  /* 0x000000ff0900720c */ /* 0x000fe20003fa6150 */
[----:B------:R-:W-:Y:S01]  /*7a00*/  FMUL R95, R95, UR13 ;  /* 0x0000000d5f5f7c20 */ /* 0x000fe20008400000 */
[----:B------:R-:W-:Y:S01]  /*7a10*/  IADD3 R217, P1, R5, 0x10, RZ ;  /* 0x0000001005d97810 */ /* 0x000fe20007f3e0ff */
[----:B------:R-:W-:Y:S01]  /*7a20*/  IMAD.X R236, RZ, RZ, R9, P0 ;  /* 0x000000ffffec7224 */ /* 0x000fe200000e0609 */
[----:B------:R-:W-:-:S02]  /*7a30*/  FSEL R160, R91, -INF , !P5 ;  /* 0xff8000005ba07808 */ /* 0x000fc40006800000 */
[----:B------:R-:W-:Y:S01]  /*7a40*/  ISETP.GT.U32.AND P5, PT, R216, R0, PT ;  /* 0x00000000d800720c */ /* 0x000fe20003fa4070 */
[--C-:B------:R-:W-:Y:S02]  /*7a50*/  IMAD.X R234, RZ, RZ, R9.reuse, P1 ;  /* 0x000000ffffea7224 */ /* 0x100fe400008e0609 */
[----:B------:R-:W-:Y:S01]  /*7a60*/  FMUL R93, R93, UR13 ;  /* 0x0000000d5d5d7c20 */ /* 0x000fe20008400000 */
[----:B------:R-:W-:Y:S01]  /*7a70*/  IADD3 R220, P1, R5, 0x19, RZ ;  /* 0x0000001905dc7810 */ /* 0x000fe20007f3e0ff */
[----:B------:R-:W-:Y:S01]  /*7a80*/  FMUL R100, R100, UR13 ;  /* 0x0000000d64647c20 */ /* 0x000fe20008400000 */
[----:B------:R-:W-:Y:S01]  /*7a90*/  ISETP.GT.U32.AND.EX P5, PT, R233, RZ, PT, P5 ;  /* 0x000000ffe900720c */ /* 0x000fe20003fa4150 */
[----:B------:R-:W-:Y:S02]  /*7aa0*/  FMUL R98, R98, UR13 ;  /* 0x0000000d62627c20 */ /* 0x000fe40008400000 */
[----:B------:R-:W-:Y:S02]  /*7ab0*/  IMAD.X R237, RZ, RZ, R9, P1 ;  /* 0x000000ffffed7224 */ /* 0x000fe400008e0609 */
[----:B------:R-:W-:Y:S01]  /*7ac0*/  FMUL R96, R96, UR13 ;  /* 0x0000000d60607c20 */ /* 0x000fe20008400000 */
[----:B------:R-:W-:Y:S01]  /*7ad0*/  FMUL R103, R103, UR13 ;  /* 0x0000000d67677c20 */ /* 0x000fe20008400000 */
[C---:B------:R-:W-:Y:S01]  /*7ae0*/  IADD3 R221, P2, R5.reuse, 0x20, RZ ;  /* 0x0000002005dd7810 */ /* 0x040fe20007f5e0ff */
[----:B------:R-:W-:Y:S01]  /*7af0*/  FMUL R102, R102, UR13 ;  /* 0x0000000d66667c20 */ /* 0x000fe20008400000 */
[----:B------:R-:W-:Y:S01]  /*7b00*/  IADD3 R222, P0, R5, 0x21, RZ ;  /* 0x0000002105de7810 */ /* 0x000fe20007f1e0ff */
[----:B------:R-:W-:-:S02]  /*7b10*/  FMUL R99, R99, UR13 ;  /* 0x0000000d63637c20 */ /* 0x000fc40008400000 */
[--C-:B------:R-:W-:Y:S01]  /*7b20*/  IMAD.X R238, RZ, RZ, R9.reuse, P2 ;  /* 0x000000ffffee7224 */ /* 0x100fe200010e0609 */
[----:B------:R-:W-:Y:S01]  /*7b30*/  IADD3.X R239, RZ, R9, RZ, P0, !PT ;  /* 0x00000009ffef7210 */ /* 0x000fe200007fe4ff */
[----:B------:R-:W-:Y:S01]  /*7b40*/  FMUL R105, R105, UR13 ;  /* 0x0000000d69697c20 */ /* 0x000fe20008400000 */
[C---:B------:R-:W-:Y:S01]  /*7b50*/  IADD3 R223, P1, R5.reuse, 0x28, RZ ;  /* 0x0000002805df7810 */ /* 0x040fe20007f3e0ff */
[----:B------:R-:W-:Y:S01]  /*7b60*/  FMUL R106, R106, UR13 ;  /* 0x0000000d6a6a7c20 */ /* 0x000fe20008400000 */
[C---:B------:R-:W-:Y:S02]  /*7b70*/  IADD3 R224, P2, R5.reuse, 0x29, RZ ;  /* 0x0000002905e07810 */ /* 0x040fe40007f5e0ff */
[----:B------:R-:W-:Y:S01]  /*7b80*/  ISETP.GE.U32.AND P3, PT, R5, R0, PT ;  /* 0x000000000500720c */ /* 0x000fe20003f66070 */
[--C-:B------:R-:W-:Y:S02]  /*7b90*/  IMAD.X R240, RZ, RZ, R9.reuse, P1 ;  /* 0x000000fffff07224 */ /* 0x100fe400008e0609 */
[----:B------:R-:W-:-:S02]  /*7ba0*/  IMAD.X R241, RZ, RZ, R9, P2 ;  /* 0x000000fffff17224 */ /* 0x000fc400010e0609 */
[----:B------:R-:W-:Y:S01]  /*7bb0*/  FMUL R101, R101, UR13 ;  /* 0x0000000d65657c20 */ /* 0x000fe20008400000 */
[----:B------:R-:W-:Y:S01]  /*7bc0*/  FMUL R232, R89, UR13 ;  /* 0x0000000d59e87c20 */ /* 0x000fe20008400000 */
[----:B------:R-:W-:Y:S01]  /*7bd0*/  FMUL R108, R108, UR13 ;  /* 0x0000000d6c6c7c20 */ /* 0x000fe20008400000 */
[----:B------:R-:W-:Y:S01]  /*7be0*/  IADD3 R225, P0, R5, 0x30, RZ ;  /* 0x0000003005e17810 */ /* 0x000fe20007f1e0ff */
[----:B------:R-:W-:Y:S01]  /*7bf0*/  FMUL R109, R109, UR13 ;  /* 0x0000000d6d6d7c20 */ /* 0x000fe20008400000 */
[----:B------:R-:W-:Y:S01]  /*7c00*/  ISETP.GE.U32.AND.EX P3, PT, R9, RZ, PT, P3 ;  /* 0x000000ff0900720c */ /* 0x000fe20003f66130 */
[----:B------:R-:W-:Y:S02]  /*7c10*/  FMUL R104, R104, UR13 ;  /* 0x0000000d68687c20 */ /* 0x000fe40008400000 */
[----:B------:R-:W-:Y:S02]  /*7c20*/  IMAD.X R242, RZ, RZ, R9, P0 ;  /* 0x000000fffff27224 */ /* 0x000fe400000e0609 */
[----:B------:R-:W-:Y:S01]  /*7c30*/  FMUL R111, R111, UR13 ;  /* 0x0000000d6f6f7c20 */ /* 0x000fe20008400000 */
[----:B------:R-:W-:Y:S01]  /*7c40*/  FMUL R112, R112, UR13 ;  /* 0x0000000d70707c20 */ /* 0x000fe20008400000 */
[----:B------:R-:W-:Y:S01]  /*7c50*/  IADD3 R226, P1, R5, 0x31, RZ ;  /* 0x0000003105e27810 */ /* 0x000fe20007f3e0ff */
[----:B------:R-:W-:-:S03]  /*7c60*/  FMUL R107, R107, UR13 ;  /* 0x0000000d6b6b7c20 */ /* 0x000fc60008400000 */
[----:B------:R-:W-:Y:S01]  /*7c70*/  IADD3.X R243, RZ, R9, RZ, P1, !PT ;  /* 0x00000009fff37210 */ /* 0x000fe20000ffe4ff */
[----:B------:R-:W-:Y:S01]  /*7c80*/  FMUL R113, R113, UR13 ;  /* 0x0000000d71717c20 */ /* 0x000fe20008400000 */
[----:B------:R-:W-:Y:S01]  /*7c90*/  IADD3 R227, P2, R5, 0x38, RZ ;  /* 0x0000003805e37810 */ /* 0x000fe20007f5e0ff */
[----:B------:R-:W-:Y:S01]  /*7ca0*/  FMUL R115, R115, UR13 ;  /* 0x0000000d73737c20 */ /* 0x000fe20008400000 */
[----:B------:R-:W-:Y:S01]  /*7cb0*/  IADD3 R228, P0, R5, 0x39, RZ ;  /* 0x0000003905e47810 */ /* 0x000fe20007f1e0ff */
[----:B------:R-:W-:Y:S02]  /*7cc0*/  WARPGROUP.DEPBAR.LE gsb0, 0x0 ;  /* 0x00008000000079c5 */ /* 0x000fe40000010000 */
[----:B------:R0:W-:Y:S04]  /*7cd0*/  STL [R1+0x7c4], R82 ;  /* 0x0007c45201007387 */ /* 0x0001e80000100800 */
[----:B------:R-:W-:Y:S04]  /*7ce0*/  STL [R1+0x7c0], R83 ;  /* 0x0007c05301007387 */ /* 0x000fe80000100800 */
[----:B------:R1:W-:Y:S01]  /*7cf0*/  STL [R1+0x7bc], R86 ;  /* 0x0007bc5601007387 */ /* 0x0003e20000100800 */
[----:B0-----:R-:W-:-:S02]  /*7d00*/  FSEL R82, R88, -INF , !P6 ;  /* 0xff80000058527808 */ /* 0x001fc40007000000 */
[----:B------:R-:W-:Y:S02]  /*7d10*/  ISETP.GT.U32.AND P6, PT, R218, R0, PT ;  /* 0x00000000da00720c */ /* 0x000fe40003fc4070 */
[----:B-1----:R-:W-:Y:S02]  /*7d20*/  FSEL R86, R92, -INF , !P4 ;  /* 0xff8000005c567808 */ /* 0x002fe40006000000 */
[----:B------:R-:W-:Y:S02]  /*7d30*/  ISETP.GT.U32.AND P4, PT, R216, R155, PT ;  /* 0x0000009bd800720c */ /* 0x000fe40003f84070 */
[----:B------:R-:W-:Y:S02]  /*7d40*/  ISETP.GT.U32.AND.EX P6, PT, R235, RZ, PT, P6 ;  /* 0x000000ffeb00720c */ /* 0x000fe40003fc4160 */
[----:B------:R-:W-:Y:S02]  /*7d50*/  ISETP.GT.U32.AND.EX P4, PT, R233, RZ, PT, P4 ;  /* 0x000000ffe900720c */ /* 0x000fe40003f84140 */
[----:B------:R-:W-:-:S02]  /*7d60*/  FSEL R11, R97, -INF , !P6 ;  /* 0xff800000610b7808 */ /* 0x000fc40007000000 */
[----:B------:R-:W-:Y:S02]  /*7d70*/  FSEL R164, R95, -INF , !P4 ;  /* 0xff8000005fa47808 */ /* 0x000fe40006000000 */
[----:B------:R-:W-:Y:S02]  /*7d80*/  ISETP.GT.U32.AND P6, PT, R219, R0, PT ;  /* 0x00000000db00720c */ /* 0x000fe40003fc4070 */
[----:B------:R-:W-:Y:S02]  /*7d90*/  ISETP.GT.U32.AND P4, PT, R217, R155, PT ;  /* 0x0000009bd900720c */ /* 0x000fe40003f84070 */
[----:B------:R-:W-:Y:S01]  /*7da0*/  ISETP.GT.U32.AND.EX P6, PT, R236, RZ, PT, P6 ;  /* 0x000000ffec00720c */ /* 0x000fe20003fc4160 */
[----:B------:R0:W-:Y:S01]  /*7db0*/  STL [R1+0x7b8], R87 ;  /* 0x0007b85701007387 */ /* 0x0001e20000100800 */
[----:B------:R-:W-:Y:S02]  /*7dc0*/  ISETP.GT.U32.AND.EX P4, PT, R234, RZ, PT, P4 ;  /* 0x000000ffea00720c */ /* 0x000fe40003f84140 */
[----:B------:R-:W-:-:S02]  /*7dd0*/  FSEL R3, R100, -INF , !P6 ;  /* 0xff80000064037808 */ /* 0x000fc40007000000 */
[----:B------:R-:W-:Y:S02]  /*7de0*/  FSEL R165, R98, -INF , !P4 ;  /* 0xff80000062a57808 */ /* 0x000fe40006000000 */
[-C--:B------:R-:W-:Y:S02]  /*7df0*/  ISETP.GT.U32.AND P6, PT, R220, R155.reuse, PT ;  /* 0x0000009bdc00720c */ /* 0x080fe40003fc4070 */
[----:B0-----:R-:W-:Y:S02]  /*7e00*/  FSEL R87, R93, -INF , !P5 ;  /* 0xff8000005d577808 */ /* 0x001fe40006800000 */
[----:B------:R-:W-:Y:S02]  /*7e10*/  ISETP.GT.U32.AND P5, PT, R217, R0, PT ;  /* 0x00000000d900720c */ /* 0x000fe40003fa4070 */
[----:B------:R-:W-:Y:S02]  /*7e20*/  ISETP.GT.U32.AND P4, PT, R219, R155, PT ;  /* 0x0000009bdb00720c */ /* 0x000fe40003f84070 */
[----:B------:R-:W-:-:S02]  /*7e30*/  ISETP.GT.U32.AND.EX P5, PT, R234, RZ, PT, P5 ;  /* 0x000000ffea00720c */ /* 0x000fc40003fa4150 */
[----:B------:R-:W-:Y:S02]  /*7e40*/  ISETP.GT.U32.AND.EX P6, PT, R237, RZ, PT, P6 ;  /* 0x000000ffed00720c */ /* 0x000fe40003fc4160 */
[----:B------:R-:W-:Y:S02]  /*7e50*/  ISETP.GT.U32.AND.EX P4, PT, R236, RZ, PT, P4 ;  /* 0x000000ffec00720c */ /* 0x000fe40003f84140 */
[----:B------:R-:W-:Y:S02]  /*7e60*/  FSEL R6, R96, -INF , !P5 ;  /* 0xff80000060067808 */ /* 0x000fe40006800000 */
[----:B------:R-:W-:Y:S02]  /*7e70*/  ISETP.GT.U32.AND P5, PT, R218, R155, PT ;  /* 0x0000009bda00720c */ /* 0x000fe40003fa4070 */
[----:B------:R-:W-:Y:S02]  /*7e80*/  FSEL R172, R103, -INF , !P6 ;  /* 0xff80000067ac7808 */ /* 0x000fe40007000000 */
[----:B------:R-:W-:-:S02]  /*7e90*/  FSEL R169, R102, -INF , !P4 ;  /* 0xff80000066a97808 */ /* 0x000fc40006000000 */
[----:B------:R-:W-:Y:S02]  /*7ea0*/  ISETP.GT.U32.AND P6, PT, R222, R0, PT ;  /* 0x00000000de00720c */ /* 0x000fe40003fc4070 */
[----:B------:R-:W-:Y:S02]  /*7eb0*/  ISETP.GT.U32.AND P4, PT, R221, R155, PT ;  /* 0x0000009bdd00720c */ /* 0x000fe40003f84070 */
[----:B------:R-:W-:Y:S02]  /*7ec0*/  ISETP.GT.U32.AND.EX P5, PT, R235, RZ, PT, P5 ;  /* 0x000000ffeb00720c */ /* 0x000fe40003fa4150 */
[----:B------:R-:W-:Y:S02]  /*7ed0*/  ISETP.GT.U32.AND.EX P6, PT, R239, RZ, PT, P6 ;  /* 0x000000ffef00720c */ /* 0x000fe40003fc4160 */
[----:B------:R-:W-:Y:S02]  /*7ee0*/  ISETP.GT.U32.AND.EX P4, PT, R238, RZ, PT, P4 ;  /* 0x000000ffee00720c */ /* 0x000fe40003f84140 */
[----:B------:R-:W-:-:S02]  /*7ef0*/  FSEL R168, R99, -INF , !P5 ;  /* 0xff80000063a87808 */ /* 0x000fc40006800000 */
[-C--:B------:R-:W-:Y:S02]  /*7f00*/  ISETP.GT.U32.AND P5, PT, R220, R0.reuse, PT ;  /* 0x00000000dc00720c */ /* 0x080fe40003fa4070 */
[----:B------:R-:W-:Y:S02]  /*7f10*/  FSEL R153, R105, -INF , !P6 ;  /* 0xff80000069997808 */ /* 0x000fe40007000000 */
[-C--:B------:R-:W-:Y:S02]  /*7f20*/  ISETP.GT.U32.AND P6, PT, R223, R0.reuse, PT ;  /* 0x00000000df00720c */ /* 0x080fe40003fc4070 */
[----:B------:R-:W-:Y:S02]  /*7f30*/  FSEL R173, R106, -INF , !P4 ;  /* 0xff8000006aad7808 */ /* 0x000fe40006000000 */
[----:B------:R-:W-:Y:S02]  /*7f40*/  ISETP.GT.U32.AND P4, PT, R224, R0, PT ;  /* 0x00000000e000720c */ /* 0x000fe40003f84070 */
[----:B------:R-:W-:-:S02]  /*7f50*/  ISETP.GT.U32.AND.EX P5, PT, R237, RZ, PT, P5 ;  /* 0x000000ffed00720c */ /* 0x000fc40003fa4150 */
[----:B------:R-:W-:Y:S02]  /*7f60*/  ISETP.GT.U32.AND.EX P6, PT, R240, RZ, PT, P6 ;  /* 0x000000fff000720c */ /* 0x000fe40003fc4160 */
[----:B------:R-:W-:Y:S02]  /*7f70*/  ISETP.GT.U32.AND.EX P4, PT, R241, RZ, PT, P4 ;  /* 0x000000fff100720c */ /* 0x000fe40003f84140 */
[----:B------:R-:W-:Y:S02]  /*7f80*/  FSEL R7, R101, -INF , !P5 ;  /* 0xff80000065077808 */ /* 0x000fe40006800000 */
[----:B------:R-:W-:Y:S02]  /*7f90*/  FSEL R83, R232, -INF , !P3 ;  /* 0xff800000e8537808 */ /* 0x000fe40005800000 */
[----:B------:R-:W-:Y:S02]  /*7fa0*/  ISETP.GT.U32.AND P5, PT, R221, R0, PT ;  /* 0x00000000dd00720c */ /* 0x000fe40003fa4070 */
[----:B------:R-:W-:-:S02]  /*7fb0*/  FSEL R156, R108, -INF , !P6 ;  /* 0xff8000006c9c7808 */ /* 0x000fc40007000000 */
[----:B------:R-:W-:Y:S02]  /*7fc0*/  ISETP.GT.U32.AND P6, PT, R224, R155, PT ;  /* 0x0000009be000720c */ /* 0x000fe40003fc4070 */
[----:B------:R-:W-:Y:S02]  /*7fd0*/  FSEL R232, R109, -INF , !P4 ;  /* 0xff8000006de87808 */ /* 0x000fe40006000000 */
[----:B------:R-:W-:Y:S02]  /*7fe0*/  ISETP.GT.U32.AND P4, PT, R225, R0, PT ;  /* 0x00000000e100720c */ /* 0x000fe40003f84070 */
[----:B------:R-:W-:Y:S02]  /*7ff0*/  ISETP.GT.U32.AND.EX P5, PT, R238, RZ, PT, P5 ;  /* 0x000000ffee00720c */ /* 0x000fe40003fa4150 */
[----:B------:R-:W-:Y:S02]  /*8000*/  ISETP.GT.U32.AND.EX P6, PT, R241, RZ, PT, P6 ;  /* 0x000000fff100720c */ /* 0x000fe40003fc4160 */
[----:B------:R-:W-:-:S02]  /*8010*/  ISETP.GT.U32.AND.EX P4, PT, R242, RZ, PT, P4 ;  /* 0x000000fff200720c */ /* 0x000fc40003f84140 */
[----:B------:R-:W-:Y:S02]  /*8020*/  FSEL R152, R104, -INF , !P5 ;  /* 0xff80000068987808 */ /* 0x000fe40006800000 */
[-C--:B------:R-:W-:Y:S02]  /*8030*/  ISETP.GT.U32.AND P5, PT, R222, R155.reuse, PT ;  /* 0x0000009bde00720c */ /* 0x080fe40003fa4070 */
[----:B------:R-:W-:Y:S02]  /*8040*/  FSEL R180, R111, -INF , !P6 ;  /* 0xff8000006fb47808 */ /* 0x000fe40007000000 */
[----:B------:R-:W-:Y:S02]  /*8050*/  FSEL R111, R112, -INF , !P4 ;  /* 0xff800000706f7808 */ /* 0x000fe40006000000 */
[C---:B------:R-:W-:Y:S02]  /*8060*/  ISETP.GT.U32.AND P6, PT, R226.reuse, R0, PT ;  /* 0x00000000e200720c */ /* 0x040fe40003fc4070 */
[----:B------:R-:W-:-:S02]  /*8070*/  ISETP.GT.U32.AND P4, PT, R226, R155, PT ;  /* 0x0000009be200720c */ /* 0x000fc40003f84070 */
[----:B------:R-:W-:Y:S02]  /*8080*/  ISETP.GT.U32.AND.EX P5, PT, R239, RZ, PT, P5 ;  /* 0x000000ffef00720c */ /* 0x000fe40003fa4150 */
[C---:B------:R-:W-:Y:S02]  /*8090*/  ISETP.GT.U32.AND.EX P6, PT, R243.reuse, RZ, PT, P6 ;  /* 0x000000fff300720c */ /* 0x040fe40003fc4160 */
[----:B------:R-:W-:Y:S02]  /*80a0*/  ISETP.GT.U32.AND.EX P4, PT, R243, RZ, PT, P4 ;  /* 0x000000fff300720c */ /* 0x000fe40003f84140 */
[----:B------:R-:W-:Y:S01]  /*80b0*/  FSEL R176, R107, -INF , !P5 ;  /* 0xff8000006bb07808 */ /* 0x000fe20006800000 */
[--C-:B------:R-:W-:Y:S01]  /*80c0*/  IMAD.X R244, RZ, RZ, R9.reuse, P2 ;  /* 0x000000fffff47224 */ /* 0x100fe200010e0609 */
[----:B------:R-:W-:Y:S01]  /*80d0*/  ISETP.GT.U32.AND P5, PT, R223, R155, PT ;  /* 0x0000009bdf00720c */ /* 0x000fe20003fa4070 */
[----:B------:R-:W-:Y:S01]  /*80e0*/  IMAD.X R245, RZ, RZ, R9, P0 ;  /* 0x000000fffff57224 */ /* 0x000fe200000e0609 */
[----:B------:R-:W-:-:S02]  /*80f0*/  FSEL R113, R113, -INF , !P6 ;  /* 0xff80000071717808 */ /* 0x000fc40007000000 */
[----:B------:R-:W-:Y:S01]  /*8100*/  FSEL R184, R115, -INF , !P4 ;  /* 0xff80000073b87808 */ /* 0x000fe20006000000 */
[----:B------:R-:W-:Y:S01]  /*8110*/  FMUL R110, R110, UR13 ;  /* 0x0000000d6e6e7c20 */ /* 0x000fe20008400000 */
[-C--:B------:R-:W-:Y:S02]  /*8120*/  ISETP.GT.U32.AND P6, PT, R227, R0.reuse, PT ;  /* 0x00000000e300720c */ /* 0x080fe40003fc4070 */
[----:B------:R-:W-:Y:S01]  /*8130*/  ISETP.GT.U32.AND P4, PT, R228, R0, PT ;  /* 0x00000000e400720c */ /* 0x000fe20003f84070 */
[----:B------:R-:W-:Y:S01]  /*8140*/  FMUL R116, R116, UR13 ;  /* 0x0000000d74747c20 */ /* 0x000fe20008400000 */
[----:B------:R-:W-:Y:S01]  /*8150*/  ISETP.GT.U32.AND.EX P5, PT, R240, RZ, PT, P5 ;  /* 0x000000fff000720c */ /* 0x000fe20003fa4150 */
[----:B------:R-:W-:Y:S01]  /*8160*/  FMUL R117, R117, UR13 ;  /* 0x0000000d75757c20 */ /* 0x000fe20008400000 */
[----:B------:R-:W-:Y:S02]  /*8170*/  IADD3 R229, P2, R5, 0x40, RZ ;  /* 0x0000004005e57810 */ /* 0x000fe40007f5e0ff */
[----:B------:R-:W-:-:S02]  /*8180*/  ISETP.GT.U32.AND.EX P6, PT, R244, RZ, PT, P6 ;  /* 0x000000fff400720c */ /* 0x000fc40003fc4160 */
[----:B------:R-:W-:Y:S02]  /*8190*/  ISETP.GT.U32.AND.EX P4, PT, R245, RZ, PT, P4 ;  /* 0x000000fff500720c */ /* 0x000fe40003f84140 */
[----:B------:R-:W-:Y:S01]  /*81a0*/  FSEL R177, R110, -INF , !P5 ;  /* 0xff8000006eb17808 */ /* 0x000fe20006800000 */
[----:B------:R-:W-:Y:S01]  /*81b0*/  IMAD.X R246, RZ, RZ, R9, P2 ;  /* 0x000000fffff67224 */ /* 0x000fe200010e0609 */
[-C--:B------:R-:W-:Y:S02]  /*81c0*/  ISETP.GT.U32.AND P5, PT, R225, R155.reuse, PT ;  /* 0x0000009be100720c */ /* 0x080fe40003fa4070 */
[----:B------:R-:W-:Y:S02]  /*81d0*/  FSEL R109, R116, -INF , !P6 ;  /* 0xff800000746d7808 */ /* 0x000fe40007000000 */
[----:B------:R-:W-:Y:S01]  /*81e0*/  FSEL R117, R117, -INF , !P4 ;  /* 0xff80000075757808 */ /* 0x000fe20006000000 */
[----:B------:R-:W-:Y:S01]  /*81f0*/  FMUL R114, R114, UR13 ;  /* 0x0000000d72727c20 */ /* 0x000fe20008400000 */
[----:B------:R-:W-:-:S02]  /*8200*/  ISETP.GT.U32.AND P6, PT, R228, R155, PT ;  /* 0x0000009be400720c */ /* 0x000fc40003fc4070 */
[----:B------:R-:W-:Y:S02]  /*8210*/  ISETP.GT.U32.AND P4, PT, R229, R0, PT ;  /* 0x00000000e500720c */ /* 0x000fe40003f84070 */
[----:B------:R-:W-:Y:S01]  /*8220*/  IADD3 R230, P0, R5, 0x41, RZ ;  /* 0x0000004105e67810 */ /* 0x000fe20007f1e0ff */
[----:B------:R-:W-:Y:S01]  /*8230*/  FMUL R119, R119, UR13 ;  /* 0x0000000d77777c20 */ /* 0x000fe20008400000 */
[----:B------:R-:W-:Y:S01]  /*8240*/  ISETP.GT.U32.AND.EX P5, PT, R242, RZ, PT, P5 ;  /* 0x000000fff200720c */ /* 0x000fe20003fa4150 */
[----:B------:R-:W-:Y:S01]  /*8250*/  FMUL R120, R120, UR13 ;  /* 0x0000000d78787c20 */ /* 0x000fe20008400000 */
[----:B------:R-:W-:Y:S02]  /*8260*/  IADD3 R10, P2, R5, 0x48, RZ ;  /* 0x00000048050a7810 */ /* 0x000fe40007f5e0ff */
[----:B------:R-:W-:Y:S02]  /*8270*/  ISETP.GT.U32.AND.EX P6, PT, R245, RZ, PT, P6 ;  /* 0x000000fff500720c */ /* 0x000fe40003fc4160 */
[----:B------:R-:W-:-:S02]  /*8280*/  ISETP.GT.U32.AND.EX P4, PT, R246, RZ, PT, P4 ;  /* 0x000000fff600720c */ /* 0x000fc40003f84140 */
[----:B------:R-:W-:Y:S02]  /*8290*/  IADD3.X R247, RZ, R9, RZ, P0, !PT ;  /* 0x00000009fff77210 */ /* 0x000fe400007fe4ff */
[----:B------:R-:W-:Y:S02]  /*82a0*/  IADD3 R12, P0, R5, 0x49, RZ ;  /* 0x00000049050c7810 */ /* 0x000fe40007f1e0ff */
[----:B------:R-:W-:Y:S01]  /*82b0*/  FSEL R181, R114, -INF , !P5 ;  /* 0xff80000072b57808 */ /* 0x000fe20006800000 */
[----:B------:R-:W-:Y:S01]  /*82c0*/  IMAD.X R248, RZ, RZ, R9, P2 ;  /* 0x000000fffff87224 */ /* 0x000fe200010e0609 */
[----:B------:R-:W-:Y:S02]  /*82d0*/  ISETP.GT.U32.AND P5, PT, R227, R155, PT ;  /* 0x0000009be300720c */ /* 0x000fe40003fa4070 */
[----:B------:R-:W-:Y:S02]  /*82e0*/  FSEL R119, R119, -INF , !P6 ;  /* 0xff80000077777808 */ /* 0x000fe40007000000 */
[----:B------:R-:W-:Y:S01]  /*82f0*/  FSEL R107, R120, -INF , !P4 ;  /* 0xff800000786b7808 */ /* 0x000fe20006000000 */
[----:B------:R-:W-:Y:S01]  /*8300*/  FMUL R118, R118, UR13 ;  /* 0x0000000d76767c20 */ /* 0x000fe20008400000 */
[----:B------:R-:W-:-:S02]  /*8310*/  IADD3 R13, P2, R5, 0x50, RZ ;  /* 0x00000050050d7810 */ /* 0x000fc40007f5e0ff */
[-C--:B------:R-:W-:Y:S02]  /*8320*/  ISETP.GT.U32.AND P6, PT, R229, R155.reuse, PT ;  /* 0x0000009be500720c */ /* 0x080fe40003fc4070 */
[----:B------:R-:W-:Y:S01]  /*8330*/  ISETP.GT.U32.AND P4, PT, R230, R155, PT ;  /* 0x0000009be600720c */ /* 0x000fe20003f84070 */
[--C-:B------:R-:W-:Y:S01]  /*8340*/  IMAD.X R249, RZ, RZ, R9.reuse, P0 ;  /* 0x000000fffff97224 */ /* 0x100fe200000e0609 */
[----:B------:R-:W-:Y:S01]  /*8350*/  ISETP.GT.U32.AND.EX P5, PT, R244, RZ, PT, P5 ;  /* 0x000000fff400720c */ /* 0x000fe20003fa4150 */
[----:B------:R-:W-:Y:S01]  /*8360*/  FMUL R122, R122, UR13 ;  /* 0x0000000d7a7a7c20 */ /* 0x000fe20008400000 */
[----:B------:R-:W-:Y:S01]  /*8370*/  IADD3 R14, P0, R5, 0x51, RZ ;  /* 0x00000051050e7810 */ /* 0x000fe20007f1e0ff */
[----:B------:R-:W-:Y:S01]  /*8380*/  FMUL R123, R123, UR13 ;  /* 0x0000000d7b7b7c20 */ /* 0x000fe20008400000 */
[----:B------:R-:W-:Y:S01]  /*8390*/  ISETP.GT.U32.AND.EX P6, PT, R246, RZ, PT, P6 ;  /* 0x000000fff600720c */ /* 0x000fe20003fc4160 */
[----:B------:R-:W-:Y:S01]  /*83a0*/  IMAD.X R250, RZ, RZ, R9, P2 ;  /* 0x000000fffffa7224 */ /* 0x000fe200010e0609 */
[----:B------:R-:W-:-:S02]  /*83b0*/  ISETP.GT.U32.AND.EX P4, PT, R247, RZ, PT, P4 ;  /* 0x000000fff700720c */ /* 0x000fc40003f84140 */
[C---:B------:R-:W-:Y:S02]  /*83c0*/  IADD3 R15, P2, R5.reuse, 0x58, RZ ;  /* 0x00000058050f7810 */ /* 0x040fe40007f5e0ff */
[----:B------:R-:W-:Y:S02]  /*83d0*/  FSEL R115, R118, -INF , !P5 ;  /* 0xff80000076737808 */ /* 0x000fe40006800000 */
[----:B------:R-:W-:Y:S02]  /*83e0*/  IADD3.X R251, RZ, R9, RZ, P0, !PT ;  /* 0x00000009fffb7210 */ /* 0x000fe400007fe4ff */
[----:B------:R-:W-:Y:S02]  /*83f0*/  ISETP.GT.U32.AND P5, PT, R230, R0, PT ;  /* 0x00000000e600720c */ /* 0x000fe40003fa4070 */
[----:B------:R-:W-:Y:S02]  /*8400*/  IADD3 R16, P0, R5, 0x59, RZ ;  /* 0x0000005905107810 */ /* 0x000fe40007f1e0ff */
[----:B------:R-:W-:-:S02]  /*8410*/  FSEL R122, R122, -INF , !P6 ;  /* 0xff8000007a7a7808 */ /* 0x000fc40007000000 */
[----:B------:R-:W-:Y:S01]  /*8420*/  FSEL R123, R123, -INF , !P4 ;  /* 0xff8000007b7b7808 */ /* 0x000fe20006000000 */
[----:B------:R-:W-:Y:S01]  /*8430*/  FMUL R121, R121, UR13 ;  /* 0x0000000d79797c20 */ /* 0x000fe20008400000 */
[----:B------:R-:W-:Y:S02]  /*8440*/  ISETP.GT.U32.AND P6, PT, R10, R155, PT ;  /* 0x0000009b0a00720c */ /* 0x000fe40003fc4070 */
[----:B------:R-:W-:Y:S01]  /*8450*/  ISETP.GT.U32.AND P4, PT, R12, R0, PT ;  /* 0x000000000c00720c */ /* 0x000fe20003f84070 */
[--C-:B------:R-:W-:Y:S01]  /*8460*/  IMAD.X R252, RZ, RZ, R9.reuse, P2 ;  /* 0x000000fffffc7224 */ /* 0x100fe200010e0609 */
[----:B------:R-:W-:Y:S01]  /*8470*/  ISETP.GT.U32.AND.EX P5, PT, R247, RZ, PT, P5 ;  /* 0x000000fff700720c */ /* 0x000fe20003fa4150 */
[----:B------:R-:W-:Y:S01]  /*8480*/  FMUL R125, R125, UR13 ;  /* 0x0000000d7d7d7c20 */ /* 0x000fe20008400000 */
[----:B------:R-:W-:Y:S01]  /*8490*/  IADD3 R17, P2, R5, 0x60, RZ ;  /* 0x0000006005117810 */ /* 0x000fe20007f5e0ff */
[----:B------:R-:W-:Y:S01]  /*84a0*/  FMUL R126, R126, UR13 ;  /* 0x0000000d7e7e7c20 */ /* 0x000fe20008400000 */
[----:B------:R-:W-:Y:S01]  /*84b0*/  IMAD.X R179, RZ, RZ, R9, P0 ;  /* 0x000000ffffb37224 */ /* 0x000fe200000e0609 */
[----:B------:R-:W-:-:S02]  /*84c0*/  ISETP.GT.U32.AND.EX P6, PT, R248, RZ, PT, P6 ;  /* 0x000000fff800720c */ /* 0x000fc40003fc4160 */
[----:B------:R-:W-:Y:S02]  /*84d0*/  ISETP.GT.U32.AND.EX P4, PT, R249, RZ, PT, P4 ;  /* 0x000000fff900720c */ /* 0x000fe40003f84140 */
        /* <DEDUP_REMOVED lines=8> */
[----:B------:R-:W-:Y:S02]  /*8560*/  IADD3.X R185, RZ, R9, RZ, P0, !PT ;  /* 0x00000009ffb97210 */ /* 0x000fe400007fe4ff */
[C---:B------:R-:W-:Y:S02]  /*8570*/  ISETP.GT.U32.AND P4, PT, R13.reuse, R0, PT ;  /* 0x000000000d00720c */ /* 0x040fe40003f84070 */
[----:B------:R-:W-:Y:S02]  /*8580*/  ISETP.GT.U32.AND P6, PT, R13, R155, PT ;  /* 0x0000009b0d00720c */ /* 0x000fe40003fc4070 */
[C---:B------:R-:W-:Y:S01]  /*8590*/  IADD3 R20, P0, R5.reuse, 0x69, RZ ;  /* 0x0000006905147810 */ /* 0x040fe20007f1e0ff */
[----:B------:R-:W-:Y:S01]  /*85a0*/  FMUL R91, R128, UR13 ;  /* 0x0000000d805b7c20 */ /* 0x000fe20008400000 */
[----:B------:R-:W-:Y:S01]  /*85b0*/  ISETP.GT.U32.AND.EX P5, PT, R248, RZ, PT, P5 ;  /* 0x000000fff800720c */ /* 0x000fe20003fa4150 */
[----:B------:R-:W-:Y:S01]  /*85c0*/  FMUL R130, R130, UR13 ;  /* 0x0000000d82827c20 */ /* 0x000fe20008400000 */
[C---:B------:R-:W-:Y:S01]  /*85d0*/  ISETP.GT.U32.AND.EX P4, PT, R250.reuse, RZ, PT, P4 ;  /* 0x000000fffa00720c */ /* 0x040fe20003f84140 */
[--C-:B------:R-:W-:Y:S01]  /*85e0*/  IMAD.X R188, RZ, RZ, R9.reuse, P2 ;  /* 0x000000ffffbc7224 */ /* 0x100fe200010e0609 */
[----:B------:R-:W-:Y:S01]  /*85f0*/  ISETP.GT.U32.AND.EX P6, PT, R250, RZ, PT, P6 ;  /* 0x000000fffa00720c */ /* 0x000fe20003fc4160 */
[----:B------:R-:W-:Y:S01]  /*8600*/  IMAD.X R189, RZ, RZ, R9, P0 ;  /* 0x000000ffffbd7224 */ /* 0x000fe200000e0609 */
[----:B------:R-:W-:-:S02]  /*8610*/  IADD3 R21, P2, R5, 0x70, RZ ;  /* 0x0000007005157810 */ /* 0x000fc40007f5e0ff */
[----:B------:R-:W-:Y:S02]  /*8620*/  FSEL R124, R124, -INF , !P5 ;  /* 0xff8000007c7c7808 */ /* 0x000fe40006800000 */
[----:B------:R-:W-:Y:S02]  /*8630*/  IADD3 R22, P0, R5, 0x71, RZ ;  /* 0x0000007105167810 */ /* 0x000fe40007f1e0ff */
[-C--:B------:R-:W-:Y:S02]  /*8640*/  ISETP.GT.U32.AND P5, PT, R12, R155.reuse, PT ;  /* 0x0000009b0c00720c */ /* 0x080fe40003fa4070 */
[----:B------:R-:W-:Y:S02]  /*8650*/  FSEL R91, R91, -INF , !P4 ;  /* 0xff8000005b5b7808 */ /* 0x000fe40006000000 */
[----:B------:R-:W-:Y:S01]  /*8660*/  FSEL R130, R130, -INF , !P6 ;  /* 0xff80000082827808 */ /* 0x000fe20007000000 */
[----:B------:R-:W-:Y:S01]  /*8670*/  FMUL R127, R127, UR13 ;  /* 0x0000000d7f7f7c20 */ /* 0x000fe20008400000 */
[----:B------:R-:W-:-:S02]  /*8680*/  ISETP.GT.U32.AND P4, PT, R14, R155, PT ;  /* 0x0000009b0e00720c */ /* 0x000fc40003f84070 */
[----:B------:R-:W-:Y:S01]  /*8690*/  ISETP.GT.U32.AND P6, PT, R16, R0, PT ;  /* 0x000000001000720c */ /* 0x000fe20003fc4070 */
[----:B------:R-:W-:Y:S01]  /*86a0*/  IMAD.X R192, RZ, RZ, R9, P2 ;  /* 0x000000ffffc07224 */ /* 0x000fe200010e0609 */
[----:B------:R-:W-:Y:S01]  /*86b0*/  IADD3.X R193, RZ, R9, RZ, P0, !PT ;  /* 0x00000009ffc17210 */ /* 0x000fe200007fe4ff */
[----:B------:R-:W-:Y:S01]  /*86c0*/  FMUL R131, R131, UR13 ;  /* 0x0000000d83837c20 */ /* 0x000fe20008400000 */
[----:B------:R-:W-:Y:S01]  /*86d0*/  ISETP.GT.U32.AND.EX P5, PT, R249, RZ, PT, P5 ;  /* 0x000000fff900720c */ /* 0x000fe20003fa4150 */
[----:B------:R-:W-:Y:S01]  /*86e0*/  FMUL R90, R133, UR13 ;  /* 0x0000000d855a7c20 */ /* 0x000fe20008400000 */
[C---:B------:R-:W-:Y:S02]  /*86f0*/  IADD3 R23, P2, R5.reuse, 0x78, RZ ;  /* 0x0000007805177810 */ /* 0x040fe40007f5e0ff */
[----:B------:R-:W-:Y:S02]  /*8700*/  IADD3 R89, P0, R5, 0x79, RZ ;  /* 0x0000007905597810 */ /* 0x000fe40007f1e0ff */
[----:B------:R-:W-:-:S02]  /*8710*/  ISETP.GT.U32.AND.EX P4, PT, R251, RZ, PT, P4 ;  /* 0x000000fffb00720c */ /* 0x000fc40003f84140 */
[----:B------:R-:W-:Y:S02]  /*8720*/  ISETP.GT.U32.AND.EX P6, PT, R179, RZ, PT, P6 ;  /* 0x000000ffb300720c */ /* 0x000fe40003fc4160 */
[C---:B------:R-:W-:Y:S02]  /*8730*/  LOP3.LUT R175, R0.reuse, 0x80, RZ, 0xfc, !PT ;  /* 0x0000008000af7812 */ /* 0x040fe400078efcff */
[----:B------:R-:W-:Y:S02]  /*8740*/  LOP3.LUT R174, R0, 0x88, RZ, 0xfc, !PT ;  /* 0x0000008800ae7812 */ /* 0x000fe400078efcff */
[----:B------:R-:W-:Y:S01]  /*8750*/  FSEL R127, R127, -INF , !P5 ;  /* 0xff8000007f7f7808 */ /* 0x000fe20006800000 */
[--C-:B------:R-:W-:Y:S01]  /*8760*/  IMAD.X R196, RZ, RZ, R9.reuse, P2 ;  /* 0x000000ffffc47224 */ /* 0x100fe200010e0609 */
[----:B------:R-:W-:Y:S01]  /*8770*/  ISETP.GT.U32.AND P5, PT, R14, R0, PT ;  /* 0x000000000e00720c */ /* 0x000fe20003fa4070 */
[----:B------:R-:W-:Y:S01]  /*8780*/  IMAD.X R197, RZ, RZ, R9, P0 ;  /* 0x000000ffffc57224 */ /* 0x000fe200000e0609 */
[----:B------:R-:W-:-:S02]  /*8790*/  FSEL R131, R131, -INF , !P4 ;  /* 0xff80000083837808 */ /* 0x000fc40006000000 */
[----:B------:R-:W-:Y:S02]  /*87a0*/  FSEL R90, R90, -INF , !P6 ;  /* 0xff8000005a5a7808 */ /* 0x000fe40007000000 */
[CC--:B------:R-:W-:Y:S02]  /*87b0*/  ISETP.GT.U32.AND P1, PT, R5.reuse, R175.reuse, PT ;  /* 0x000000af0500720c */ /* 0x0c0fe40003f24070 */
[C---:B------:R-:W-:Y:S02]  /*87c0*/  ISETP.GE.U32.AND P2, PT, R5.reuse, R175, PT ;  /* 0x000000af0500720c */ /* 0x040fe40003f46070 */
[CC--:B------:R-:W-:Y:S02]  /*87d0*/  ISETP.GT.U32.AND P0, PT, R5.reuse, R174.reuse, PT ;  /* 0x000000ae0500720c */ /* 0x0c0fe40003f04070 */
[----:B------:R-:W-:Y:S01]  /*87e0*/  ISETP.GE.U32.AND P3, PT, R5, R174, PT ;  /* 0x000000ae0500720c */ /* 0x000fe20003f66070 */
[----:B------:R-:W-:Y:S01]  /*87f0*/  FMUL R5, R129, UR13 ;  /* 0x0000000d81057c20 */ /* 0x000fe20008400000 */
[----:B------:R-:W-:-:S02]  /*8800*/  ISETP.GT.U32.AND P4, PT, R15, R155, PT ;  /* 0x0000009b0f00720c */ /* 0x000fc40003f84070 */
[-C--:B------:R-:W-:Y:S01]  /*8810*/  ISETP.GT.U32.AND P6, PT, R17, R0.reuse, PT ;  /* 0x000000001100720c */ /* 0x080fe20003fc4070 */
[----:B------:R-:W-:Y:S01]  /*8820*/  FMUL R134, R134, UR13 ;  /* 0x0000000d86867c20 */ /* 0x000fe20008400000 */
[----:B------:R-:W-:Y:S01]  /*8830*/  ISETP.GT.U32.AND.EX P5, PT, R251, RZ, PT, P5 ;  /* 0x000000fffb00720c */ /* 0x000fe20003fa4150 */
[----:B------:R-:W-:Y:S01]  /*8840*/  FMUL R92, R136, UR13 ;  /* 0x0000000d885c7c20 */ /* 0x000fe20008400000 */
[----:B------:R-:W-:Y:S02]  /*8850*/  ISETP.GT.U32.AND.EX P4, PT, R252, RZ, PT, P4 ;  /* 0x000000fffc00720c */ /* 0x000fe40003f84140 */
[----:B------:R-:W-:Y:S02]  /*8860*/  ISETP.GT.U32.AND.EX P6, PT, R178, RZ, PT, P6 ;  /* 0x000000ffb200720c */ /* 0x000fe40003fc4160 */
[----:B------:R-:W-:Y:S02]  /*8870*/  FSEL R5, R5, -INF , !P5 ;  /* 0xff80000005057808 */ /* 0x000fe40006800000 */
[----:B------:R-:W-:-:S02]  /*8880*/  ISETP.GT.U32.AND P5, PT, R15, R0, PT ;  /* 0x000000000f00720c */ /* 0x000fc40003fa4070 */
[----:B------:R-:W-:Y:S02]  /*8890*/  FSEL R134, R134, -INF , !P4 ;  /* 0xff80000086867808 */ /* 0x000fe40006000000 */
[----:B------:R-:W-:Y:S01]  /*88a0*/  FSEL R92, R92, -INF , !P6 ;  /* 0xff8000005c5c7808 */ /* 0x000fe20007000000 */
[----:B------:R-:W-:Y:S01]  /*88b0*/  FMUL R88, R132, UR13 ;  /* 0x0000000d84587c20 */ /* 0x000fe20008400000 */
[-C--:B------:R-:W-:Y:S02]  /*88c0*/  ISETP.GT.U32.AND P4, PT, R17, R155.reuse, PT ;  /* 0x0000009b1100720c */ /* 0x080fe40003f84070 */
[----:B------:R-:W-:Y:S01]  /*88d0*/  ISETP.GT.U32.AND P6, PT, R18, R155, PT ;  /* 0x0000009b1200720c */ /* 0x000fe20003fc4070 */
[----:B------:R-:W-:Y:S01]  /*88e0*/  FMUL R138, R138, UR13 ;  /* 0x0000000d8a8a7c20 */ /* 0x000fe20008400000 */
[----:B------:R-:W-:Y:S01]  /*88f0*/  ISETP.GT.U32.AND.EX P5, PT, R252, RZ, PT, P5 ;  /* 0x000000fffc00720c */ /* 0x000fe20003fa4150 */
[----:B------:R-:W-:Y:S01]  /*8900*/  FMUL R139, R139, UR13 ;  /* 0x0000000d8b8b7c20 */ /* 0x000fe20008400000 */
[----:B------:R-:W-:-:S02]  /*8910*/  ISETP.GT.U32.AND.EX P4, PT, R178, RZ, PT, P4 ;  /* 0x000000ffb200720c */ /* 0x000fc40003f84140 */
[----:B------:R-:W-:Y:S02]  /*8920*/  ISETP.GT.U32.AND.EX P6, PT, R185, RZ, PT, P6 ;  /* 0x000000ffb900720c */ /* 0x000fe40003fc4160 */
[----:B------:R-:W-:Y:S02]  /*8930*/  FSEL R88, R88, -INF , !P5 ;  /* 0xff80000058587808 */ /* 0x000fe40006800000 */
[-C--:B------:R-:W-:Y:S02]  /*8940*/  ISETP.GT.U32.AND P5, PT, R16, R155.reuse, PT ;  /* 0x0000009b1000720c */ /* 0x080fe40003fa4070 */
[----:B------:R-:W-:Y:S02]  /*8950*/  FSEL R138, R138, -INF , !P4 ;  /* 0xff8000008a8a7808 */ /* 0x000fe40006000000 */
[----:B------:R-:W-:Y:S01]  /*8960*/  FSEL R139, R139, -INF , !P6 ;  /* 0xff8000008b8b7808 */ /* 0x000fe20007000000 */
        /* <DEDUP_REMOVED lines=21> */
[----:B------:R-:W-:Y:S02]  /*8ac0*/  ISETP.GT.U32.AND P5, PT, R19, R0, PT ;  /* 0x000000001300720c */ /* 0x000fe40003fa4070 */
[----:B------:R-:W-:Y:S02]  /*8ad0*/  FSEL R96, R96, -INF , !P6 ;  /* 0xff80000060607808 */ /* 0x000fe40007000000 */
[----:B------:R-:W-:Y:S01]  /*8ae0*/  FSEL R97, R97, -INF , !P4 ;  /* 0xff80000061617808 */ /* 0x000fe20006000000 */
[----:B------:R-:W-:Y:S01]  /*8af0*/  FMUL R95, R140, UR13 ;  /* 0x0000000d8c5f7c20 */ /* 0x000fe20008400000 */
[----:B------:R-:W-:-:S02]  /*8b00*/  ISETP.GT.U32.AND P6, PT, R22, R155, PT ;  /* 0x0000009b1600720c */ /* 0x000fc40003fc4070 */
[----:B------:R-:W-:Y:S01]  /*8b10*/  ISETP.GT.U32.AND P4, PT, R23, R0, PT ;  /* 0x000000001700720c */ /* 0x000fe20003f84070 */
        /* <DEDUP_REMOVED lines=10> */
[C---:B------:R-:W-:Y:S02]  /*8bc0*/  ISETP.GT.U32.AND P6, PT, R89.reuse, R155, PT ;  /* 0x0000009b5900720c */ /* 0x040fe40003fc4070 */
        /* <DEDUP_REMOVED lines=11> */
[-C--:B------:R-:W-:Y:S01]  /*8c80*/  ISETP.GT.U32.AND P4, PT, R231, R175.reuse, PT ;  /* 0x000000afe700720c */ /* 0x080fe20003f84070 */
[----:B------:R-:W-:Y:S01]  /*8c90*/  FMUL R24, R24, UR13 ;  /* 0x0000000d18187c20 */ /* 0x000fe20008400000 */
[----:B------:R-:W-:Y:S01]  /*8ca0*/  ISETP.GT.U32.AND P6, PT, R216, R175, PT ;  /* 0x000000afd800720c */ /* 0x000fe20003fc4070 */
[----:B------:R-:W-:Y:S01]  /*8cb0*/  FMUL R104, R25, UR13 ;  /* 0x0000000d19687c20 */ /* 0x000fe20008400000 */
[----:B------:R-:W-:Y:S01]  /*8cc0*/  ISETP.GT.U32.AND.EX P5, PT, R192, RZ, PT, P5 ;  /* 0x000000ffc000720c */ /* 0x000fe20003fa4150 */
[----:B------:R-:W-:Y:S01]  /*8cd0*/  FMUL R27, R27, UR13 ;  /* 0x0000000d1b1b7c20 */ /* 0x000fe20008400000 */
[----:B------:R-:W-:Y:S01]  /*8ce0*/  ISETP.GT.U32.AND.EX P1, PT, R9, RZ, PT, P1 ;  /* 0x000000ff0900720c */ /* 0x000fe20003f24110 */
[----:B------:R-:W-:Y:S01]  /*8cf0*/  FMUL R102, R28, UR13 ;  /* 0x0000000d1c667c20 */ /* 0x000fe20008400000 */
[----:B------:R-:W-:Y:S01]  /*8d00*/  FMUL R101, R29, UR13 ;  /* 0x0000000d1d657c20 */ /* 0x000fe20008400000 */
[----:B------:R-:W-:-:S02]  /*8d10*/  ISETP.GE.U32.AND.EX P2, PT, R9, RZ, PT, P2 ;  /* 0x000000ff0900720c */ /* 0x000fc40003f46120 */
[----:B------:R-:W-:Y:S02]  /*8d20*/  ISETP.GE.U32.AND.EX P3, PT, R9, RZ, PT, P3 ;  /* 0x000000ff0900720c */ /* 0x000fe40003f66130 */
[----:B------:R-:W-:Y:S02]  /*8d30*/  ISETP.GT.U32.AND.EX P4, PT, R154, RZ, PT, P4 ;  /* 0x000000ff9a00720c */ /* 0x000fe40003f84140 */
[----:B------:R-:W-:Y:S02]  /*8d40*/  ISETP.GT.U32.AND.EX P6, PT, R233, RZ, PT, P6 ;  /* 0x000000ffe900720c */ /* 0x000fe40003fc4160 */
[----:B------:R-:W-:Y:S02]  /*8d50*/  FSEL R146, R146, -INF , !P5 ;  /* 0xff80000092927808 */ /* 0x000fe40006800000 */
[----:B------:R-:W-:Y:S02]  /*8d60*/  FSEL R105, R24, -INF , !P1 ;  /* 0xff80000018697808 */ /* 0x000fe40004800000 */
[----:B------:R-:W-:-:S02]  /*8d70*/  ISETP.GT.U32.AND P5, PT, R23, R155, PT ;  /* 0x0000009b1700720c */ /* 0x000fc40003fa4070 */
[-C--:B------:R-:W-:Y:S02]  /*8d80*/  ISETP.GT.U32.AND P1, PT, R216, R174.reuse, PT ;  /* 0x000000aed800720c */ /* 0x080fe40003f24070 */
[----:B------:R-:W-:Y:S02]  /*8d90*/  FSEL R104, R104, -INF , !P2 ;  /* 0xff80000068687808 */ /* 0x000fe40005000000 */
[----:B------:R-:W-:Y:S02]  /*8da0*/  FSEL R201, R27, -INF , !P3 ;  /* 0xff8000001bc97808 */ /* 0x000fe40005800000 */
[----:B------:R-:W-:Y:S02]  /*8db0*/  FSEL R102, R102, -INF , !P4 ;  /* 0xff80000066667808 */ /* 0x000fe40006000000 */
[----:B------:R-:W-:Y:S01]  /*8dc0*/  FSEL R101, R101, -INF , !P6 ;  /* 0xff80000065657808 */ /* 0x000fe20007000000 */
[----:B------:R-:W-:Y:S01]  /*8dd0*/  FMUL R150, R150, UR13 ;  /* 0x0000000d96967c20 */ /* 0x000fe20008400000 */
[-C--:B------:R-:W-:Y:S01]  /*8de0*/  ISETP.GT.U32.AND P2, PT, R217, R175.reuse, PT ;  /* 0x000000afd900720c */ /* 0x080fe20003f44070 */
[----:B------:R-:W-:Y:S01]  /*8df0*/  FMUL R26, R26, UR13 ;  /* 0x0000000d1a1a7c20 */ /* 0x000fe20008400000 */
[C---:B------:R-:W-:Y:S01]  /*8e00*/  ISETP.GT.U32.AND P3, PT, R218.reuse, R175, PT ;  /* 0x000000afda00720c */ /* 0x040fe20003f64070 */
[----:B------:R-:W-:Y:S01]  /*8e10*/  FMUL R31, R31, UR13 ;  /* 0x0000000d1f1f7c20 */ /* 0x000fe20008400000 */
[----:B------:R-:W-:-:S02]  /*8e20*/  ISETP.GT.U32.AND P4, PT, R218, R174, PT ;  /* 0x000000aeda00720c */ /* 0x000fc40003f84070 */
[----:B------:R-:W-:Y:S01]  /*8e30*/  ISETP.GT.U32.AND P6, PT, R219, R175, PT ;  /* 0x000000afdb00720c */ /* 0x000fe20003fc4070 */
[----:B------:R-:W-:Y:S01]  /*8e40*/  FMUL R100, R32, UR13 ;  /* 0x0000000d20647c20 */ /* 0x000fe20008400000 */
[----:B------:R-:W-:Y:S01]  /*8e50*/  ISETP.GT.U32.AND.EX P5, PT, R196, RZ, PT, P5 ;  /* 0x000000ffc400720c */ /* 0x000fe20003fa4150 */
[----:B------:R-:W-:Y:S01]  /*8e60*/  FMUL R24, R33, UR13 ;  /* 0x0000000d21187c20 */ /* 0x000fe20008400000 */
[----:B------:R-:W-:Y:S01]  /*8e70*/  ISETP.GT.U32.AND.EX P0, PT, R9, RZ, PT, P0 ;  /* 0x000000ff0900720c */ /* 0x000fe20003f04100 */
[----:B------:R-:W-:Y:S01]  /*8e80*/  FMUL R35, R35, UR13 ;  /* 0x0000000d23237c20 */ /* 0x000fe20008400000 */
[----:B------:R-:W-:Y:S01]  /*8e90*/  ISETP.GT.U32.AND.EX P1, PT, R233, RZ, PT, P1 ;  /* 0x000000ffe900720c */ /* 0x000fe20003f24110 */
[----:B------:R-:W-:Y:S01]  /*8ea0*/  FMUL R25, R36, UR13 ;  /* 0x0000000d24197c20 */ /* 0x000fe20008400000 */
[----:B------:R-:W-:Y:S02]  /*8eb0*/  ISETP.GT.U32.AND.EX P2, PT, R234, RZ, PT, P2 ;  /* 0x000000ffea00720c */ /* 0x000fe40003f44120 */
[----:B------:R-:W-:-:S02]  /*8ec0*/  ISETP.GT.U32.AND.EX P3, PT, R235, RZ, PT, P3 ;  /* 0x000000ffeb00720c */ /* 0x000fc40003f64130 */
[----:B------:R-:W-:Y:S02]  /*8ed0*/  ISETP.GT.U32.AND.EX P4, PT, R235, RZ, PT, P4 ;  /* 0x000000ffeb00720c */ /* 0x000fe40003f84140 */
[----:B------:R-:W-:Y:S02]  /*8ee0*/  ISETP.GT.U32.AND.EX P6, PT, R236, RZ, PT, P6 ;  /* 0x000000ffec00720c */ /* 0x000fe40003fc4160 */
[----:B------:R-:W-:Y:S02]  /*8ef0*/  FSEL R106, R150, -INF , !P5 ;  /* 0xff800000966a7808 */ /* 0x000fe40006800000 */
[----:B------:R-:W-:Y:S02]  /*8f00*/  FSEL R200, R26, -INF , !P0 ;  /* 0xff8000001ac87808 */ /* 0x000fe40004000000 */
[----:B------:R-:W-:Y:S02]  /*8f10*/  FSEL R205, R31, -INF , !P1 ;  /* 0xff8000001fcd7808 */ /* 0x000fe40004800000 */
[----:B------:R-:W-:-:S02]  /*8f20*/  ISETP.GT.U32.AND P5, PT, R231, R174, PT ;  /* 0x000000aee700720c */ /* 0x000fc40003fa4070 */
[-C--:B------:R-:W-:Y:S02]  /*8f30*/  ISETP.GT.U32.AND P0, PT, R217, R174.reuse, PT ;  /* 0x000000aed900720c */ /* 0x080fe40003f04070 */
[-C--:B------:R-:W-:Y:S02]  /*8f40*/  ISETP.GT.U32.AND P1, PT, R220, R175.reuse, PT ;  /* 0x000000afdc00720c */ /* 0x080fe40003f24070 */
[----:B------:R-:W-:Y:S02]  /*8f50*/  FSEL R100, R100, -INF , !P2 ;  /* 0xff80000064647808 */ /* 0x000fe40005000000 */
[----:B------:R-:W-:Y:S02]  /*8f60*/  FSEL R24, R24, -INF , !P3 ;  /* 0xff80000018187808 */ /* 0x000fe40005800000 */
[----:B------:R-:W-:Y:S02]  /*8f70*/  FSEL R209, R35, -INF , !P4 ;  /* 0xff80000023d17808 */ /* 0x000fe40006000000 */
[----:B------:R-:W-:Y:S01]  /*8f80*/  FSEL R25, R25, -INF , !P6 ;  /* 0xff80000019197808 */ /* 0x000fe20007000000 */
[----:B------:R-:W-:Y:S01]  /*8f90*/  FMUL R30, R30, UR13 ;  /* 0x0000000d1e1e7c20 */ /* 0x000fe20008400000 */
[----:B------:R-:W-:Y:S01]  /*8fa0*/  ISETP.GT.U32.AND P2, PT, R220, R174, PT ;  /* 0x000000aedc00720c */ /* 0x000fe20003f44070 */
[----:B------:R-:W-:Y:S01]  /*8fb0*/  FMUL R34, R34, UR13 ;  /* 0x0000000d22227c20 */ /* 0x000fe20008400000 */
[-C--:B------:R-:W-:Y:S01]  /*8fc0*/  ISETP.GT.U32.AND P3, PT, R221, R175.reuse, PT ;  /* 0x000000afdd00720c */ /* 0x080fe20003f64070 */
        /* <DEDUP_REMOVED lines=12> */
[C---:B------:R-:W-:Y:S02]  /*9090*/  ISETP.GT.U32.AND.EX P4, PT, R239.reuse, RZ, PT, P4 ;  /* 0x000000ffef00720c */ /* 0x040fe40003f84140 */
        /* <DEDUP_REMOVED lines=14> */
[----:B------:R-:W-:Y:S01]  /*9180*/  ISETP.GT.U32.AND P3, PT, R224, R174, PT ;  /* 0x000000aee000720c */ /* 0x000fe20003f64070 */
        /* <DEDUP_REMOVED lines=10> */
[C---:B------:R-:W-:Y:S02]  /*9230*/  ISETP.GT.U32.AND.EX P2, PT, R241.reuse, RZ, PT, P2 ;  /* 0x000000fff100720c */ /* 0x040fe40003f44120 */
        /* <DEDUP_REMOVED lines=44> */
[----:B------:R-:W-:-:S02]  /*9500*/  ISETP.GT.U32.AND P3, PT, R10, R175, PT ;  /* 0x000000af0a00720c */ /* 0x000fc40003f64070 */
[C---:B------:R-:W-:Y:S02]  /*9510*/  ISETP.GT.U32.AND P4, PT, R12.reuse, R175, PT ;  /* 0x000000af0c00720c */ /* 0x040fe40003f84070 */
[----:B------:R-:W-:Y:S01]  /*9520*/  ISETP.GT.U32.AND P6, PT, R12, R174, PT ;  /* 0x000000ae0c00720c */ /* 0x000fe20003fc4070 */
[----:B------:R-:W-:Y:S01]  /*9530*/  FMUL R12, R57, UR13 ;  /* 0x0000000d390c7c20 */ /* 0x000fe20008400000 */
[----:B------:R-:W-:Y:S01]  /*9540*/  ISETP.GT.U32.AND.EX P5, PT, R244, RZ, PT, P5 ;  /* 0x000000fff400720c */ /* 0x000fe20003fa4150 */
[----:B------:R-:W-:Y:S01]  /*9550*/  FMUL R59, R59, UR13 ;  /* 0x0000000d3b3b7c20 */ /* 0x000fe20008400000 */
[C---:B------:R-:W-:Y:S01]  /*9560*/  ISETP.GT.U32.AND.EX P1, PT, R247.reuse, RZ, PT, P1 ;  /* 0x000000fff700720c */ /* 0x040fe20003f24110 */
[----:B------:R-:W-:Y:S01]  /*9570*/  FMUL R60, R60, UR13 ;  /* 0x0000000d3c3c7c20 */ /* 0x000fe20008400000 */
[----:B------:R-:W-:Y:S02]  /*9580*/  ISETP.GT.U32.AND.EX P0, PT, R246, RZ, PT, P0 ;  /* 0x000000fff600720c */ /* 0x000fe40003f04100 */
[----:B------:R-:W-:-:S02]  /*9590*/  ISETP.GT.U32.AND.EX P2, PT, R247, RZ, PT, P2 ;  /* 0x000000fff700720c */ /* 0x000fc40003f44120 */
[----:B------:R-:W-:Y:S02]  /*95a0*/  ISETP.GT.U32.AND.EX P3, PT, R248, RZ, PT, P3 ;  /* 0x000000fff800720c */ /* 0x000fe40003f64130 */
[----:B------:R-:W-:Y:S02]  /*95b0*/  FSEL R166, R54, -INF , !P5 ;  /* 0xff80000036a67808 */ /* 0x000fe40006800000 */
[----:B------:R-:W-:Y:S02]  /*95c0*/  FSEL R12, R12, -INF , !P1 ;  /* 0xff8000000c0c7808 */ /* 0x000fe40004800000 */
[----:B------:R-:W-:Y:S02]  /*95d0*/  FSEL R170, R58, -INF , !P0 ;  /* 0xff8000003aaa7808 */ /* 0x000fe40004000000 */
[----:B------:R-:W-:Y:S02]  /*95e0*/  ISETP.GT.U32.AND P5, PT, R10, R174, PT ;  /* 0x000000ae0a00720c */ /* 0x000fe40003fa4070 */
[----:B------:R-:W-:-:S02]  /*95f0*/  ISETP.GT.U32.AND P1, PT, R13, R175, PT ;  /* 0x000000af0d00720c */ /* 0x000fc40003f24070 */
[-C--:B------:R-:W-:Y:S02]  /*9600*/  ISETP.GT.U32.AND P0, PT, R13, R174.reuse, PT ;  /* 0x000000ae0d00720c */ /* 0x080fe40003f04070 */
        /* <DEDUP_REMOVED lines=8> */
[----:B------:R-:W-:Y:S01]  /*9690*/  ISETP.GT.U32.AND.EX P5, PT, R248, RZ, PT, P5 ;  /* 0x000000fff800720c */ /* 0x000fe20003fa4150 */
[----:B------:R-:W-:Y:S01]  /*96a0*/  FMUL R64, R64, UR13 ;  /* 0x0000000d40407c20 */ /* 0x000fe20008400000 */
[----:B------:R-:W-:-:S02]  /*96b0*/  ISETP.GT.U32.AND.EX P6, PT, R249, RZ, PT, P6 ;  /* 0x000000fff900720c */ /* 0x000fc40003fc4160 */
[----:B------:R-:W-:Y:S01]  /*96c0*/  ISETP.GT.U32.AND.EX P1, PT, R250, RZ, PT, P1 ;  /* 0x000000fffa00720c */ /* 0x000fe20003f24110 */
[----:B------:R-:W-:Y:S01]  /*96d0*/  STL [R1+0x678], R0 ;  /* 0x0006780001007387 */ /* 0x000fe20000100800 */
[----:B------:R-:W-:Y:S02]  /*96e0*/  FSEL R14, R14, -INF , !P4 ;  /* 0xff8000000e0e7808 */ /* 0x000fe40006000000 */
[----:B------:R-:W-:Y:S01]  /*96f0*/  FSEL R120, R120, -INF , !P5 ;  /* 0xff80000078787808 */ /* 0x000fe20006800000 */
[----:B------:R-:W2:Y:S01]  /*9700*/  LDL.64 R38, [R1+0x350] ;  /* 0x0003500001267983 */ /* 0x000ea20000100a00 */
[C---:B------:R-:W-:Y:S02]  /*9710*/  ISETP.GT.U32.AND P4, PT, R15.reuse, R175, PT ;  /* 0x000000af0f00720c */ /* 0x040fe40003f84070 */
[----:B------:R-:W-:Y:S01]  /*9720*/  ISETP.GT.U32.AND P5, PT, R15, R174, PT ;  /* 0x000000ae0f00720c */ /* 0x000fe20003fa4070 */
[----:B------:R-:W3:Y:S01]  /*9730*/  LDL.64 R46, [R1+0x328] ;  /* 0x00032800012e7983 */ /* 0x000ee20000100a00 */
[----:B------:R-:W-:-:S02]  /*9740*/  FSEL R118, R118, -INF , !P6 ;  /* 0xff80000076767808 */ /* 0x000fc40007000000 */
[----:B------:R-:W-:Y:S01]  /*9750*/  FSEL R15, R64, -INF , !P1 ;  /* 0xff800000400f7808 */ /* 0x000fe20004800000 */
[----:B------:R-:W-:Y:S01]  /*9760*/  FMUL R116, R66, UR13 ;  /* 0x0000000d42747c20 */ /* 0x000fe20008400000 */
[C---:B------:R-:W-:Y:S01]  /*9770*/  ISETP.GT.U32.AND P6, PT, R16.reuse, R175, PT ;  /* 0x000000af1000720c */ /* 0x040fe20003fc4070 */
[----:B------:R-:W-:Y:S01]  /*9780*/  FMUL R114, R67, UR13 ;  /* 0x0000000d43727c20 */ /* 0x000fe20008400000 */
[----:B------:R-:W-:Y:S01]  /*9790*/  ISETP.GT.U32.AND P1, PT, R16, R174, PT ;  /* 0x000000ae1000720c */ /* 0x000fe20003f24070 */
[----:B------:R-:W-:Y:S01]  /*97a0*/  FMUL R16, R65, UR13 ;  /* 0x0000000d41107c20 */ /* 0x000fe20008400000 */
[C---:B------:R-:W-:Y:S01]  /*97b0*/  ISETP.GT.U32.AND.EX P2, PT, R251.reuse, RZ, PT, P2 ;  /* 0x000000fffb00720c */ /* 0x040fe20003f44120 */
[----:B------:R-:W-:Y:S01]  /*97c0*/  FMUL R68, R68, UR13 ;  /* 0x0000000d44447c20 */ /* 0x000fe20008400000 */
[----:B------:R-:W-:Y:S01]  /*97d0*/  ISETP.GT.U32.AND.EX P0, PT, R250, RZ, PT, P0 ;  /* 0x000000fffa00720c */ /* 0x000fe20003f04100 */
[----:B------:R-:W-:Y:S01]  /*97e0*/  FMUL R112, R70, UR13 ;  /* 0x0000000d46707c20 */ /* 0x000fe20008400000 */
[----:B------:R-:W-:Y:S01]  /*97f0*/  ISETP.GT.U32.AND.EX P3, PT, R251, RZ, PT, P3 ;  /* 0x000000fffb00720c */ /* 0x000fe20003f64130 */
[----:B------:R-:W-:Y:S01]  /*9800*/  FMUL R110, R71, UR13 ;  /* 0x0000000d476e7c20 */ /* 0x000fe20008400000 */
[----:B------:R-:W-:Y:S01]  /*9810*/  ISETP.GT.U32.AND.EX P4, PT, R252, RZ, PT, P4 ;  /* 0x000000fffc00720c */ /* 0x000fe20003f84140 */
[----:B------:R-:W4:Y:S01]  /*9820*/  LDL.64 R42, [R1+0x348] ;  /* 0x00034800012a7983 */ /* 0x000f220000100a00 */
[----:B------:R-:W-:-:S02]  /*9830*/  FSEL R16, R16, -INF , !P2 ;  /* 0xff80000010107808 */ /* 0x000fc40005000000 */
[----:B------:R-:W-:Y:S01]  /*9840*/  FSEL R116, R116, -INF , !P0 ;  /* 0xff80000074747808 */ /* 0x000fe20004000000 */
[----:B------:R-:W4:Y:S01]  /*9850*/  LDL.64 R44, [R1+0x330] ;  /* 0x00033000012c7983 */ /* 0x000f220000100a00 */
[----:B------:R-:W-:-:S03]  /*9860*/  ISETP.GT.U32.AND P2, PT, R17, R175, PT ;  /* 0x000000af1100720c */ /* 0x000fc60003f44070 */
[----:B------:R-:W4:Y:S01]  /*9870*/  LDL.64 R70, [R1+0x308] ;  /* 0x0003080001467983 */ /* 0x000f220000100a00 */
[-C--:B------:R-:W-:Y:S02]  /*9880*/  ISETP.GT.U32.AND P0, PT, R17, R174.reuse, PT ;  /* 0x000000ae1100720c */ /* 0x080fe40003f04070 */
[----:B------:R-:W-:Y:S01]  /*9890*/  FSEL R114, R114, -INF , !P3 ;  /* 0xff80000072727808 */ /* 0x000fe20005800000 */
[----:B------:R-:W4:Y:S01]  /*98a0*/  LDL.64 R50, [R1+0x2c8] ;  /* 0x0002c80001327983 */ /* 0x000f220000100a00 */
[----:B------:R-:W-:Y:S02]  /*98b0*/  FSEL R17, R68, -INF , !P4 ;  /* 0xff80000044117808 */ /* 0x000fe40006000000 */
[C---:B------:R-:W-:Y:S01]  /*98c0*/  ISETP.GT.U32.AND P3, PT, R18.reuse, R175, PT ;  /* 0x000000af1200720c */ /* 0x040fe20003f64070 */
[----:B------:R-:W4:Y:S01]  /*98d0*/  LDL.64 R66, [R1+0x2e0] ;  /* 0x0002e00001427983 */ /* 0x000f220000100a00 */
[----:B------:R-:W-:Y:S01]  /*98e0*/  ISETP.GT.U32.AND P4, PT, R18, R174, PT ;  /* 0x000000ae1200720c */ /* 0x000fe20003f84070 */
[----:B------:R-:W-:-:S02]  /*98f0*/  FMUL R18, R69, UR13 ;  /* 0x0000000d45127c20 */ /* 0x000fc40008400000 */
[----:B------:R-:W4:Y:S04]  /*9900*/  LDL.64 R68, [R1+0x2e8] ;  /* 0x0002e80001447983 */ /* 0x000f280000100a00 */
[----:B------:R-:W4:Y:S04]  /*9910*/  LDL.64 R54, [R1+0x2c0] ;  /* 0x0002c00001367983 */ /* 0x000f280000100a00 */
[----:B------:R-:W4:Y:S04]  /*9920*/  LDL.64 R52, [R1+0x2a8] ;  /* 0x0002a80001347983 */ /* 0x000f280000100a00 */
[----:B------:R-:W4:Y:S04]  /*9930*/  LDL.64 R48, [R1+0x310] ;  /* 0x0003100001307983 */ /* 0x000f280000100a00 */
[----:B------:R-:W4:Y:S04]  /*9940*/  LDL.64 R132, [R1+0x2a0] ;  /* 0x0002a00001847983 */ /* 0x000f280000100a00 */
[----:B------:R-:W4:Y:S04]  /*9950*/  LDL.64 R64, [R1+0x288] ;  /* 0x0002880001407983 */ /* 0x000f280000100a00 */
[----:B------:R-:W4:Y:S01]  /*9960*/  LDL.64 R128, [R1+0x260] ;  /* 0x0002600001807983 */ /* 0x000f220000100a00 */
[----:B------:R-:W-:-:S02]  /*9970*/  ISETP.GT.U32.AND.EX P6, PT, R179, RZ, PT, P6 ;  /* 0x000000ffb300720c */ /* 0x000fc40003fc4160 */
[----:B------:R-:W-:Y:S01]  /*9980*/  ISETP.GT.U32.AND.EX P5, PT, R252, RZ, PT, P5 ;  /* 0x000000fffc00720c */ /* 0x000fe20003fa4150 */
[----:B------:R-:W-:Y:S01]  /*9990*/  FMUL R36, R72, UR13 ;  /* 0x0000000d48247c20 */ /* 0x000fe20008400000 */
[----:B------:R-:W-:Y:S01]  /*99a0*/  ISETP.GT.U32.AND.EX P1, PT, R179, RZ, PT, P1 ;  /* 0x000000ffb300720c */ /* 0x000fe20003f24110 */
[----:B------:R-:W-:Y:S01]  /*99b0*/  FMUL R108, R74, UR13 ;  /* 0x0000000d4a6c7c20 */ /* 0x000fe20008400000 */
[----:B------:R-:W-:Y:S01]  /*99c0*/  FSEL R18, R18, -INF , !P6 ;  /* 0xff80000012127808 */ /* 0x000fe20007000000 */
[----:B------:R-:W-:Y:S01]  /*99d0*/  FMUL R76, R76, UR13 ;  /* 0x0000000d4c4c7c20 */ /* 0x000fe20008400000 */
[----:B------:R-:W-:Y:S01]  /*99e0*/  FSEL R112, R112, -INF , !P5 ;  /* 0xff80000070707808 */ /* 0x000fe20006800000 */
[----:B------:R-:W-:Y:S01]  /*99f0*/  FMUL R37, R80, UR13 ;  /* 0x0000000d50257c20 */ /* 0x000fe20008400000 */
[----:B------:R-:W-:Y:S01]  /*9a00*/  ISETP.GT.U32.AND.EX P2, PT, R178, RZ, PT, P2 ;  /* 0x000000ffb200720c */ /* 0x000fe20003f44120 */
[----:B------:R-:W-:Y:S01]  /*9a10*/  FMUL R81, R81, UR13 ;  /* 0x0000000d51517c20 */ /* 0x000fe20008400000 */
[CC--:B------:R-:W-:Y:S01]  /*9a20*/  ISETP.GT.U32.AND P6, PT, R19.reuse, R175.reuse, PT ;  /* 0x000000af1300720c */ /* 0x0c0fe20003fc4070 */
[----:B------:R-:W-:Y:S01]  /*9a30*/  FMUL R84, R84, UR13 ;  /* 0x0000000d54547c20 */ /* 0x000fe20008400000 */
[----:B------:R-:W-:Y:S01]  /*9a40*/  ISETP.GT.U32.AND P5, PT, R19, R174, PT ;  /* 0x000000ae1300720c */ /* 0x000fe20003fa4070 */
[----:B------:R-:W-:Y:S01]  /*9a50*/  FMUL R19, R73, UR13 ;  /* 0x0000000d49137c20 */ /* 0x000fe20008400000 */
[----:B------:R-:W-:Y:S01]  /*9a60*/  FSEL R110, R110, -INF , !P1 ;  /* 0xff8000006e6e7808 */ /* 0x000fe20004800000 */
[----:B------:R-:W4:Y:S01]  /*9a70*/  LDL.64 R60, [R1+0x248] ;  /* 0x00024800013c7983 */ /* 0x000f220000100a00 */
[----:B------:R-:W-:-:S02]  /*9a80*/  ISETP.GT.U32.AND P1, PT, R20, R175, PT ;  /* 0x000000af1400720c */ /* 0x000fc40003f24070 */
[----:B------:R-:W-:Y:S01]  /*9a90*/  ISETP.GT.U32.AND.EX P3, PT, R185, RZ, PT, P3 ;  /* 0x000000ffb900720c */ /* 0x000fe20003f64130 */
[----:B------:R-:W4:Y:S01]  /*9aa0*/  LDL.64 R62, [R1+0x280] ;  /* 0x00028000013e7983 */ /* 0x000f220000100a00 */
[----:B------:R-:W-:Y:S02]  /*9ab0*/  ISETP.GT.U32.AND.EX P0, PT, R178, RZ, PT, P0 ;  /* 0x000000ffb200720c */ /* 0x000fe40003f04100 */
[----:B------:R-:W-:Y:S01]  /*9ac0*/  FSEL R36, R36, -INF , !P2 ;  /* 0xff80000024247808 */ /* 0x000fe20005000000 */
[----:B------:R-:W4:Y:S01]  /*9ad0*/  LDL.64 R58, [R1+0x240] ;  /* 0x00024000013a7983 */ /* 0x000f220000100a00 */
[----:B------:R-:W-:Y:S01]  /*9ae0*/  ISETP.GT.U32.AND P2, PT, R20, R174, PT ;  /* 0x000000ae1400720c */ /* 0x000fe20003f44070 */
[----:B------:R-:W-:Y:S01]  /*9af0*/  FMUL R20, R77, UR13 ;  /* 0x0000000d4d147c20 */ /* 0x000fe20008400000 */
[----:B------:R-:W-:Y:S01]  /*9b00*/  ISETP.GT.U32.AND.EX P6, PT, R188, RZ, PT, P6 ;  /* 0x000000ffbc00720c */ /* 0x000fe20003fc4160 */
[----:B------:R-:W4:Y:S01]  /*9b10*/  LDL.64 R56, [R1+0x228] ;  /* 0x0002280001387983 */ /* 0x000f220000100a00 */
[----:B------:R-:W-:-:S02]  /*9b20*/  FSEL R19, R19, -INF , !P3 ;  /* 0xff80000013137808 */ /* 0x000fc40005800000 */
[----:B------:R-:W-:Y:S01]  /*9b30*/  ISETP.GT.U32.AND.EX P1, PT, R189, RZ, PT, P1 ;  /* 0x000000ffbd00720c */ /* 0x000fe20003f24110 */
[----:B------:R-:W4:Y:S01]  /*9b40*/  LDL.64 R140, [R1+0x1e0] ;  /* 0x0001e000018c7983 */ /* 0x000f220000100a00 */
[----:B------:R-:W-:Y:S02]  /*9b50*/  FSEL R108, R108, -INF , !P0 ;  /* 0xff8000006c6c7808 */ /* 0x000fe40004000000 */
[CC--:B------:R-:W-:Y:S01]  /*9b60*/  ISETP.GT.U32.AND P3, PT, R21.reuse, R175.reuse, PT ;  /* 0x000000af1500720c */ /* 0x0c0fe20003f64070 */
[----:B------:R-:W4:Y:S01]  /*9b70*/  LDL.64 R136, [R1+0x1c8] ;  /* 0x0001c80001887983 */ /* 0x000f220000100a00 */
[----:B------:R-:W-:Y:S02]  /*9b80*/  ISETP.GT.U32.AND P0, PT, R21, R174, PT ;  /* 0x000000ae1500720c */ /* 0x000fe40003f04070 */
[----:B------:R-:W-:Y:S01]  /*9b90*/  FSEL R21, R76, -INF , !P6 ;  /* 0xff8000004c157808 */ /* 0x000fe20007000000 */
[----:B------:R-:W4:Y:S01]  /*9ba0*/  LDL.64 R150, [R1+0x168] ;  /* 0x0001680001967983 */ /* 0x000f220000100a00 */
[----:B------:R-:W-:-:S02]  /*9bb0*/  ISETP.GT.U32.AND P6, PT, R22, R175, PT ;  /* 0x000000af1600720c */ /* 0x000fc40003fc4070 */
[----:B------:R-:W-:Y:S01]  /*9bc0*/  FSEL R20, R20, -INF , !P1 ;  /* 0xff80000014147808 */ /* 0x000fe20004800000 */
[----:B------:R-:W4:Y:S01]  /*9bd0*/  LDL.64 R182, [R1+0x1a8] ;  /* 0x0001a80001b67983 */ /* 0x000f220000100a00 */
[----:B------:R-:W-:Y:S02]  /*9be0*/  ISETP.GT.U32.AND P1, PT, R23, R175, PT ;  /* 0x000000af1700720c */ /* 0x000fe40003f24070 */
[----:B------:R-:W-:Y:S01]  /*9bf0*/  ISETP.GT.U32.AND.EX P3, PT, R192, RZ, PT, P3 ;  /* 0x000000ffc000720c */ /* 0x000fe20003f64130 */
[----:B------:R-:W4:Y:S01]  /*9c00*/  LDL.64 R148, [R1+0x340] ;  /* 0x0003400001947983 */ /* 0x000f220000100a00 */
[----:B------:R-:W-:Y:S02]  /*9c10*/  ISETP.GT.U32.AND.EX P6, PT, R193, RZ, PT, P6 ;  /* 0x000000ffc100720c */ /* 0x000fe40003fc4160 */
[----:B------:R-:W-:Y:S01]  /*9c20*/  ISETP.GT.U32.AND.EX P1, PT, R196, RZ, PT, P1 ;  /* 0x000000ffc400720c */ /* 0x000fe20003f24110 */
[----:B------:R-:W4:Y:S01]  /*9c30*/  LDL.64 R144, [R1+0x338] ;  /* 0x0003380001907983 */ /* 0x000f220000100a00 */
[----:B------:R-:W-:-:S02]  /*9c40*/  FSEL R37, R37, -INF , !P3 ;  /* 0xff80000025257808 */ /* 0x000fc40005800000 */
[-C--:B------:R-:W-:Y:S01]  /*9c50*/  ISETP.GT.U32.AND P3, PT, R22, R174.reuse, PT ;  /* 0x000000ae1600720c */ /* 0x080fe20003f64070 */
[----:B------:R-:W4:Y:S01]  /*9c60*/  LDL.64 R178, [R1+0x320] ;  /* 0x0003200001b27983 */ /* 0x000f220000100a00 */
[----:B------:R-:W-:Y:S02]  /*9c70*/  FSEL R22, R81, -INF , !P6 ;  /* 0xff80000051167808 */ /* 0x000fe40007000000 */
[----:B------:R-:W-:Y:S01]  /*9c80*/  ISETP.GT.U32.AND P6, PT, R23, R174, PT ;  /* 0x000000ae1700720c */ /* 0x000fe20003fc4070 */
[----:B------:R-:W4:Y:S01]  /*9c90*/  LDL.64 R224, [R1+0x230] ;  /* 0x0002300001e07983 */ /* 0x000f220000100a00 */
[----:B------:R-:W-:-:S03]  /*9ca0*/  FSEL R23, R84, -INF , !P1 ;  /* 0xff80000054177808 */ /* 0x000fc60004800000 */
[----:B------:R-:W4:Y:S04]  /*9cb0*/  LDL.64 R222, [R1+0x218] ;  /* 0x0002180001de7983 */ /* 0x000f280000100a00 */
[----:B------:R-:W4:Y:S04]  /*9cc0*/  LDL.64 R210, [R1+0x210] ;  /* 0x0002100001d27983 */ /* 0x000f280000100a00 */
[----:B------:R-:W4:Y:S04]  /*9cd0*/  LDL.64 R220, [R1+0x1f8] ;  /* 0x0001f80001dc7983 */ /* 0x000f280000100a00 */
[----:B------:R-:W4:Y:S04]  /*9ce0*/  LDL.64 R214, [R1+0x1f0] ;  /* 0x0001f00001d67983 */ /* 0x000f280000100a00 */
[----:B------:R-:W4:Y:S04]  /*9cf0*/  LDL.64 R218, [R1+0x1d0] ;  /* 0x0001d00001da7983 */ /* 0x000f280000100a00 */
[----:B------:R-:W4:Y:S01]  /*9d00*/  LDL.64 R216, [R1+0x1b8] ;  /* 0x0001b80001d87983 */ /* 0x000f220000100a00 */
[----:B--2---:R-:W-:-:S04]  /*9d10*/  IMAD.WIDE R40, R2, 0x2, R38 ;  /* 0x0000000202287825 */ /* 0x004fc800078e0226 */
[----:B------:R-:W-:Y:S02]  /*9d20*/  FMUL R38, R85, UR13 ;  /* 0x0000000d55267c20 */ /* 0x000fe40008400000 */
[----:B------:R-:W2:Y:S01]  /*9d30*/  LDL.64 R84, [R1+0x220] ;  /* 0x0002200001547983 */ /* 0x000ea20000100a00 */
[----:B---3--:R-:W-:-:S03]  /*9d40*/  IMAD.WIDE R46, R2, 0x2, R46 ;  /* 0x00000002022e7825 */ /* 0x008fc600078e022e */
[----:B------:R-:W3:Y:S04]  /*9d50*/  LDG.E.U16 R80, desc[UR14][R40.64] ;  /* 0x0000000e28507981 */ /* 0x000ee8000c1e1500 */
[----:B------:R0:W3:Y:S01]  /*9d60*/  LDG.E.U16 R74, desc[UR14][R46.64] ;  /* 0x0000000e2e4a7981 */ /* 0x0000e2000c1e1500 */
[----:B----4-:R-:W-:-:S04]  /*9d70*/  IMAD.WIDE R42, R2, 0x2, R42 ;  /* 0x00000002022a7825 */ /* 0x010fc800078e022a */
[C---:B------:R-:W-:Y:S01]  /*9d80*/  IMAD.WIDE R44, R2.reuse, 0x2, R44 ;  /* 0x00000002022c7825 */ /* 0x040fe200078e022c */
[----:B------:R1:W4:Y:S03]  /*9d90*/  LDG.E.U16 R77, desc[UR14][R42.64] ;  /* 0x0000000e2a4d7981 */ /* 0x000326000c1e1500 */
[C---:B0-----:R-:W-:Y:S01]  /*9da0*/  IMAD.WIDE R46, R2.reuse, 0x2, R70 ;  /* 0x00000002022e7825 */ /* 0x041fe200078e0246 */
[----:B------:R0:W4:Y:S03]  /*9db0*/  LDG.E.U16 R76, desc[UR14][R44.64] ;  /* 0x0000000e2c4c7981 */ /* 0x000126000c1e1500 */
[C---:B------:R-:W-:Y:S01]  /*9dc0*/  IMAD.WIDE R40, R2.reuse, 0x2, R50 ;  /* 0x0000000202287825 */ /* 0x040fe200078e0232 */
[----:B------:R0:W4:Y:S03]  /*9dd0*/  LDG.E.U16 R71, desc[UR14][R46.64] ;  /* 0x0000000e2e477981 */ /* 0x000126000c1e1500 */
[C---:B-1----:R-:W-:Y:S01]  /*9de0*/  IMAD.WIDE R42, R2.reuse, 0x2, R66 ;  /* 0x00000002022a7825 */ /* 0x042fe200078e0242 */
[----:B------:R-:W3:Y:S03]  /*9df0*/  LDL.64 R50, [R1+0x208] ;  /* 0x0002080001327983 */ /* 0x000ee60000100a00 */
[----:B0-----:R-:W-:-:S02]  /*9e00*/  IMAD.WIDE R44, R2, 0x2, R68 ;  /* 0x00000002022c7825 */ /* 0x001fc400078e0244 */
[----:B------:R0:W4:Y:S02]  /*9e10*/  LDG.E.U16 R69, desc[UR14][R42.64] ;  /* 0x0000000e2a457981 */ /* 0x000124000c1e1500 */
[C---:B------:R-:W-:Y:S02]  /*9e20*/  IMAD.WIDE R66, R2.reuse, 0x2, R54 ;  /* 0x0000000202427825 */ /* 0x040fe400078e0236 */
[----:B------:R-:W4:Y:S02]  /*9e30*/  LDL.64 R54, [R1+0x200] ;  /* 0x0002000001367983 */ /* 0x000f240000100a00 */
[C---:B------:R-:W-:Y:S02]  /*9e40*/  IMAD.WIDE R46, R2.reuse, 0x2, R52 ;  /* 0x00000002022e7825 */ /* 0x040fe400078e0234 */
[----:B------:R-:W4:Y:S02]  /*9e50*/  LDL.64 R52, [R1+0x1e8] ;  /* 0x0001e80001347983 */ /* 0x000f240000100a00 */
[----:B------:R-:W-:-:S02]  /*9e60*/  IMAD.WIDE R72, R2, 0x2, R48 ;  /* 0x0000000202487825 */ /* 0x000fc400078e0230 */
[----:B------:R-:W4:Y:S04]  /*9e70*/  LDL.64 R48, [R1+0x268] ;  /* 0x0002680001307983 */ /* 0x000f280000100a00 */
[----:B------:R1:W4:Y:S01]  /*9e80*/  LDG.E.U16 R70, desc[UR14][R44.64] ;  /* 0x0000000e2c467981 */ /* 0x000322000c1e1500 */
[----:B0-----:R-:W-:-:S03]  /*9e90*/  IMAD.WIDE R42, R2, 0x2, R64 ;  /* 0x00000002022a7825 */ /* 0x001fc600078e0240 */
[----:B------:R0:W4:Y:S01]  /*9ea0*/  LDG.E.U16 R65, desc[UR14][R46.64] ;  /* 0x0000000e2e417981 */ /* 0x000122000c1e1500 */
[----:B------:R-:W-:-:S03]  /*9eb0*/  ISETP.GT.U32.AND P1, PT, R89, R175, PT ;  /* 0x000000af5900720c */ /* 0x000fc60003f24070 */
[----:B------:R-:W4:Y:S01]  /*9ec0*/  LDG.E.U16 R68, desc[UR14][R40.64] ;  /* 0x0000000e28447981 */ /* 0x000f22000c1e1500 */
[----:B-1----:R-:W-:-:S03]  /*9ed0*/  IMAD.WIDE R44, R2, 0x2, R132 ;  /* 0x00000002022c7825 */ /* 0x002fc600078e0284 */
[----:B------:R-:W4:Y:S01]  /*9ee0*/  LDL.64 R132, [R1+0x1c0] ;  /* 0x0001c00001847983 */ /* 0x000f220000100a00 */
[----:B0-----:R-:W-:-:S03]  /*9ef0*/  IMAD.WIDE R46, R2, 0x2, R128 ;  /* 0x00000002022e7825 */ /* 0x001fc600078e0280 */
[----:B------:R-:W4:Y:S01]  /*9f00*/  LDL.64 R128, [R1+0x188] ;  /* 0x0001880001807983 */ /* 0x000f220000100a00 */
[----:B------:R-:W-:-:S03]  /*9f10*/  ISETP.GT.U32.AND.EX P1, PT, R197, RZ, PT, P1 ;  /* 0x000000ffc500720c */ /* 0x000fc60003f24110 */
[----:B------:R0:W4:Y:S01]  /*9f20*/  LDG.E.U16 R64, desc[UR14][R44.64] ;  /* 0x0000000e2c407981 */ /* 0x000122000c1e1500 */
[----:B------:R-:W-:Y:S02]  /*9f30*/  FSEL R38, R38, -INF , !P1 ;  /* 0xff80000026267808 */ /* 0x000fe40004800000 */
[----:B------:R-:W-:Y:S01]  /*9f40*/  ISETP.GT.U32.AND P1, PT, R89, R174, PT ;  /* 0x000000ae5900720c */ /* 0x000fe20003f24070 */
[----:B------:R-:W4:Y:S04]  /*9f50*/  LDG.E.U16 R72, desc[UR14][R72.64] ;  /* 0x0000000e48487981 */ /* 0x000f28000c1e1500 */
[----:B------:R-:W4:Y:S01]  /*9f60*/  LDL.64 R174, [R1+0x1a0] ;  /* 0x0001a00001ae7983 */ /* 0x000f220000100a00 */
[----:B0-----:R-:W-:-:S03]  /*9f70*/  IMAD.WIDE R44, R2, 0x2, R60 ;  /* 0x00000002022c7825 */ /* 0x001fc600078e023c */
[----:B------:R-:W4:Y:S01]  /*9f80*/  LDG.E.U16 R60, desc[UR14][R46.64] ;  /* 0x0000000e2e3c7981 */ /* 0x000f22000c1e1500 */
[----:B------:R-:W-:-:S03]  /*9f90*/  IMAD.WIDE R40, R2, 0x2, R62 ;  /* 0x0000000202287825 */ /* 0x000fc600078e023e */
[----:B------:R0:W4:Y:S04]  /*9fa0*/  LDG.E.U16 R63, desc[UR14][R42.64] ;  /* 0x0000000e2a3f7981 */ /* 0x000128000c1e1500 */
[----:B------:R1:W4:Y:S04]  /*9fb0*/  LDG.E.U16 R62, desc[UR14][R40.64] ;  /* 0x0000000e283e7981 */ /* 0x000328000c1e1500 */
[----:B------:R-:W4:Y:S01]  /*9fc0*/  LDG.E.U16 R66, desc[UR14][R66.64] ;  /* 0x0000000e42427981 */ /* 0x000f22000c1e1500 */
[----:B0-----:R-:W-:-:S03]  /*9fd0*/  IMAD.WIDE R42, R2, 0x2, R58 ;  /* 0x00000002022a7825 */ /* 0x001fc600078e023a */
[----:B------:R3:W4:Y:S01]  /*9fe0*/  LDG.E.U16 R59, desc[UR14][R44.64] ;  /* 0x0000000e2c3b7981 */ /* 0x000722000c1e1500 */
[----:B-1----:R-:W-:-:S03]  /*9ff0*/  IMAD.WIDE R40, R2, 0x2, R56 ;  /* 0x0000000202287825 */ /* 0x002fc600078e0238 */
[----:B------:R4:W4:Y:S04]  /*a000*/  LDG.E.U16 R58, desc[UR14][R42.64] ;  /* 0x0000000e2a3a7981 */ /* 0x000928000c1e1500 */
[----:B------:R0:W4:Y:S01]  /*a010*/  LDG.E.U16 R57, desc[UR14][R40.64] ;  /* 0x0000000e28397981 */ /* 0x000122000c1e1500 */
[----:B--2---:R-:W-:-:S03]  /*a020*/  IMAD.WIDE R46, R2, 0x2, R84 ;  /* 0x00000002022e7825 */ /* 0x004fc600078e0254 */
[----:B------:R-:W2:Y:S04]  /*a030*/  LDL.64 R84, [R1+0x180] ;  /* 0x0001800001547983 */ /* 0x000ea80000100a00 */
[----:B------:R-:W2:Y:S01]  /*a040*/  LDG.E.U16 R56, desc[UR14][R46.64] ;  /* 0x0000000e2e387981 */ /* 0x000ea2000c1e1500 */
[----:B---3--:R-:W-:-:S03]  /*a050*/  IMAD.WIDE R44, R2, 0x2, R50 ;  /* 0x00000002022c7825 */ /* 0x008fc600078e0232 */
[----:B------:R-:W3:Y:S01]  /*a060*/  LDL.64 R50, [R1+0x160] ;  /* 0x0001600001327983 */ /* 0x000ee20000100a00 */
[----:B----4-:R-:W-:-:S03]  /*a070*/  IMAD.WIDE R42, R2, 0x2, R54 ;  /* 0x00000002022a7825 */ /* 0x010fc600078e0236 */
[----:B------:R1:W4:Y:S01]  /*a080*/  LDG.E.U16 R55, desc[UR14][R44.64] ;  /* 0x0000000e2c377981 */ /* 0x000322000c1e1500 */
[----:B0-----:R-:W-:-:S03]  /*a090*/  IMAD.WIDE R40, R2, 0x2, R52 ;  /* 0x0000000202287825 */ /* 0x001fc600078e0234 */
[----:B------:R0:W4:Y:S01]  /*a0a0*/  LDG.E.U16 R54, desc[UR14][R42.64] ;  /* 0x0000000e2a367981 */ /* 0x000122000c1e1500 */
[----:B------:R-:W-:-:S03]  /*a0b0*/  IMAD.WIDE R48, R2, 0x2, R48 ;  /* 0x0000000202307825 */ /* 0x000fc600078e0230 */
[----:B------:R0:W4:Y:S01]  /*a0c0*/  LDG.E.U16 R53, desc[UR14][R40.64] ;  /* 0x0000000e28357981 */ /* 0x000122000c1e1500 */
[----:B-1----:R-:W-:-:S03]  /*a0d0*/  IMAD.WIDE R44, R2, 0x2, R140 ;  /* 0x00000002022c7825 */ /* 0x002fc600078e028c */
[----:B------:R-:W3:Y:S01]  /*a0e0*/  LDL.64 R140, [R1+0x318] ;  /* 0x00031800018c7983 */ /* 0x000ee20000100a00 */
[----:B0-----:R-:W-:-:S03]  /*a0f0*/  IMAD.WIDE R42, R2, 0x2, R136 ;  /* 0x00000002022a7825 */ /* 0x001fc600078e0288 */
[----:B------:R-:W4:Y:S04]  /*a100*/  LDG.E.U16 R61, desc[UR14][R48.64] ;  /* 0x0000000e303d7981 */ /* 0x000f28000c1e1500 */
[----:B------:R-:W4:Y:S01]  /*a110*/  LDL.64 R136, [R1+0x2f0] ;  /* 0x0002f00001887983 */ /* 0x000f220000100a00 */
[----:B------:R-:W-:-:S03]  /*a120*/  IMAD.WIDE R40, R2, 0x2, R132 ;  /* 0x0000000202287825 */ /* 0x000fc600078e0284 */
[----:B------:R-:W4:Y:S04]  /*a130*/  LDL.64 R132, [R1+0x2d8] ;  /* 0x0002d80001847983 */ /* 0x000f280000100a00 */
[----:B------:R-:W4:Y:S04]  /*a140*/  LDL.64 R48, [R1+0x300] ;  /* 0x0003000001307983 */ /* 0x000f280000100a00 */
[----:B------:R0:W4:Y:S04]  /*a150*/  LDG.E.U16 R10, desc[UR14][R40.64] ;  /* 0x0000000e280a7981 */ /* 0x000128000c1e1500 */
[----:B------:R1:W4:Y:S04]  /*a160*/  LDG.E.U16 R9, desc[UR14][R42.64] ;  /* 0x0000000e2a097981 */ /* 0x000328000c1e1500 */
[----:B------:R1:W4:Y:S01]  /*a170*/  LDG.E.U16 R52, desc[UR14][R44.64] ;  /* 0x0000000e2c347981 */ /* 0x000322000c1e1500 */
[----:B0-----:R-:W-:-:S03]  /*a180*/  IMAD.WIDE R40, R2, 0x2, R128 ;  /* 0x0000000202287825 */ /* 0x001fc600078e0280 */
[----:B------:R-:W4:Y:S01]  /*a190*/  LDL.64 R128, [R1+0x2d0] ;  /* 0x0002d00001807983 */ /* 0x000f220000100a00 */
[----:B-1----:R-:W-:-:S03]  /*a1a0*/  IMAD.WIDE R42, R2, 0x2, R150 ;  /* 0x00000002022a7825 */ /* 0x002fc600078e0296 */
[----:B------:R-:W4:Y:S01]  /*a1b0*/  LDG.E.U16 R40, desc[UR14][R40.64] ;  /* 0x0000000e28287981 */ /* 0x000f22000c1e1500 */
[----:B------:R-:W-:-:S03]  /*a1c0*/  IMAD.WIDE R44, R2, 0x2, R182 ;  /* 0x00000002022c7825 */ /* 0x000fc600078e02b6 */
[----:B------:R-:W4:Y:S04]  /*a1d0*/  LDL.64 R182, [R1+0x2b8] ;  /* 0x0002b80001b67983 */ /* 0x000f280000100a00 */
[----:B------:R-:W4:Y:S04]  /*a1e0*/  LDG.E.U16 R39, desc[UR14][R44.64] ;  /* 0x0000000e2c277981 */ /* 0x000f28000c1e1500 */
[----:B------:R0:W4:Y:S01]  /*a1f0*/  LDG.E.U16 R41, desc[UR14][R42.64] ;  /* 0x0000000e2a297981 */ /* 0x000122000c1e1500 */
[----:B------:R-:W-:-:S03]  /*a200*/  IMAD.WIDE R46, R2, 0x2, R144 ;  /* 0x00000002022e7825 */ /* 0x000fc600078e0290 */
[----:B------:R-:W4:Y:S04]  /*a210*/  LDL.64 R150, [R1+0x2b0] ;  /* 0x0002b00001967983 */ /* 0x000f280000100a00 */
[----:B------:R-:W4:Y:S01]  /*a220*/  LDG.E.U16 R194, desc[UR14][R46.64] ;  /* 0x0000000e2ec27981 */ /* 0x000f22000c1e1500 */
[----:B0-----:R-:W-:-:S03]  /*a230*/  IMAD.WIDE R42, R2, 0x2, R174 ;  /* 0x00000002022a7825 */ /* 0x001fc600078e02ae */
[----:B------:R-:W4:Y:S04]  /*a240*/  LDL.64 R144, [R1+0x278] ;  /* 0x0002780001907983 */ /* 0x000f280000100a00 */
[----:B------:R-:W4:Y:S01]  /*a250*/  LDG.E.U16 R42, desc[UR14][R42.64] ;  /* 0x0000000e2a2a7981 */ /* 0x000f22000c1e1500 */
[----:B--2---:R-:W-:-:S03]  /*a260*/  IMAD.WIDE R44, R2, 0x2, R84 ;  /* 0x00000002022c7825 */ /* 0x004fc600078e0254 */
[----:B------:R-:W2:Y:S04]  /*a270*/  LDL.64 R84, [R1+0x298] ;  /* 0x0002980001547983 */ /* 0x000ea80000100a00 */
[----:B------:R0:W2:Y:S02]  /*a280*/  LDG.E.U16 R43, desc[UR14][R44.64] ;  /* 0x0000000e2c2b7981 */ /* 0x0000a4000c1e1500 */
[C---:B0-----:R-:W-:Y:S02]  /*a290*/  IMAD.WIDE R44, R2.reuse, 0x2, R148 ;  /* 0x00000002022c7825 */ /* 0x041fe400078e0294 */
[----:B------:R-:W2:Y:S04]  /*a2a0*/  LDL.64 R148, [R1+0x290] ;  /* 0x0002900001947983 */ /* 0x000ea80000100a00 */
[----:B------:R0:W2:Y:S02]  /*a2b0*/  LDG.E.U16 R174, desc[UR14][R44.64] ;  /* 0x0000000e2cae7981 */ /* 0x0000a4000c1e1500 */
[----:B0-----:R-:W-:-:S05]  /*a2c0*/  IMAD.WIDE R44, R2, 0x2, R178 ;  /* 0x00000002022c7825 */ /* 0x001fca00078e02b2 */
[----:B------:R4:W2:Y:S01]  /*a2d0*/  LDG.E.U16 R175, desc[UR14][R44.64] ;  /* 0x0000000e2caf7981 */ /* 0x0008a2000c1e1500 */
[----:B---3--:R-:W-:-:S03]  /*a2e0*/  IMAD.WIDE R46, R2, 0x2, R140 ;  /* 0x00000002022e7825 */ /* 0x008fc600078e028c */
[----:B------:R-:W3:Y:S04]  /*a2f0*/  LDL.64 R140, [R1+0x270] ;  /* 0x00027000018c7983 */ /* 0x000ee80000100a00 */
[----:B------:R0:W3:Y:S01]  /*a300*/  LDG.E.U16 R195, desc[UR14][R46.64] ;  /* 0x0000000e2ec37981 */ /* 0x0000e2000c1e1500 */
[----:B----4-:R-:W-:-:S03]  /*a310*/  IMAD.WIDE R44, R2, 0x2, R136 ;  /* 0x00000002022c7825 */ /* 0x010fc600078e0288 */
[----:B------:R-:W4:Y:S04]  /*a320*/  LDL.64 R136, [R1+0x258] ;  /* 0x0002580001887983 */ /* 0x000f280000100a00 */
[----:B------:R-:W4:Y:S01]  /*a330*/  LDG.E.U16 R198, desc[UR14][R44.64] ;  /* 0x0000000e2cc67981 */ /* 0x000f22000c1e1500 */
[----:B------:R-:W-:-:S04]  /*a340*/  IMAD.WIDE R48, R2, 0x2, R48 ;  /* 0x0000000202307825 */ /* 0x000fc800078e0230 */
[C---:B0-----:R-:W-:Y:S01]  /*a350*/  IMAD.WIDE R46, R2.reuse, 0x2, R132 ;  /* 0x00000002022e7825 */ /* 0x041fe200078e0284 */
[----:B------:R0:W4:Y:S04]  /*a360*/  LDG.E.U16 R178, desc[UR14][R48.64] ;  /* 0x0000000e30b27981 */ /* 0x000128000c1e1500 */
[----:B------:R-:W4:Y:S04]  /*a370*/  LDL.64 R132, [R1+0x250] ;  /* 0x0002500001847983 */ /* 0x000f280000100a00 */
[----:B------:R1:W4:Y:S01]  /*a380*/  LDG.E.U16 R179, desc[UR14][R46.64] ;  /* 0x0000000e2eb37981 */ /* 0x000322000c1e1500 */
[----:B0-----:R-:W-:-:S03]  /*a390*/  IMAD.WIDE R48, R2, 0x2, R128 ;  /* 0x0000000202307825 */ /* 0x001fc600078e0280 */
[----:B------:R-:W4:Y:S04]  /*a3a0*/  LDL.64 R128, [R1+0x238] ;  /* 0x0002380001807983 */ /* 0x000f280000100a00 */
[----:B------:R-:W4:Y:S01]  /*a3b0*/  LDG.E.U16 R199, desc[UR14][R48.64] ;  /* 0x0000000e30c77981 */ /* 0x000f22000c1e1500 */
[----:B------:R-:W-:-:S05]  /*a3c0*/  IMAD.WIDE R44, R2, 0x2, R182 ;  /* 0x00000002022c7825 */ /* 0x000fca00078e02b6 */
[----:B------:R-:W4:Y:S01]  /*a3d0*/  LDG.E.U16 R182, desc[UR14][R44.64] ;  /* 0x0000000e2cb67981 */ /* 0x000f22000c1e1500 */
[----:B-1----:R-:W-:-:S03]  /*a3e0*/  IMAD.WIDE R46, R2, 0x2, R150 ;  /* 0x00000002022e7825 */ /* 0x002fc600078e0296 */
[----:B------:R-:W4:Y:S04]  /*a3f0*/  LDL.64 R150, [R1+0x1b0] ;  /* 0x0001b00001967983 */ /* 0x000f280000100a00 */
[----:B------:R0:W4:Y:S02]  /*a400*/  LDG.E.U16 R202, desc[UR14][R46.64] ;  /* 0x0000000e2eca7981 */ /* 0x000124000c1e1500 */
[C---:B0-----:R-:W-:Y:S02]  /*a410*/  IMAD.WIDE R46, R2.reuse, 0x2, R144 ;  /* 0x00000002022e7825 */ /* 0x041fe400078e0290 */
[----:B------:R-:W4:Y:S04]  /*a420*/  LDL.64 R144, [R1+0x190] ;  /* 0x0001900001907983 */ /* 0x000f280000100a00 */
[----:B------:R-:W4:Y:S01]  /*a430*/  LDG.E.U16 R186, desc[UR14][R46.64] ;  /* 0x0000000e2eba7981 */ /* 0x000f22000c1e1500 */
[----:B--2---:R-:W-:-:S03]  /*a440*/  IMAD.WIDE R48, R2, 0x2, R84 ;  /* 0x0000000202307825 */ /* 0x004fc600078e0254 */
[----:B------:R-:W2:Y:S04]  /*a450*/  LDL.64 R84, [R1+0x1d8] ;  /* 0x0001d80001547983 */ /* 0x000ea80000100a00 */
[----:B------:R3:W2:Y:S01]  /*a460*/  LDG.E.U16 R183, desc[UR14][R48.64] ;  /* 0x0000000e30b77981 */ /* 0x0006a2000c1e1500 */
[----:B------:R-:W-:-:S03]  /*a470*/  IMAD.WIDE R44, R2, 0x2, R148 ;  /* 0x00000002022c7825 */ /* 0x000fc600078e0294 */
[----:B------:R-:W2:Y:S04]  /*a480*/  LDL.64 R148, [R1+0x198] ;  /* 0x0001980001947983 */ /* 0x000ea80000100a00 */
[----:B------:R4:W2:Y:S01]  /*a490*/  LDG.E.U16 R203, desc[UR14][R44.64] ;  /* 0x0000000e2ccb7981 */ /* 0x0008a2000c1e1500 */
[----:B---3--:R-:W-:-:S03]  /*a4a0*/  IMAD.WIDE R48, R2, 0x2, R140 ;  /* 0x0000000202307825 */ /* 0x008fc600078e028c */
[----:B------:R-:W3:Y:S04]  /*a4b0*/  LDL.64 R140, [R1+0x178] ;  /* 0x00017800018c7983 */ /* 0x000ee80000100a00 */
[----:B------:R0:W3:Y:S01]  /*a4c0*/  LDG.E.U16 R206, desc[UR14][R48.64] ;  /* 0x0000000e30ce7981 */ /* 0x0000e2000c1e1500 */
[----:B----4-:R-:W-:-:S03]  /*a4d0*/  IMAD.WIDE R44, R2, 0x2, R136 ;  /* 0x00000002022c7825 */ /* 0x010fc600078e0288 */
[----:B------:R-:W4:Y:S01]  /*a4e0*/  LDL.64 R136, [R1+0x170] ;  /* 0x0001700001887983 */ /* 0x000f220000100a00 */
[----:B------:R-:W-:-:S03]  /*a4f0*/  IMAD.WIDE R50, R2, 0x2, R50 ;  /* 0x0000000202327825 */ /* 0x000fc600078e0232 */
[----:B------:R1:W4:Y:S04]  /*a500*/  LDG.E.U16 R187, desc[UR14][R44.64] ;  /* 0x0000000e2cbb7981 */ /* 0x000328000c1e1500 */
[----:B------:R-:W4:Y:S01]  /*a510*/  LDG.E.U16 R50, desc[UR14][R50.64] ;  /* 0x0000000e32327981 */ /* 0x000f22000c1e1500 */
[----:B------:R-:W-:-:S03]  /*a520*/  IMAD.WIDE R46, R2, 0x2, R132 ;  /* 0x00000002022e7825 */ /* 0x000fc600078e0284 */
[----:B------:R-:W4:Y:S01]  /*a530*/  LDL.64 R132, [R1+0x158] ;  /* 0x0001580001847983 */ /* 0x000f220000100a00 */
[----:B0-----:R-:W-:-:S03]  /*a540*/  IMAD.WIDE R48, R2, 0x2, R128 ;  /* 0x0000000202307825 */ /* 0x001fc600078e0280 */
[----:B------:R0:W4:Y:S04]  /*a550*/  LDG.E.U16 R207, desc[UR14][R46.64] ;  /* 0x0000000e2ecf7981 */ /* 0x000128000c1e1500 */
[----:B------:R-:W4:Y:S04]  /*a560*/  LDL.64 R128, [R1+0x150] ;  /* 0x0001500001807983 */ /* 0x000f280000100a00 */
[----:B------:R-:W4:Y:S01]  /*a570*/  LDL.LU R89, [R1+0x130] ;  /* 0x0001300001597983 */ /* 0x000f220000300800 */
[----:B-1----:R-:W-:-:S03]  /*a580*/  IMAD.WIDE R44, R2, 0x2, R224 ;  /* 0x00000002022c7825 */ /* 0x002fc600078e02e0 */
[----:B------:R1:W4:Y:S01]  /*a590*/  LDG.E.U16 R190, desc[UR14][R48.64] ;  /* 0x0000000e30be7981 */ /* 0x000322000c1e1500 */
[----:B0-----:R-:W-:-:S05]  /*a5a0*/  IMAD.WIDE R46, R2, 0x2, R222 ;  /* 0x00000002022e7825 */ /* 0x001fca00078e02de */
[----:B------:R0:W4:Y:S01]  /*a5b0*/  LDG.E.U16 R191, desc[UR14][R46.64] ;  /* 0x0000000e2ebf7981 */ /* 0x000122000c1e1500 */
[----:B-1----:R-:W-:-:S03]  /*a5c0*/  IMAD.WIDE R48, R2, 0x2, R210 ;  /* 0x0000000202307825 */ /* 0x002fc600078e02d2 */
[----:B------:R1:W4:Y:S04]  /*a5d0*/  LDG.E.U16 R210, desc[UR14][R44.64] ;  /* 0x0000000e2cd27981 */ /* 0x000328000c1e1500 */
[----:B------:R-:W4:Y:S01]  /*a5e0*/  LDG.E.U16 R211, desc[UR14][R48.64] ;  /* 0x0000000e30d37981 */ /* 0x000f22000c1e1500 */
[----:B0-----:R-:W-:-:S04]  /*a5f0*/  IMAD.WIDE R46, R2, 0x2, R214 ;  /* 0x00000002022e7825 */ /* 0x001fc800078e02d6 */
[C---:B-1----:R-:W-:Y:S01]  /*a600*/  IMAD.WIDE R44, R2.reuse, 0x2, R220 ;  /* 0x00000002022c7825 */ /* 0x042fe200078e02dc */
[----:B------:R0:W4:Y:S03]  /*a610*/  LDG.E.U16 R214, desc[UR14][R46.64] ;  /* 0x0000000e2ed67981 */ /* 0x000126000c1e1500 */
[----:B0-----:R-:W-:-:S05]  /*a620*/  IMAD.WIDE R46, R2, 0x2, R216 ;  /* 0x00000002022e7825 */ /* 0x001fca00078e02d8 */
[----:B------:R0:W4:Y:S02]  /*a630*/  LDG.E.U16 R67, desc[UR14][R46.64] ;  /* 0x0000000e2e437981 */ /* 0x000124000c1e1500 */
[----:B0-----:R-:W-:-:S05]  /*a640*/  IMAD.WIDE R46, R2, 0x2, R144 ;  /* 0x00000002022e7825 */ /* 0x001fca00078e0290 */
[----:B------:R-:W4:Y:S01]  /*a650*/  LDG.E.U16 R81, desc[UR14][R46.64] ;  /* 0x0000000e2e517981 */ /* 0x000f22000c1e1500 */
[----:B--2---:R-:W-:-:S03]  /*a660*/  IMAD.WIDE R48, R2, 0x2, R84 ;  /* 0x0000000202307825 */ /* 0x004fc600078e0254 */
[----:B------:R0:W2:Y:S04]  /*a670*/  LDG.E.U16 R84, desc[UR14][R44.64] ;  /* 0x0000000e2c547981 */ /* 0x0000a8000c1e1500 */
[----:B------:R1:W2:Y:S01]  /*a680*/  LDG.E.U16 R73, desc[UR14][R48.64] ;  /* 0x0000000e30497981 */ /* 0x0002a2000c1e1500 */
[----:B0-----:R-:W-:-:S04]  /*a690*/  IMAD.WIDE R44, R2, 0x2, R218 ;  /* 0x00000002022c7825 */ /* 0x001fc800078e02da */
[C---:B-1----:R-:W-:Y:S01]  /*a6a0*/  IMAD.WIDE R48, R2.reuse, 0x2, R150 ;  /* 0x0000000202307825 */ /* 0x042fe200078e0296 */
[----:B------:R0:W2:Y:S04]  /*a6b0*/  LDG.E.U16 R215, desc[UR14][R44.64] ;  /* 0x0000000e2cd77981 */ /* 0x0000a8000c1e1500 */
[----:B------:R3:W2:Y:S01]  /*a6c0*/  LDG.E.U16 R85, desc[UR14][R48.64] ;  /* 0x0000000e30557981 */ /* 0x0006a2000c1e1500 */
[----:B0-----:R-:W-:-:S05]  /*a6d0*/  IMAD.WIDE R44, R2, 0x2, R148 ;  /* 0x00000002022c7825 */ /* 0x001fca00078e0294 */
[----:B------:R4:W2:Y:S01]  /*a6e0*/  LDG.E.U16 R51, desc[UR14][R44.64] ;  /* 0x0000000e2c337981 */ /* 0x0008a2000c1e1500 */
[----:B---3--:R-:W-:-:S06]  /*a6f0*/  IMAD.WIDE R48, R2, 0x2, R140 ;  /* 0x0000000202307825 */ /* 0x008fcc00078e028c */
[----:B------:R-:W3:Y:S01]  /*a700*/  LDG.E.U16 R48, desc[UR14][R48.64] ;  /* 0x0000000e30307981 */ /* 0x000ee2000c1e1500 */
[----:B----4-:R-:W-:-:S05]  /*a710*/  IMAD.WIDE R44, R2, 0x2, R136 ;  /* 0x00000002022c7825 */ /* 0x010fca00078e0288 */
[----:B------:R0:W4:Y:S01]  /*a720*/  LDG.E.U16 R49, desc[UR14][R44.64] ;  /* 0x0000000e2c317981 */ /* 0x000122000c1e1500 */
[----:B------:R-:W-:-:S06]  /*a730*/  IMAD.WIDE R46, R2, 0x2, R132 ;  /* 0x00000002022e7825 */ /* 0x000fcc00078e0284 */
[----:B------:R-:W4:Y:S01]  /*a740*/  LDG.E.U16 R46, desc[UR14][R46.64] ;  /* 0x0000000e2e2e7981 */ /* 0x000f22000c1e1500 */
[----:B0-----:R-:W-:-:S05]  /*a750*/  IMAD.WIDE R44, R2, 0x2, R128 ;  /* 0x00000002022c7825 */ /* 0x001fca00078e0280 */
[----:B------:R0:W4:Y:S01]  /*a760*/  LDG.E.U16 R47, desc[UR14][R44.64] ;  /* 0x0000000e2c2f7981 */ /* 0x000122000c1e1500 */
[----:B------:R-:W-:Y:S01]  /*a770*/  BAR.SYNC.DEFER_BLOCKING 0x0 ;  /* 0x0000000000007b1d */ /* 0x000fe20000010000 */
[----:B0-----:R-:W-:-:S04]  /*a780*/  FMNMX R44, R82, R83, !PT ;  /* 0x00000053522c7209 */ /* 0x001fc80007800000 */
[----:B------:R-:W-:-:S04]  /*a790*/  FMNMX R44, R86, R44, !PT ;  /* 0x0000002c562c7209 */ /* 0x000fc80007800000 */
        /* <DEDUP_REMOVED lines=28> */
[----:B------:R-:W-:-:S05]  /*a960*/  FMNMX R44, R99, R44, !PT ;  /* 0x0000002c632c7209 */ /* 0x000fca0007800000 */
[----:B------:R-:W0:Y:S02]  /*a970*/  SHFL.BFLY PT, R45, R44, 0x2, 0x1f ;  /* 0x0c401f002c2d7f89 */ /* 0x000e2400000e0000 */
[----:B0-----:R-:W-:-:S05]  /*a980*/  FMNMX R45, R44, R45, !PT ;  /* 0x0000002d2c2d7209 */ /* 0x001fca0007800000 */
[----:B------:R-:W0:Y:S04]  /*a990*/  SHFL.BFLY PT, R44, R45, 0x1, 0x1f ;  /* 0x0c201f002d2c7f89 */ /* 0x000e2800000e0000 */
        /* <DEDUP_REMOVED lines=15> */
[----:B------:R0:W-:Y:S02]  /*aa90*/  STS.U16 [R4+UR7+0x13c00], R41 ;  /* 0x013c002904007988 */ /* 0x0001e40008000407 */
[----:B0-----:R-:W-:-:S04]  /*aaa0*/  FMNMX R4, R45, R44, !PT ;  /* 0x0000002c2d047209 */ /* 0x001fc80007800000 */
[----:B------:R-:W-:Y:S01]  /*aab0*/  FMNMX R4, R4, R89, !PT ;  /* 0x0000005904047209 */ /* 0x000fe20007800000 */
[----:B------:R-:W-:Y:S04]  /*aac0*/  STS.U16 [R8+UR7+0x10100], R77 ;  /* 0x0101004d08007988 */ /* 0x000fe80008000407 */
[----:B------:R-:W-:Y:S01]  /*aad0*/  STS.U16 [R8+UR7+0x10500], R74 ;  /* 0x0105004a08007988 */ /* 0x000fe20008000407 */
[----:B------:R-:W-:-:S03]  /*aae0*/  FADD R252, R82, -R4 ;  /* 0x8000000452fc7221 */ /* 0x000fc60000000000 */
        /* <DEDUP_REMOVED lines=14> */
[----:B------:R-:W-:Y:S01]  /*abd0*/  FMUL R252, R252, 1.4426950216293334961 ;  /* 0x3fb8aa3bfcfc7820 */ /* 0x000fe20000400000 */
[--C-:B------:R-:W-:Y:S01]  /*abe0*/  FADD R9, R86, -R4.reuse ;  /* 0x8000000456097221 */ /* 0x100fe20000000000 */
[----:B0-----:R-:W-:-:S04]  /*abf0*/  FADD R8, R83, -R4 ;  /* 0x8000000453087221 */ /* 0x001fc80000000000 */
[----:B------:R-:W-:Y:S01]  /*ac00*/  FMUL R8, R8, 1.4426950216293334961 ;  /* 0x3fb8aa3b08087820 */ /* 0x000fe20000400000 */
[----:B------:R-:W0:Y:S01]  /*ac10*/  MUFU.EX2 R252, R252 ;  /* 0x000000fc00fc7308 */ /* 0x000e220000000800 */
[----:B------:R-:W-:-:S07]  /*ac20*/  FMUL R9, R9, 1.4426950216293334961 ;  /* 0x3fb8aa3b09097820 */ /* 0x000fce0000400000 */
[----:B------:R1:W2:Y:S02]  /*ac30*/  MUFU.EX2 R251, R8 ;  /* 0x0000000800fb7308 */ /* 0x0002a40000000800 */
[----:B-1----:R-:W-:-:S06]  /*ac40*/  FADD R8, R87, -R4 ;  /* 0x8000000457087221 */ /* 0x002fcc0000000000 */
[----:B------:R1:W3:Y:S01]  /*ac50*/  MUFU.EX2 R250, R9 ;  /* 0x0000000900fa7308 */ /* 0x0002e20000000800 */
[----:B------:R-:W-:Y:S01]  /*ac60*/  FMUL R8, R8, 1.4426950216293334961 ;  /* 0x3fb8aa3b08087820 */ /* 0x000fe20000400000 */
[----:B------:R-:W-:-:S06]  /*ac70*/  FADD R10, R11, -R4 ;  /* 0x800000040b0a7221 */ /* 0x000fcc0000000000 */
[----:B------:R-:W4:Y:S01]  /*ac80*/  MUFU.EX2 R0, R8 ;  /* 0x0000000800007308 */ /* 0x000f220000000800 */
[----:B-1----:R-:W-:Y:S01]  /*ac90*/  FADD R9, R6, -R4 ;  /* 0x8000000406097221 */ /* 0x002fe20000000000 */
[----:B------:R-:W-:-:S03]  /*aca0*/  FMUL R10, R10, 1.4426950216293334961 ;  /* 0x3fb8aa3b0a0a7820 */ /* 0x000fc60000400000 */
[----:B------:R-:W-:Y:S01]  /*acb0*/  FMUL R9, R9, 1.4426950216293334961 ;  /* 0x3fb8aa3b09097820 */ /* 0x000fe20000400000 */
[----:B------:R1:W-:Y:S03]  /*acc0*/  STL [R1+0x67c], R2 ;  /* 0x00067c0201007387 */ /* 0x0003e60000100800 */
[----:B------:R0:W4:Y:S01]  /*acd0*/  MUFU.EX2 R11, R9 ;  /* 0x00000009000b7308 */ /* 0x0001220000000800 */
[----:B------:R-:W4:Y:S04]  /*ace0*/  LDL.LU R82, [R1+0x7c4] ;  /* 0x0007c40001527983 */ /* 0x000f280000300800 */
[----:B------:R-:W4:Y:S01]  /*acf0*/  LDL.LU R83, [R1+0x7c0] ;  /* 0x0007c00001537983 */ /* 0x000f220000300800 */
[----:B0-----:R-:W-:-:S02]  /*ad00*/  FADD R9, R3, -R4 ;  /* 0x8000000403097221 */ /* 0x001fc40000000000 */
[----:B------:R0:W4:Y:S01]  /*ad10*/  MUFU.EX2 R3, R10 ;  /* 0x0000000a00037308 */ /* 0x0001220000000800 */
[----:B------:R-:W-:Y:S01]  /*ad20*/  STL [R1+0x694], R252 ;  /* 0x000694fc01007387 */ /* 0x000fe20000100800 */
[----:B------:R-:W-:-:S03]  /*ad30*/  FMUL R9, R9, 1.4426950216293334961 ;  /* 0x3fb8aa3b09097820 */ /* 0x000fc60000400000 */
[----:B------:R-:W4:Y:S01]  /*ad40*/  LDL.LU R86, [R1+0x7bc] ;  /* 0x0007bc0001567983 */ /* 0x000f220000300800 */
[----:B0-----:R-:W-:-:S03]  /*ad50*/  FADD R10, R7, -R4 ;  /* 0x80000004070a7221 */ /* 0x001fc60000000000 */
[----:B--2---:R-:W-:Y:S01]  /*ad60*/  STL [R1+0x698], R251 ;  /* 0x000698fb01007387 */ /* 0x004fe20000100800 */
[----:B-1----:R0:W1:Y:S01]  /*ad70*/  MUFU.EX2 R2, R9 ;  /* 0x0000000900027308 */ /* 0x0020620000000800 */
[----:B------:R-:W-:Y:S02]  /*ad80*/  FMUL R10, R10, 1.4426950216293334961 ;  /* 0x3fb8aa3b0a0a7820 */ /* 0x000fe40000400000 */
[----:B------:R-:W2:Y:S04]  /*ad90*/  LDL.LU R87, [R1+0x7b8] ;  /* 0x0007b80001577983 */ /* 0x000ea80000300800 */
[----:B---3--:R-:W-:Y:S04]  /*ada0*/  STL [R1+0x69c], R250 ;  /* 0x00069cfa01007387 */ /* 0x008fe80000100800 */
[----:B------:R-:W3:Y:S04]  /*adb0*/  LDL.LU R6, [R1+0x7b4] ;  /* 0x0007b40001067983 */ /* 0x000ee80000300800 */
[----:B----4-:R4:W-:Y:S02]  /*adc0*/  STL [R1+0x6a0], R0 ;  /* 0x0006a00001007387 */ /* 0x0109e40000100800 */
[----:B----4-:R-:W4:Y:S01]  /*add0*/  MUFU.EX2 R0, R10 ;  /* 0x0000000a00007308 */ /* 0x010f220000000800 */
[--C-:B0-----:R-:W-:Y:S01]  /*ade0*/  FADD R9, R152, -R4.reuse ;  /* 0x8000000498097221 */ /* 0x101fe20000000000 */
[----:B------:R-:W-:Y:S03]  /*adf0*/  STL [R1+0x6a4], R11 ;  /* 0x0006a40b01007387 */ /* 0x000fe60000100800 */
[----:B------:R-:W-:Y:S01]  /*ae00*/  FMUL R9, R9, 1.4426950216293334961 ;  /* 0x3fb8aa3b09097820 */ /* 0x000fe20000400000 */
[----:B------:R-:W-:Y:S04]  /*ae10*/  STL [R1+0x6a8], R3 ;  /* 0x0006a80301007387 */ /* 0x000fe80000100800 */
[----:B------:R-:W3:Y:S04]  /*ae20*/  LDL.LU R7, [R1+0x7b0] ;  /* 0x0007b00001077983 */ /* 0x000ee80000300800 */
[----:B-1----:R-:W-:Y:S04]  /*ae30*/  STL [R1+0x6ac], R2 ;  /* 0x0006ac0201007387 */ /* 0x002fe80000100800 */
[----:B------:R-:W3:Y:S04]  /*ae40*/  LDL.LU R152, [R1+0x7ac] ;  /* 0x0007ac0001987983 */ /* 0x000ee80000300800 */
[----:B----4-:R0:W-:Y:S02]  /*ae50*/  STL [R1+0x12c], R0 ;  /* 0x00012c0001007387 */ /* 0x0101e40000100800 */
[----:B0-----:R-:W0:Y:S01]  /*ae60*/  MUFU.EX2 R0, R9 ;  /* 0x0000000900007308 */ /* 0x001e220000000800 */
[----:B------:R-:W-:-:S02]  /*ae70*/  FADD R10, R153, -R4 ;  /* 0x80000004990a7221 */ /* 0x000fc40000000000 */
[----:B------:R-:W4:Y:S02]  /*ae80*/  LDL.LU R153, [R1+0x7a8] ;  /* 0x0007a80001997983 */ /* 0x000f240000300800 */
[----:B------:R-:W-:Y:S02]  /*ae90*/  FMUL R10, R10, 1.4426950216293334961 ;  /* 0x3fb8aa3b0a0a7820 */ /* 0x000fe40000400000 */
[----:B0-----:R0:W-:Y:S02]  /*aea0*/  STL [R1+0x128], R0 ;  /* 0x0001280001007387 */ /* 0x0011e40000100800 */
[----:B0-----:R-:W0:Y:S01]  /*aeb0*/  MUFU.EX2 R0, R10 ;  /* 0x0000000a00007308 */ /* 0x001e220000000800 */
[----:B------:R-:W-:Y:S02]  /*aec0*/  FADD R9, R156, -R4 ;  /* 0x800000049c097221 */ /* 0x000fe40000000000 */
[----:B------:R-:W4:Y:S02]  /*aed0*/  LDL.LU R156, [R1+0x7a4] ;  /* 0x0007a400019c7983 */ /* 0x000f240000300800 */
[----:B------:R-:W-:-:S02]  /*aee0*/  FMUL R9, R9, 1.4426950216293334961 ;  /* 0x3fb8aa3b09097820 */ /* 0x000fc40000400000 */
[----:B0-----:R0:W-:Y:S02]  /*aef0*/  STL [R1+0x124], R0 ;  /* 0x0001240001007387 */ /* 0x0011e40000100800 */
[----:B0-----:R-:W0:Y:S02]  /*af00*/  MUFU.EX2 R0, R9 ;  /* 0x0000000900007308 */ /* 0x001e240000000800 */
[----:B0-----:R-:W-:Y:S04]  /*af10*/  STL [R1+0x120], R0 ;  /* 0x0001200001007387 */ /* 0x001fe80000100800 */
[----:B------:R-:W2:Y:S01]  /*af20*/  LDL.LU R2, [R1+0x134] ;  /* 0x0001340001027983 */ /* 0x000ea20000300800 */
        /* <DEDUP_REMOVED lines=30> */
[----:B------:R-:W-:Y:S01]  /*b110*/  FMNMX R8, R103, R8, !PT ;  /* 0x0000000867087209 */ /* 0x000fe20007800000 */
[----:B------:R-:W-:-:S04]  /*b120*/  FADD R248, R5, -R4 ;  /* 0x8000000405f87221 */ /* 0x000fc80000000000 */
[----:B------:R-:W0:Y:S02]  /*b130*/  SHFL.BFLY PT, R5, R8, 0x2, 0x1f ;  /* 0x0c401f0008057f89 */ /* 0x000e2400000e0000 */
[----:B0-----:R-:W-:-:S05]  /*b140*/  FMNMX R8, R8, R5, !PT ;  /* 0x0000000508087209 */ /* 0x001fca0007800000 */
[----:B------:R-:W0:Y:S01]  /*b150*/  SHFL.BFLY PT, R5, R8, 0x1, 0x1f ;  /* 0x0c201f0008057f89 */ /* 0x000e2200000e0000 */
[--C-:B------:R-:W-:Y:S01]  /*b160*/  FADD R232, R232, -R4.reuse ;  /* 0x80000004e8e87221 */ /* 0x100fe20000000000 */
[--C-:B------:R-:W-:Y:S01]  /*b170*/  FADD R111, R111, -R4.reuse ;  /* 0x800000046f6f7221 */ /* 0x100fe20000000000 */
[--C-:B------:R-:W-:Y:S01]  /*b180*/  FADD R113, R113, -R4.reuse ;  /* 0x8000000471717221 */ /* 0x100fe20000000000 */
[--C-:B------:R-:W-:Y:S01]  /*b190*/  FADD R109, R109, -R4.reuse ;  /* 0x800000046d6d7221 */ /* 0x100fe20000000000 */
[----:B------:R-:W-:Y:S01]  /*b1a0*/  FMUL R232, R232, 1.4426950216293334961 ;  /* 0x3fb8aa3be8e87820 */ /* 0x000fe20000400000 */
[--C-:B------:R-:W-:Y:S01]  /*b1b0*/  FADD R117, R117, -R4.reuse ;  /* 0x8000000475757221 */ /* 0x100fe20000000000 */
[----:B------:R-:W-:Y:S01]  /*b1c0*/  FMUL R111, R111, 1.4426950216293334961 ;  /* 0x3fb8aa3b6f6f7820 */ /* 0x000fe20000400000 */
[--C-:B------:R-:W-:Y:S01]  /*b1d0*/  FADD R107, R107, -R4.reuse ;  /* 0x800000046b6b7221 */ /* 0x100fe20000000000 */
[----:B------:R-:W-:Y:S01]  /*b1e0*/  FMUL R113, R113, 1.4426950216293334961 ;  /* 0x3fb8aa3b71717820 */ /* 0x000fe20000400000 */
[----:B0-----:R-:W-:Y:S01]  /*b1f0*/  FMNMX R5, R8, R5, !PT ;  /* 0x0000000508057209 */ /* 0x001fe20007800000 */
[--C-:B------:R-:W-:Y:S01]  /*b200*/  FADD R121, R121, -R4.reuse ;  /* 0x8000000479797221 */ /* 0x100fe20000000000 */
[----:B------:R-:W-:Y:S01]  /*b210*/  FMUL R109, R109, 1.4426950216293334961 ;  /* 0x3fb8aa3b6d6d7820 */ /* 0x000fe20000400000 */
[----:B------:R-:W-:Y:S01]  /*b220*/  FADD R124, R124, -R4 ;  /* 0x800000047c7c7221 */ /* 0x000fe20000000000 */
[----:B------:R-:W0:Y:S01]  /*b230*/  MUFU.EX2 R0, R232 ;  /* 0x000000e800007308 */ /* 0x000e220000000800 */
[----:B------:R-:W-:Y:S01]  /*b240*/  FMUL R117, R117, 1.4426950216293334961 ;  /* 0x3fb8aa3b75757820 */ /* 0x000fe20000400000 */
[----:B------:R-:W-:Y:S01]  /*b250*/  FMUL R107, R107, 1.4426950216293334961 ;  /* 0x3fb8aa3b6b6b7820 */ /* 0x000fe20000400000 */
[----:B------:R-:W-:Y:S01]  /*b260*/  FMUL R121, R121, 1.4426950216293334961 ;  /* 0x3fb8aa3b79797820 */ /* 0x000fe20000400000 */
[----:B------:R-:W-:-:S04]  /*b270*/  FMUL R124, R124, 1.4426950216293334961 ;  /* 0x3fb8aa3b7c7c7820 */ /* 0x000fc80000400000 */
[----:B------:R-:W1:Y:S08]  /*b280*/  MUFU.EX2 R45, R111 ;  /* 0x0000006f002d7308 */ /* 0x000e700000000800 */
[----:B------:R-:W3:Y:S08]  /*b290*/  MUFU.EX2 R50, R113 ;  /* 0x0000007100327308 */ /* 0x000ef00000000800 */
[----:B------:R-:W3:Y:S08]  /*b2a0*/  MUFU.EX2 R43, R109 ;  /* 0x0000006d002b7308 */ /* 0x000ef00000000800 */
[----:B------:R-:W3:Y:S08]  /*b2b0*/  MUFU.EX2 R44, R117 ;  /* 0x00000075002c7308 */ /* 0x000ef00000000800 */
[----:B------:R-:W3:Y:S08]  /*b2c0*/  MUFU.EX2 R40, R107 ;  /* 0x0000006b00287308 */ /* 0x000ef00000000800 */
[----:B------:R-:W4:Y:S08]  /*b2d0*/  MUFU.EX2 R41, R121 ;  /* 0x0000007900297308 */ /* 0x000f300000000800 */
[----:B------:R-:W2:Y:S01]  /*b2e0*/  MUFU.EX2 R42, R124 ;  /* 0x0000007c002a7308 */ /* 0x000ea20000000800 */
[----:B0-----:R-:W-:Y:S04]  /*b2f0*/  STL [R1+0x11c], R0 ;  /* 0x00011c0001007387 */ /* 0x001fe80000100800 */
[----:B-1----:R-:W-:Y:S04]  /*b300*/  STL [R1+0x118], R45 ;  /* 0x0001182d01007387 */ /* 0x002fe80000100800 */
[----:B---3--:R-:W-:Y:S04]  /*b310*/  STL [R1+0x114], R50 ;  /* 0x0001143201007387 */ /* 0x008fe80000100800 */
[----:B------:R-:W-:Y:S04]  /*b320*/  STL [R1+0x110], R43 ;  /* 0x0001102b01007387 */ /* 0x000fe80000100800 */
[----:B------:R-:W-:Y:S04]  /*b330*/  STL [R1+0x10c], R44 ;  /* 0x00010c2c01007387 */ /* 0x000fe80000100800 */
[----:B------:R-:W-:Y:S04]  /*b340*/  STL [R1+0x108], R40 ;  /* 0x0001082801007387 */ /* 0x000fe80000100800 */
[----:B----4-:R-:W-:Y:S01]  /*b350*/  STL [R1+0x104], R41 ;  /* 0x0001042901007387 */ /* 0x010fe20000100800 */
[----:B--2---:R-:W-:-:S05]  /*b360*/  FMNMX R5, R5, R2, !PT ;  /* 0x0000000205057209 */ /* 0x004fca0007800000 */
[----:B------:R-:W-:-:S04]  /*b370*/  FADD R10, R160, -R5 ;  /* 0x80000005a00a7221 */ /* 0x000fc80000000000 */
[----:B------:R-:W-:-:S04]  /*b380*/  FMUL R10, R10, 1.4426950216293334961 ;  /* 0x3fb8aa3b0a0a7820 */ /* 0x000fc80000400000 */
[----:B------:R0:W-:Y:S02]  /*b390*/  MUFU.EX2 R238, R10 ;  /* 0x0000000a00ee7308 */ /* 0x0001e40000000800 */
[----:B0-----:R-:W-:-:S04]  /*b3a0*/  FADD R10, R164, -R5 ;  /* 0x80000005a40a7221 */ /* 0x001fc80000000000 */
[----:B------:R-:W-:Y:S01]  /*b3b0*/  FMUL R10, R10, 1.4426950216293334961 ;  /* 0x3fb8aa3b0a0a7820 */ /* 0x000fe20000400000 */
[----:B------:R-:W-:-:S03]  /*b3c0*/  FADD R9, R157, -R5 ;  /* 0x800000059d097221 */ /* 0x000fc60000000000 */
[----:B------:R0:W-:Y:S01]  /*b3d0*/  MUFU.EX2 R236, R10 ;  /* 0x0000000a00ec7308 */ /* 0x0001e20000000800 */
[----:B------:R-:W-:Y:S01]  /*b3e0*/  FMUL R9, R9, 1.4426950216293334961 ;  /* 0x3fb8aa3b09097820 */ /* 0x000fe20000400000 */
[----:B0-----:R-:W-:-:S04]  /*b3f0*/  FADD R10, R168, -R5 ;  /* 0x80000005a80a7221 */ /* 0x001fc80000000000 */
[----:B------:R-:W-:Y:S02]  /*b400*/  FMUL R10, R10, 1.4426950216293334961 ;  /* 0x3fb8aa3b0a0a7820 */ /* 0x000fe40000400000 */
[----:B------:R0:W-:Y:S01]  /*b410*/  MUFU.EX2 R239, R9 ;  /* 0x0000000900ef7308 */ /* 0x0001e20000000800 */
[--C-:B------:R-:W-:Y:S01]  /*b420*/  FADD R39, R176, -R5.reuse ;  /* 0x80000005b0277221 */ /* 0x100fe20000000000 */
[----:B------:R-:W-:Y:S06]  /*b430*/  STL [R1+0x100], R42 ;  /* 0x0001002a01007387 */ /* 0x000fec0000100800 */
[----:B------:R1:W-:Y:S01]  /*b440*/  MUFU.EX2 R234, R10 ;  /* 0x0000000a00ea7308 */ /* 0x0003e20000000800 */
[--C-:B0-----:R-:W-:Y:S01]  /*b450*/  FADD R9, R161, -R5.reuse ;  /* 0x80000005a1097221 */ /* 0x101fe20000000000 */
[----:B------:R-:W-:Y:S01]  /*b460*/  FMUL R39, R39, 1.4426950216293334961 ;  /* 0x3fb8aa3b27277820 */ /* 0x000fe20000400000 */
[----:B------:R-:W-:Y:S01]  /*b470*/  STL [R1+0x680], R4 ;  /* 0x0006800401007387 */ /* 0x000fe20000100800 */
[----:B-1----:R-:W-:Y:S01]  /*b480*/  FADD R10, R173, -R5 ;  /* 0x80000005ad0a7221 */ /* 0x002fe20000000000 */
[----:B------:R-:W-:-:S02]  /*b490*/  FMUL R9, R9, 1.4426950216293334961 ;  /* 0x3fb8aa3b09097820 */ /* 0x000fc40000400000 */
[----:B------:R-:W2:Y:S01]  /*b4a0*/  LDL.LU R157, [R1+0x7a0] ;  /* 0x0007a000019d7983 */ /* 0x000ea20000300800 */
[----:B------:R-:W-:Y:S01]  /*b4b0*/  FMUL R10, R10, 1.4426950216293334961 ;  /* 0x3fb8aa3b0a0a7820 */ /* 0x000fe20000400000 */
[----:B------:R0:W-:Y:S02]  /*b4c0*/  MUFU.EX2 R237, R9 ;  /* 0x0000000900ed7308 */ /* 0x0001e40000000800 */
[----:B------:R-:W3:Y:S01]  /*b4d0*/  LDL.LU R160, [R1+0x79c] ;  /* 0x00079c0001a07983 */ /* 0x000ee20000300800 */
[----:B------:R-:W-:-:S03]  /*b4e0*/  FADD R233, R169, -R5 ;  /* 0x80000005a9e97221 */ /* 0x000fc60000000000 */
[----:B------:R-:W4:Y:S02]  /*b4f0*/  LDL.LU R161, [R1+0x798] ;  /* 0x0007980001a17983 */ /* 0x000f240000300800 */
[----:B------:R1:W-:Y:S02]  /*b500*/  MUFU.EX2 R231, R10 ;  /* 0x0000000a00e77308 */ /* 0x0003e40000000800 */
[----:B------:R-:W2:Y:S01]  /*b510*/  LDL.LU R164, [R1+0x794] ;  /* 0x0007940001a47983 */ /* 0x000ea20000300800 */
[--C-:B0-----:R-:W-:Y:S01]  /*b520*/  FADD R9, R165, -R5.reuse ;  /* 0x80000005a5097221 */ /* 0x101fe20000000000 */
[--C-:B------:R-:W-:Y:S02]  /*b530*/  FADD R232, R172, -R5.reuse ;  /* 0x80000005ace87221 */ /* 0x100fe40000000000 */
[----:B------:R-:W3:Y:S02]  /*b540*/  LDL.LU R165, [R1+0x790] ;  /* 0x0007900001a57983 */ /* 0x000ee40000300800 */
[----:B------:R0:W-:Y:S01]  /*b550*/  MUFU.EX2 R230, R39 ;  /* 0x0000002700e67308 */ /* 0x0001e20000000800 */
[--C-:B-1----:R-:W-:Y:S01]  /*b560*/  FADD R10, R177, -R5.reuse ;  /* 0x80000005b10a7221 */ /* 0x102fe20000000000 */
[----:B------:R-:W4:Y:S03]  /*b570*/  LDL.LU R168, [R1+0x78c] ;  /* 0x00078c0001a87983 */ /* 0x000f260000300800 */
[----:B------:R-:W-:Y:S01]  /*b580*/  FMUL R10, R10, 1.4426950216293334961 ;  /* 0x3fb8aa3b0a0a7820 */ /* 0x000fe20000400000 */
[----:B------:R-:W2:Y:S01]  /*b590*/  LDL.LU R169, [R1+0x788] ;  /* 0x0007880001a97983 */ /* 0x000ea20000300800 */
[----:B0-----:R-:W-:-:S03]  /*b5a0*/  FADD R39, R180, -R5 ;  /* 0x80000005b4277221 */ /* 0x001fc60000000000 */
[----:B------:R-:W3:Y:S01]  /*b5b0*/  LDL.LU R172, [R1+0x784] ;  /* 0x0007840001ac7983 */ /* 0x000ee20000300800 */
[----:B------:R-:W-:-:S03]  /*b5c0*/  FMUL R39, R39, 1.4426950216293334961 ;  /* 0x3fb8aa3b27277820 */ /* 0x000fc60000400000 */
[----:B------:R-:W4:Y:S01]  /*b5d0*/  LDL.LU R173, [R1+0x780] ;  /* 0x0007800001ad7983 */ /* 0x000f220000300800 */
[----:B------:R0:W-:Y:S03]  /*b5e0*/  MUFU.EX2 R229, R10 ;  /* 0x0000000a00e57308 */ /* 0x0001e60000000800 */
[----:B------:R-:W2:Y:S04]  /*b5f0*/  LDL.LU R176, [R1+0x77c] ;  /* 0x00077c0001b07983 */ /* 0x000ea80000300800 */
[----:B------:R-:W3:Y:S01]  /*b600*/  LDL.LU R177, [R1+0x778] ;  /* 0x0007780001b17983 */ /* 0x000ee20000300800 */
[----:B------:R1:W-:Y:S01]  /*b610*/  MUFU.EX2 R228, R39 ;  /* 0x0000002700e47308 */ /* 0x0003e20000000800 */
[----:B0-----:R-:W-:-:S02]  /*b620*/  FADD R10, R181, -R5 ;  /* 0x80000005b50a7221 */ /* 0x001fc40000000000 */
[----:B------:R-:W4:Y:S04]  /*b630*/  LDL.LU R180, [R1+0x774] ;  /* 0x0007740001b47983 */ /* 0x000f280000300800 */
[----:B------:R-:W2:Y:S01]  /*b640*/  LDL.LU R181, [R1+0x770] ;  /* 0x0007700001b57983 */ /* 0x000ea20000300800 */
[----:B-1----:R-:W-:-:S03]  /*b650*/  FADD R39, R184, -R5 ;  /* 0x80000005b8277221 */ /* 0x002fc60000000000 */
[----:B------:R-:W3:Y:S01]  /*b660*/  LDL.LU R184, [R1+0x76c] ;  /* 0x00076c0001b87983 */ /* 0x000ee20000300800 */
[----:B------:R-:W-:-:S03]  /*b670*/  FMUL R9, R9, 1.4426950216293334961 ;  /* 0x3fb8aa3b09097820 */ /* 0x000fc60000400000 */
[----:B------:R-:W4:Y:S01]  /*b680*/  LDL.LU R3, [R1+0x138] ;  /* 0x0001380001037983 */ /* 0x000f220000300800 */
[----:B------:R0:W-:Y:S02]  /*b690*/  MUFU.EX2 R235, R9 ;  /* 0x0000000900eb7308 */ /* 0x0001e40000000800 */
        /* <DEDUP_REMOVED lines=29> */
[----:B------:R-:W-:-:S03]  /*b870*/  FMUL R10, R10, 1.4426950216293334961 ;  /* 0x3fb8aa3b0a0a7820 */ /* 0x000fc60000400000 */
[----:B------:R-:W-:-:S04]  /*b880*/  FMNMX R9, R23, R9, !PT ;  /* 0x0000000917097209 */ /* 0x000fc80007800000 */
[----:B------:R-:W-:Y:S01]  /*b890*/  FMNMX R9, R38, R9, !PT ;  /* 0x0000000926097209 */ /* 0x000fe20007800000 */
[----:B------:R0:W-:Y:S04]  /*b8a0*/  MUFU.EX2 R227, R10 ;  /* 0x0000000a00e37308 */ /* 0x0001e80000000800 */
[----:B0-----:R-:W0:Y:S01]  /*b8b0*/  SHFL.BFLY PT, R10, R9, 0x2, 0x1f ;  /* 0x0c401f00090a7f89 */ /* 0x001e2200000e0000 */
[----:B------:R-:W-:Y:S02]  /*b8c0*/  ISETP.GT.U32.AND.EX P4, PT, R185, RZ, PT, P4 ;  /* 0x000000ffb900720c */ /* 0x000fe40003f84140 */
[----:B0-----:R-:W-:-:S05]  /*b8d0*/  FMNMX R9, R9, R10, !PT ;  /* 0x0000000a09097209 */ /* 0x001fca0007800000 */
[----:B------:R-:W0:Y:S01]  /*b8e0*/  SHFL.BFLY PT, R10, R9, 0x1, 0x1f ;  /* 0x0c201f00090a7f89 */ /* 0x000e2200000e0000 */
[----:B------:R-:W-:-:S03]  /*b8f0*/  ISETP.GT.U32.AND.EX P5, PT, R188, RZ, PT, P5 ;  /* 0x000000ffbc00720c */ /* 0x000fc60003fa4150 */
[----:B------:R-:W-:Y:S01]  /*b900*/  STL [R1+0x684], R5 ;  /* 0x0006840501007387 */ /* 0x000fe20000100800 */
[----:B------:R-:W-:-:S03]  /*b910*/  ISETP.GT.U32.AND.EX P2, PT, R189, RZ, PT, P2 ;  /* 0x000000ffbd00720c */ /* 0x000fc60003f44120 */
[----:B------:R-:W2:Y:S01]  /*b920*/  LDL.LU R185, [R1+0x768] ;  /* 0x0007680001b97983 */ /* 0x000ea20000300800 */
[----:B------:R-:W-:-:S03]  /*b930*/  ISETP.GT.U32.AND.EX P0, PT, R192, RZ, PT, P0 ;  /* 0x000000ffc000720c */ /* 0x000fc60003f04100 */
[----:B------:R-:W3:Y:S01]  /*b940*/  LDL.LU R188, [R1+0x764] ;  /* 0x0007640001bc7983 */ /* 0x000ee20000300800 */
[----:B------:R-:W-:-:S03]  /*b950*/  ISETP.GT.U32.AND.EX P3, PT, R193, RZ, PT, P3 ;  /* 0x000000ffc100720c */ /* 0x000fc60003f64130 */
[----:B------:R-:W2:Y:S01]  /*b960*/  LDL.LU R189, [R1+0x760] ;  /* 0x0007600001bd7983 */ /* 0x000ea20000300800 */
[----:B------:R-:W-:-:S03]  /*b970*/  ISETP.GT.U32.AND.EX P6, PT, R196, RZ, PT, P6 ;  /* 0x000000ffc400720c */ /* 0x000fc60003fc4160 */
[----:B------:R-:W3:Y:S01]  /*b980*/  LDL.LU R192, [R1+0x75c] ;  /* 0x00075c0001c07983 */ /* 0x000ee20000300800 */
[----:B------:R-:W-:-:S03]  /*b990*/  ISETP.GT.U32.AND.EX P1, PT, R197, RZ, PT, P1 ;  /* 0x000000ffc500720c */ /* 0x000fc60003f24110 */
[----:B------:R-:W2:Y:S01]  /*b9a0*/  LDL.LU R193, [R1+0x758] ;  /* 0x0007580001c17983 */ /* 0x000ea20000300800 */
[----:B0-----:R-:W-:Y:S01]  /*b9b0*/  FMNMX R10, R9, R10, !PT ;  /* 0x0000000a090a7209 */ /* 0x001fe20007800000 */
[----:B------:R-:W-:Y:S02]  /*b9c0*/  FADD R9, -R5, R2 ;  /* 0x0000000205097221 */ /* 0x000fe40000000100 */
[----:B------:R-:W3:Y:S04]  /*b9d0*/  LDL.LU R196, [R1+0x754] ;  /* 0x0007540001c47983 */ /* 0x000ee80000300800 */
[----:B------:R-:W2:Y:S04]  /*b9e0*/  LDL.LU R197, [R1+0x750] ;  /* 0x0007500001c57983 */ /* 0x000ea80000300800 */
[----:B------:R-:W3:Y:S01]  /*b9f0*/  LDL.LU R2, [R1+0x13c] ;  /* 0x00013c0001027983 */ /* 0x000ee20000300800 */
[--C-:B------:R-:W-:Y:S01]  /*ba00*/  FADD R217, R134, -R5.reuse ;  /* 0x8000000586d97221 */ /* 0x100fe20000000000 */
[----:B------:R-:W-:Y:S01]  /*ba10*/  FADD R131, R131, -R5 ;  /* 0x8000000583837221 */ /* 0x000fe20000000000 */
[----:B----4-:R-:W-:-:S05]  /*ba20*/  FMNMX R10, R10, R3, !PT ;  /* 0x000000030a0a7209 */ /* 0x010fca0007800000 */
[----:B------:R-:W-:Y:S01]  /*ba30*/  FADD R136, R24, -R10 ;  /* 0x8000000a18887221 */ /* 0x000fe20000000000 */
        /* <DEDUP_REMOVED lines=16> */
[----:B------:R-:W-:-:S03]  /*bb40*/  FADD R26, R26, -R10 ;  /* 0x8000000a1a1a7221 */ /* 0x000fc60000000000 */
[----:B------:R-:W-:Y:S01]  /*bb50*/  FMNMX R24, R171, R24, !PT ;  /* 0x00000018ab187209 */ /* 0x000fe20007800000 */
[----:B------:R-:W-:-:S03]  /*bb60*/  FMUL R26, R26, 1.4426950216293334961 ;  /* 0x3fb8aa3b1a1a7820 */ /* 0x000fc60000400000 */
[----:B------:R-:W-:Y:S01]  /*bb70*/  FMNMX R24, R120, R24, !PT ;  /* 0x0000001878187209 */ /* 0x000fe20007800000 */
[----:B------:R0:W-:Y:S03]  /*bb80*/  MUFU.EX2 R134, R26 ;  /* 0x0000001a00867308 */ /* 0x0001e60000000800 */
[----:B------:R-:W-:Y:S01]  /*bb90*/  FMNMX R24, R118, R24, !PT ;  /* 0x0000001876187209 */ /* 0x000fe20007800000 */
[--C-:B------:R-:W-:Y:S01]  /*bba0*/  FADD R28, R28, -R10.reuse ;  /* 0x8000000a1c1c7221 */ /* 0x100fe20000000000 */
[----:B------:R-:W-:Y:S02]  /*bbb0*/  FADD R31, R31, -R10 ;  /* 0x8000000a1f1f7221 */ /* 0x000fe40000000000 */
[----:B0-----:R-:W-:Y:S01]  /*bbc0*/  FMNMX R26, R116, R24, !PT ;  /* 0x00000018741a7209 */ /* 0x001fe20007800000 */
[----:B------:R-:W-:Y:S01]  /*bbd0*/  FMUL R28, R28, 1.4426950216293334961 ;  /* 0x3fb8aa3b1c1c7820 */ /* 0x000fe20000400000 */
[----:B------:R-:W-:-:S02]  /*bbe0*/  FMUL R31, R31, 1.4426950216293334961 ;  /* 0x3fb8aa3b1f1f7820 */ /* 0x000fc40000400000 */
[----:B------:R-:W-:Y:S01]  /*bbf0*/  FMNMX R26, R114, R26, !PT ;  /* 0x0000001a721a7209 */ /* 0x000fe20007800000 */
[--C-:B------:R-:W-:Y:S01]  /*bc00*/  FADD R27, R27, -R10.reuse ;  /* 0x8000000a1b1b7221 */ /* 0x100fe20000000000 */
[----:B------:R-:W-:Y:S02]  /*bc10*/  FADD R29, R29, -R10 ;  /* 0x8000000a1d1d7221 */ /* 0x000fe40000000000 */
[----:B------:R-:W-:Y:S01]  /*bc20*/  FMNMX R26, R112, R26, !PT ;  /* 0x0000001a701a7209 */ /* 0x000fe20007800000 */
[----:B------:R0:W-:Y:S01]  /*bc30*/  MUFU.EX2 R132, R28 ;  /* 0x0000001c00847308 */ /* 0x0001e20000000800 */
[----:B------:R-:W-:Y:S01]  /*bc40*/  FMUL R131, R131, 1.4426950216293334961 ;  /* 0x3fb8aa3b83837820 */ /* 0x000fe20000400000 */
[----:B------:R-:W-:Y:S01]  /*bc50*/  FADD R135, R135, -R5 ;  /* 0x8000000587877221 */ /* 0x000fe20000000000 */
[----:B------:R-:W-:Y:S01]  /*bc60*/  FMNMX R26, R110, R26, !PT ;  /* 0x0000001a6e1a7209 */ /* 0x000fe20007800000 */
[----:B------:R-:W-:-:S04]  /*bc70*/  FMUL R27, R27, 1.4426950216293334961 ;  /* 0x3fb8aa3b1b1b7820 */ /* 0x000fc80000400000 */
[----:B------:R1:W-:Y:S01]  /*bc80*/  MUFU.EX2 R129, R31 ;  /* 0x0000001f00817308 */ /* 0x0003e20000000800 */
[----:B0-----:R-:W-:Y:S01]  /*bc90*/  FMUL R28, R75, UR13 ;  /* 0x0000000d4b1c7c20 */ /* 0x001fe20008400000 */
[----:B------:R-:W-:Y:S01]  /*bca0*/  FMUL R29, R29, 1.4426950216293334961 ;  /* 0x3fb8aa3b1d1d7820 */ /* 0x000fe20000400000 */
[----:B------:R-:W-:Y:S01]  /*bcb0*/  FMUL R24, R78, UR13 ;  /* 0x0000000d4e187c20 */ /* 0x000fe20008400000 */
[----:B------:R-:W-:Y:S01]  /*bcc0*/  FADD R130, R130, -R5 ;  /* 0x8000000582827221 */ /* 0x000fe20000000000 */
[--C-:B-1----:R-:W-:Y:S01]  /*bcd0*/  FADD R31, R35, -R10.reuse ;  /* 0x8000000a231f7221 */ /* 0x102fe20000000000 */
[----:B------:R-:W-:Y:S02]  /*bce0*/  FSEL R28, R28, -INF , !P4 ;  /* 0xff8000001c1c7808 */ /* 0x000fe40006000000 */
[----:B------:R-:W-:Y:S01]  /*bcf0*/  MUFU.EX2 R218, R131 ;  /* 0x0000008300da7308 */ /* 0x000fe20000000800 */
[----:B------:R-:W-:Y:S01]  /*bd00*/  FMNMX R26, R108, R26, !PT ;  /* 0x0000001a6c1a7209 */ /* 0x000fe20007800000 */
[----:B------:R-:W-:Y:S01]  /*bd10*/  FMUL R31, R31, 1.4426950216293334961 ;  /* 0x3fb8aa3b1f1f7820 */ /* 0x000fe20000400000 */
[----:B------:R-:W-:Y:S01]  /*bd20*/  FMUL R135, R135, 1.4426950216293334961 ;  /* 0x3fb8aa3b87877820 */ /* 0x000fe20000400000 */
[----:B------:R-:W-:Y:S01]  /*bd30*/  FADD R30, R30, -R10 ;  /* 0x8000000a1e1e7221 */ /* 0x000fe20000000000 */
[----:B------:R-:W-:-:S03]  /*bd40*/  FMUL R130, R130, 1.4426950216293334961 ;  /* 0x3fb8aa3b82827820 */ /* 0x000fc60000400000 */
[----:B------:R0:W-:Y:S01]  /*bd50*/  MUFU.EX2 R133, R27 ;  /* 0x0000001b00857308 */ /* 0x0001e20000000800 */
[----:B------:R-:W-:Y:S01]  /*bd60*/  FSEL R24, R24, -INF , !P5 ;  /* 0xff80000018187808 */ /* 0x000fe20006800000 */
[----:B------:R-:W-:-:S06]  /*bd70*/  FMUL R30, R30, 1.4426950216293334961 ;  /* 0x3fb8aa3b1e1e7820 */ /* 0x000fcc0000400000 */
[----:B------:R1:W-:Y:S01]  /*bd80*/  MUFU.EX2 R131, R29 ;  /* 0x0000001d00837308 */ /* 0x0003e20000000800 */
[--C-:B0-----:R-:W-:Y:S01]  /*bd90*/  FADD R27, R12, -R10.reuse ;  /* 0x8000000a0c1b7221 */ /* 0x101fe20000000000 */
[----:B------:R-:W-:-:S06]  /*bda0*/  FADD R32, R32, -R10 ;  /* 0x8000000a20207221 */ /* 0x000fcc0000000000 */
[----:B------:R0:W-:Y:S01]  /*bdb0*/  MUFU.EX2 R12, R31 ;  /* 0x0000001f000c7308 */ /* 0x0001e20000000800 */
[----:B-1----:R-:W-:-:S07]  /*bdc0*/  FMUL R29, R79, UR13 ;  /* 0x0000000d4f1d7c20 */ /* 0x002fce0008400000 */
[----:B------:R1:W-:Y:S01]  /*bdd0*/  MUFU.EX2 R216, R135 ;  /* 0x0000008700d87308 */ /* 0x0003e20000000800 */
[----:B0-----:R-:W-:Y:S02]  /*bde0*/  FMNMX R31, R28, R26, !PT ;  /* 0x0000001a1c1f7209 */ /* 0x001fe40007800000 */
[----:B------:R-:W-:Y:S02]  /*bdf0*/  FSEL R29, R29, -INF , !P2 ;  /* 0xff8000001d1d7808 */ /* 0x000fe40005000000 */
[----:B------:R-:W-:Y:S01]  /*be00*/  FMNMX R31, R24, R31, !PT ;  /* 0x0000001f181f7209 */ /* 0x000fe20007800000 */
[----:B-1----:R-:W-:Y:S01]  /*be10*/  FADD R135, R25, -R10 ;  /* 0x8000000a19877221 */ /* 0x002fe20000000000 */
[----:B------:R-:W-:Y:S01]  /*be20*/  FMUL R25, R82, UR13 ;  /* 0x0000000d52197c20 */ /* 0x000fe20008400000 */
[----:B------:R-:W-:Y:S01]  /*be30*/  MUFU.EX2 R219, R130 ;  /* 0x0000008200db7308 */ /* 0x000fe20000000800 */
[----:B------:R-:W-:Y:S01]  /*be40*/  FMUL R32, R32, 1.4426950216293334961 ;  /* 0x3fb8aa3b20207820 */ /* 0x000fe20000400000 */
[----:B------:R-:W-:-:S02]  /*be50*/  FMNMX R31, R29, R31, !PT ;  /* 0x0000001f1d1f7209 */ /* 0x000fc40007800000 */
[----:B------:R-:W-:-:S04]  /*be60*/  FSEL R25, R25, -INF , !P0 ;  /* 0xff80000019197808 */ /* 0x000fc80004000000 */
[----:B------:R0:W-:Y:S01]  /*be70*/  MUFU.EX2 R130, R30 ;  /* 0x0000001e00827308 */ /* 0x0001e20000000800 */
[----:B------:R-:W-:Y:S01]  /*be80*/  FMUL R27, R27, 1.4426950216293334961 ;  /* 0x3fb8aa3b1b1b7820 */ /* 0x000fe20000400000 */
[----:B------:R-:W-:Y:S01]  /*be90*/  FMUL R26, R86, UR13 ;  /* 0x0000000d561a7c20 */ /* 0x000fe20008400000 */
[----:B------:R-:W-:Y:S01]  /*bea0*/  FMNMX R31, R25, R31, !PT ;  /* 0x0000001f191f7209 */ /* 0x000fe20007800000 */
[----:B0-----:R-:W-:-:S04]  /*beb0*/  FMUL R30, R83, UR13 ;  /* 0x0000000d531e7c20 */ /* 0x001fc80008400000 */
[----:B------:R0:W-:Y:S01]  /*bec0*/  MUFU.EX2 R128, R32 ;  /* 0x0000002000807308 */ /* 0x0001e20000000800 */
[----:B------:R-:W-:Y:S01]  /*bed0*/  FADD R119, R119, -R5 ;  /* 0x8000000577777221 */ /* 0x000fe20000000000 */
[----:B------:R-:W-:Y:S01]  /*bee0*/  FSEL R30, R30, -INF , !P3 ;  /* 0xff8000001e1e7808 */ /* 0x000fe20005800000 */
[--C-:B------:R-:W-:Y:S01]  /*bef0*/  FADD R14, R14, -R10.reuse ;  /* 0x8000000a0e0e7221 */ /* 0x100fe20000000000 */
[----:B------:R-:W-:Y:S01]  /*bf00*/  FSEL R26, R26, -INF , !P6 ;  /* 0xff8000001a1a7808 */ /* 0x000fe20007000000 */
[----:B0-----:R-:W-:-:S03]  /*bf10*/  FADD R32, R13, -R10 ;  /* 0x8000000a0d207221 */ /* 0x001fc60000000000 */
[----:B------:R0:W-:Y:S01]  /*bf20*/  MUFU.EX2 R13, R27 ;  /* 0x0000001b000d7308 */ /* 0x0001e20000000800 */
[----:B------:R-:W-:Y:S01]  /*bf30*/  FMNMX R31, R30, R31, !PT ;  /* 0x0000001f1e1f7209 */ /* 0x000fe20007800000 */
[----:B------:R-:W-:Y:S01]  /*bf40*/  FMUL R119, R119, 1.4426950216293334961 ;  /* 0x3fb8aa3b77777820 */ /* 0x000fe20000400000 */
[----:B------:R-:W-:Y:S01]  /*bf50*/  FMUL R14, R14, 1.4426950216293334961 ;  /* 0x3fb8aa3b0e0e7820 */ /* 0x000fe20000400000 */
[----:B------:R-:W-:Y:S01]  /*bf60*/  FADD R15, R15, -R10 ;  /* 0x8000000a0f0f7221 */ /* 0x000fe20000000000 */
[----:B0-----:R-:W-:Y:S01]  /*bf70*/  FMUL R27, R87, UR13 ;  /* 0x0000000d571b7c20 */ /* 0x001fe20008400000 */
[----:B------:R-:W-:Y:S02]  /*bf80*/  FMNMX R31, R26, R31, !PT ;  /* 0x0000001f1a1f7209 */ /* 0x000fe40007800000 */
[----:B------:R-:W-:Y:S02]  /*bf90*/  MUFU.EX2 R224, R119 ;  /* 0x0000007700e07308 */ /* 0x000fe40000000800 */
[----:B------:R-:W-:Y:S01]  /*bfa0*/  FSEL R27, R27, -INF , !P1 ;  /* 0xff8000001b1b7808 */ /* 0x000fe20004800000 */
[----:B------:R-:W-:-:S05]  /*bfb0*/  FMUL R15, R15, 1.4426950216293334961 ;  /* 0x3fb8aa3b0f0f7820 */ /* 0x000fca0000400000 */
[----:B------:R0:W-:Y:S02]  /*bfc0*/  MUFU.EX2 R119, R14 ;  /* 0x0000000e00777308 */ /* 0x0001e40000000800 */
[----:B0-----:R-:W-:-:S06]  /*bfd0*/  FMNMX R14, R27, R31, !PT ;  /* 0x0000001f1b0e7209 */ /* 0x001fcc0007800000 */
[----:B------:R0:W-:Y:S02]  /*bfe0*/  MUFU.EX2 R117, R15 ;  /* 0x0000000f00757308 */ /* 0x0001e40000000800 */
[----:B0-----:R-:W0:Y:S01]  /*bff0*/  SHFL.BFLY PT, R15, R14, 0x2, 0x1f ;  /* 0x0c401f000e0f7f89 */ /* 0x001e2200000e0000 */
[----:B------:R-:W-:-:S04]  /*c000*/  FADD R115, R115, -R5 ;  /* 0x8000000573737221 */ /* 0x000fc80000000000 */
[----:B------:R-:W-:-:S04]  /*c010*/  FMUL R115, R115, 1.4426950216293334961 ;  /* 0x3fb8aa3b73737820 */ /* 0x000fc80000400000 */
[----:B------:R1:W-:Y:S02]  /*c020*/  MUFU.EX2 R225, R115 ;  /* 0x0000007300e17308 */ /* 0x0003e40000000800 */
[----:B-1----:R-:W-:Y:S01]  /*c030*/  FADD R115, R16, -R10 ;  /* 0x8000000a10737221 */ /* 0x002fe20000000000 */
[----:B0-----:R-:W-:-:S05]  /*c040*/  FMNMX R14, R14, R15, !PT ;  /* 0x0000000f0e0e7209 */ /* 0x001fca0007800000 */
[----:B------:R-:W0:Y:S01]  /*c050*/  SHFL.BFLY PT, R16, R14, 0x1, 0x1f ;  /* 0x0c201f000e107f89 */ /* 0x000e2200000e0000 */
[----:B------:R-:W-:Y:S01]  /*c060*/  FADD R122, R122, -R5 ;  /* 0x800000057a7a7221 */ /* 0x000fe20000000000 */
        /* <DEDUP_REMOVED lines=8> */
[----:B------:R-:W-:Y:S01]  /*c0f0*/  FMUL R92, R92, 1.4426950216293334961 ;  /* 0x3fb8aa3b5c5c7820 */ /* 0x000fe20000400000 */
[--C-:B------:R-:W-:Y:S01]  /*c100*/  FADD R96, R96, -R4.reuse ;  /* 0x8000000460607221 */ /* 0x100fe20000000000 */
[----:B------:R1:W-:Y:S01]  /*c110*/  MUFU.EX2 R223, R122 ;  /* 0x0000007a00df7308 */ /* 0x0003e20000000800 */
[----:B------:R-:W-:Y:S01]  /*c120*/  FMUL R93, R93, 1.4426950216293334961 ;  /* 0x3fb8aa3b5d5d7820 */ /* 0x000fe20000400000 */
[----:B------:R-:W-:Y:S01]  /*c130*/  FADD R97, R97, -R4 ;  /* 0x8000000461617221 */ /* 0x000fe20000000000 */
[----:B------:R-:W-:Y:S01]  /*c140*/  FADD R8, -R4, R89 ;  /* 0x0000005904087221 */ /* 0x000fe20000000100 */
[----:B0-----:R-:W-:-:S04]  /*c150*/  FMNMX R14, R14, R16, !PT ;  /* 0x000000100e0e7209 */ /* 0x001fc80007800000 */
[----:B---3--:R-:W-:Y:S01]  /*c160*/  FMNMX R14, R14, R2, !PT ;  /* 0x000000020e0e7209 */ /* 0x008fe20007800000 */
[----:B------:R-:W-:Y:S01]  /*c170*/  STL [R1+0x688], R10 ;  /* 0x0006880a01007387 */ /* 0x000fe20000100800 */
[----:B------:R0:W-:Y:S01]  /*c180*/  MUFU.EX2 R246, R90 ;  /* 0x0000005a00f67308 */ /* 0x0001e20000000800 */
[----:B------:R-:W-:Y:S01]  /*c190*/  FMUL R94, R94, 1.4426950216293334961 ;  /* 0x3fb8aa3b5e5e7820 */ /* 0x000fe20000400000 */
[----:B------:R-:W-:Y:S01]  /*c1a0*/  FADD R98, R98, -R4 ;  /* 0x8000000462627221 */ /* 0x000fe20000000000 */
[--C-:B-1----:R-:W-:Y:S01]  /*c1b0*/  FADD R122, R200, -R14.reuse ;  /* 0x8000000ec87a7221 */ /* 0x102fe20000000000 */
[----:B------:R-:W-:Y:S01]  /*c1c0*/  FADD R89, R201, -R14 ;  /* 0x8000000ec9597221 */ /* 0x000fe20000000000 */
[----:B------:R-:W3:Y:S01]  /*c1d0*/  LDL.LU R200, [R1+0x74c] ;  /* 0x00074c0001c87983 */ /* 0x000ee20000300800 */
[----:B------:R-:W-:Y:S01]  /*c1e0*/  FADD R99, R99, -R4 ;  /* 0x8000000463637221 */ /* 0x000fe20000000000 */
[--C-:B------:R-:W-:Y:S01]  /*c1f0*/  FADD R138, R138, -R5.reuse ;  /* 0x800000058a8a7221 */ /* 0x100fe20000000000 */
[----:B------:R1:W-:Y:S01]  /*c200*/  MUFU.EX2 R249, R91 ;  /* 0x0000005b00f97308 */ /* 0x0003e20000000800 */
[----:B------:R-:W4:Y:S01]  /*c210*/  LDL.LU R201, [R1+0x748] ;  /* 0x0007480001c97983 */ /* 0x000f220000300800 */
[----:B0-----:R-:W-:Y:S01]  /*c220*/  FADD R90, R204, -R14 ;  /* 0x8000000ecc5a7221 */ /* 0x001fe20000000000 */
[----:B------:R-:W-:Y:S01]  /*c230*/  FMUL R96, R96, 1.4426950216293334961 ;  /* 0x3fb8aa3b60607820 */ /* 0x000fe20000400000 */
[--C-:B------:R-:W-:Y:S01]  /*c240*/  FADD R139, R139, -R5.reuse ;  /* 0x800000058b8b7221 */ /* 0x100fe20000000000 */
[----:B------:R-:W-:Y:S01]  /*c250*/  FADD R100, R100, -R10 ;  /* 0x8000000a64647221 */ /* 0x000fe20000000000 */
[----:B------:R-:W2:Y:S01]  /*c260*/  LDL.LU R204, [R1+0x744] ;  /* 0x0007440001cc7983 */ /* 0x000ea20000300800 */
[----:B------:R-:W-:Y:S01]  /*c270*/  FMUL R97, R97, 1.4426950216293334961 ;  /* 0x3fb8aa3b61617820 */ /* 0x000fe20000400000 */
[----:B------:R0:W-:Y:S01]  /*c280*/  MUFU.EX2 R245, R92 ;  /* 0x0000005c00f57308 */ /* 0x0001e20000000800 */
[----:B-1----:R-:W-:Y:S01]  /*c290*/  FADD R91, R205, -R14 ;  /* 0x8000000ecd5b7221 */ /* 0x002fe20000000000 */
[----:B------:R-:W-:Y:S01]  /*c2a0*/  FADD R142, R142, -R5 ;  /* 0x800000058e8e7221 */ /* 0x000fe20000000000 */
[--C-:B------:R-:W-:Y:S01]  /*c2b0*/  FADD R101, R101, -R10.reuse ;  /* 0x8000000a65657221 */ /* 0x100fe20000000000 */
[----:B------:R-:W3:Y:S01]  /*c2c0*/  LDL.LU R205, [R1+0x740] ;  /* 0x0007400001cd7983 */ /* 0x000ee20000300800 */
[----:B------:R-:W-:Y:S01]  /*c2d0*/  FMUL R98, R98, 1.4426950216293334961 ;  /* 0x3fb8aa3b62627820 */ /* 0x000fe20000400000 */
[----:B------:R-:W-:-:S02]  /*c2e0*/  FADD R102, R102, -R10 ;  /* 0x8000000a66667221 */ /* 0x000fc40000000000 */
[----:B------:R1:W-:Y:S01]  /*c2f0*/  MUFU.EX2 R244, R93 ;  /* 0x0000005d00f47308 */ /* 0x0003e20000000800 */
[----:B0-----:R-:W-:Y:S01]  /*c300*/  FADD R92, R208, -R14 ;  /* 0x8000000ed05c7221 */ /* 0x001fe20000000000 */
[----:B------:R-:W-:Y:S01]  /*c310*/  FADD R243, R95, -R4 ;  /* 0x800000045ff37221 */ /* 0x000fe20000000000 */
[----:B------:R-:W4:Y:S01]  /*c320*/  LDL.LU R208, [R1+0x73c] ;  /* 0x00073c0001d07983 */ /* 0x000f220000300800 */
[----:B------:R-:W-:Y:S01]  /*c330*/  FMUL R99, R99, 1.4426950216293334961 ;  /* 0x3fb8aa3b63637820 */ /* 0x000fe20000400000 */
[----:B------:R-:W-:Y:S01]  /*c340*/  FMUL R138, R138, 1.4426950216293334961 ;  /* 0x3fb8aa3b8a8a7820 */ /* 0x000fe20000400000 */
[----:B------:R-:W-:Y:S02]  /*c350*/  FADD R103, R103, -R5 ;  /* 0x8000000567677221 */ /* 0x000fe40000000000 */
[----:B------:R0:W-:Y:S01]  /*c360*/  MUFU.EX2 R242, R94 ;  /* 0x0000005e00f27308 */ /* 0x0001e20000000800 */
[----:B-1----:R-:W-:Y:S01]  /*c370*/  FADD R93, R209, -R14 ;  /* 0x8000000ed15d7221 */ /* 0x002fe20000000000 */
[----:B------:R-:W-:Y:S01]  /*c380*/  FMUL R139, R139, 1.4426950216293334961 ;  /* 0x3fb8aa3b8b8b7820 */ /* 0x000fe20000400000 */
[----:B------:R-:W2:Y:S01]  /*c390*/  LDL.LU R209, [R1+0x738] ;  /* 0x0007380001d17983 */ /* 0x000ea20000300800 */
[----:B------:R-:W-:Y:S01]  /*c3a0*/  FADD R104, R104, -R10 ;  /* 0x8000000a68687221 */ /* 0x000fe20000000000 */
[----:B------:R-:W-:Y:S01]  /*c3b0*/  FMUL R100, R100, 1.4426950216293334961 ;  /* 0x3fb8aa3b64647820 */ /* 0x000fe20000400000 */
[--C-:B------:R-:W-:Y:S01]  /*c3c0*/  FADD R95, R213, -R14.reuse ;  /* 0x8000000ed55f7221 */ /* 0x100fe20000000000 */
[----:B------:R-:W-:Y:S01]  /*c3d0*/  FMUL R142, R142, 1.4426950216293334961 ;  /* 0x3fb8aa3b8e8e7820 */ /* 0x000fe20000400000 */
[----:B------:R1:W-:Y:S01]  /*c3e0*/  MUFU.EX2 R241, R96 ;  /* 0x0000006000f17308 */ /* 0x0003e20000000800 */
[----:B0-----:R-:W-:Y:S01]  /*c3f0*/  FADD R94, R212, -R14 ;  /* 0x8000000ed45e7221 */ /* 0x001fe20000000000 */
[----:B------:R-:W-:Y:S01]  /*c400*/  FADD R105, R105, -R10 ;  /* 0x8000000a69697221 */ /* 0x000fe20000000000 */
[----:B------:R-:W3:Y:S01]  /*c410*/  LDL.LU R212, [R1+0x734] ;  /* 0x0007340001d47983 */ /* 0x000ee20000300800 */
[----:B------:R-:W-:Y:S01]  /*c420*/  FMUL R101, R101, 1.4426950216293334961 ;  /* 0x3fb8aa3b65657820 */ /* 0x000fe20000400000 */
[----:B------:R-:W-:-:S02]  /*c430*/  FMUL R102, R102, 1.4426950216293334961 ;  /* 0x3fb8aa3b66667820 */ /* 0x000fc40000400000 */
[----:B------:R-:W4:Y:S01]  /*c440*/  LDL.LU R213, [R1+0x730] ;  /* 0x0007300001d57983 */ /* 0x000f220000300800 */
[----:B------:R0:W-:Y:S01]  /*c450*/  MUFU.EX2 R240, R97 ;  /* 0x0000006100f07308 */ /* 0x0001e20000000800 */
[----:B-1----:R-:W-:Y:S01]  /*c460*/  FADD R96, R154, -R14 ;  /* 0x8000000e9a607221 */ /* 0x002fe20000000000 */
[----:B------:R-:W-:Y:S01]  /*c470*/  FMUL R103, R103, 1.4426950216293334961 ;  /* 0x3fb8aa3b67677820 */ /* 0x000fe20000400000 */
[----:B------:R-:W2:Y:S01]  /*c480*/  LDL.LU R154, [R1+0x72c] ;  /* 0x00072c00019a7983 */ /* 0x000ea20000300800 */
[----:B------:R-:W-:Y:S01]  /*c490*/  FMUL R104, R104, 1.4426950216293334961 ;  /* 0x3fb8aa3b68687820 */ /* 0x000fe20000400000 */
[----:B------:R-:W-:-:S03]  /*c4a0*/  FMUL R105, R105, 1.4426950216293334961 ;  /* 0x3fb8aa3b69697820 */ /* 0x000fc60000400000 */
[----:B------:R1:W-:Y:S01]  /*c4b0*/  MUFU.EX2 R145, R98 ;  /* 0x0000006200917308 */ /* 0x0003e20000000800 */
[--C-:B0-----:R-:W-:Y:S02]  /*c4c0*/  FADD R97, R155, -R14.reuse ;  /* 0x8000000e9b617221 */ /* 0x101fe40000000000 */
[----:B------:R-:W2:Y:S05]  /*c4d0*/  LDL.LU R155, [R1+0x728] ;  /* 0x00072800019b7983 */ /* 0x000eaa0000300800 */
[----:B------:R0:W-:Y:S01]  /*c4e0*/  MUFU.EX2 R144, R99 ;  /* 0x0000006300907308 */ /* 0x0001e20000000800 */
[--C-:B-1----:R-:W-:Y:S02]  /*c4f0*/  FADD R98, R158, -R14.reuse ;  /* 0x8000000e9e627221 */ /* 0x102fe40000000000 */
[----:B------:R-:W2:Y:S05]  /*c500*/  LDL.LU R158, [R1+0x724] ;  /* 0x00072400019e7983 */ /* 0x000eaa0000300800 */
[----:B------:R-:W-:Y:S01]  /*c510*/  MUFU.EX2 R151, R138 ;  /* 0x0000008a00977308 */ /* 0x000fe20000000800 */
[----:B0-----:R-:W-:-:S02]  /*c520*/  FADD R99, R159, -R14 ;  /* 0x8000000e9f637221 */ /* 0x001fc40000000000 */
[----:B------:R-:W2:Y:S05]  /*c530*/  LDL.LU R159, [R1+0x720] ;  /* 0x00072000019f7983 */ /* 0x000eaa0000300800 */
[----:B------:R0:W-:Y:S01]  /*c540*/  MUFU.EX2 R137, R100 ;  /* 0x0000006400897308 */ /* 0x0001e20000000800 */
[----:B------:R1:W-:Y:S07]  /*c550*/  STS.U16 [R7+UR7+0x10200], R174 ;  /* 0x010200ae07007988 */ /* 0x0003ee0008000407 */
[----:B------:R-:W-:Y:S01]  /*c560*/  MUFU.EX2 R150, R139 ;  /* 0x0000008b00967308 */ /* 0x000fe20000000800 */
[----:B0-----:R-:W-:-:S02]  /*c570*/  FADD R100, R162, -R14 ;  /* 0x8000000ea2647221 */ /* 0x001fc40000000000 */
[----:B------:R-:W2:Y:S05]  /*c580*/  LDL.LU R162, [R1+0x71c] ;  /* 0x00071c0001a27983 */ /* 0x000eaa0000300800 */
[----:B------:R0:W-:Y:S01]  /*c590*/  MUFU.EX2 R138, R101 ;  /* 0x00000065008a7308 */ /* 0x0001e20000000800 */
[----:B------:R-:W-:Y:S01]  /*c5a0*/  FADD R125, R125, -R4 ;  /* 0x800000047d7d7221 */ /* 0x000fe20000000000 */
[----:B------:R1:W-:Y:S06]  /*c5b0*/  STS.U16 [R7+UR7+0x10600], R175 ;  /* 0x010600af07007988 */ /* 0x0003ec0008000407 */
[----:B------:R-:W-:Y:S01]  /*c5c0*/  MUFU.EX2 R149, R142 ;  /* 0x0000008e00957308 */ /* 0x000fe20000000800 */
[----:B0-----:R-:W-:-:S02]  /*c5d0*/  FADD R101, R163, -R14 ;  /* 0x8000000ea3657221 */ /* 0x001fc40000000000 */
[----:B------:R-:W2:Y:S05]  /*c5e0*/  LDL.LU R163, [R1+0x718] ;  /* 0x0007180001a37983 */ /* 0x000eaa0000300800 */
[----:B------:R0:W-:Y:S01]  /*c5f0*/  MUFU.EX2 R139, R102 ;  /* 0x00000066008b7308 */ /* 0x0001e20000000800 */
[----:B------:R1:W-:Y:S07]  /*c600*/  STS.U16 [R7+UR7+0x10a00], R178 ;  /* 0x010a00b207007988 */ /* 0x0003ee0008000407 */
[----:B------:R1:W-:Y:S01]  /*c610*/  MUFU.EX2 R142, R103 ;  /* 0x00000067008e7308 */ /* 0x0003e20000000800 */
[----:B0-----:R-:W-:-:S02]  /*c620*/  FADD R102, R166, -R14 ;  /* 0x8000000ea6667221 */ /* 0x001fc40000000000 */
[----:B------:R-:W2:Y:S05]  /*c630*/  LDL.LU R166, [R1+0x714] ;  /* 0x0007140001a67983 */ /* 0x000eaa0000300800 */
[----:B------:R0:W-:Y:S01]  /*c640*/  MUFU.EX2 R140, R104 ;  /* 0x00000068008c7308 */ /* 0x0001e20000000800 */
[--C-:B-1----:R-:W-:Y:S02]  /*c650*/  FADD R103, R167, -R14.reuse ;  /* 0x8000000ea7677221 */ /* 0x102fe40000000000 */
[----:B------:R-:W2:Y:S05]  /*c660*/  LDL.LU R167, [R1+0x710] ;  /* 0x0007100001a77983 */ /* 0x000eaa0000300800 */
[----:B------:R1:W-:Y:S01]  /*c670*/  MUFU.EX2 R141, R105 ;  /* 0x00000069008d7308 */ /* 0x0003e20000000800 */
[----:B0-----:R-:W-:-:S02]  /*c680*/  FADD R104, R170, -R14 ;  /* 0x8000000eaa687221 */ /* 0x001fc40000000000 */
[----:B------:R-:W2:Y:S01]  /*c690*/  LDL.LU R170, [R1+0x70c] ;  /* 0x00070c0001aa7983 */ /* 0x000ea20000300800 */
[----:B-1----:R-:W-:-:S03]  /*c6a0*/  FADD R105, R171, -R14 ;  /* 0x8000000eab697221 */ /* 0x002fc60000000000 */
[----:B------:R-:W2:Y:S04]  /*c6b0*/  LDL.LU R171, [R1+0x708] ;  /* 0x0007080001ab7983 */ /* 0x000ea80000300800 */
[----:B------:R-:W2:Y:S01]  /*c6c0*/  LDL.LU R174, [R1+0x704] ;  /* 0x0007040001ae7983 */ /* 0x000ea20000300800 */
[----:B------:R-:W-:-:S03]  /*c6d0*/  FMUL R125, R125, 1.4426950216293334961 ;  /* 0x3fb8aa3b7d7d7820 */ /* 0x000fc60000400000 */
[----:B------:R-:W2:Y:S04]  /*c6e0*/  LDL.LU R175, [R1+0x700] ;  /* 0x0007000001af7983 */ /* 0x000ea80000300800 */
[----:B------:R-:W2:Y:S04]  /*c6f0*/  LDL.LU R178, [R1+0x6fc] ;  /* 0x0006fc0001b27983 */ /* 0x000ea80000300800 */
[----:B------:R0:W-:Y:S04]  /*c700*/  STS.U16 [R7+UR7+0x10e00], R179 ;  /* 0x010e00b307007988 */ /* 0x0001e80008000407 */
[----:B------:R1:W-:Y:S04]  /*c710*/  STS.U16 [R7+UR7+0x11200], R182 ;  /* 0x011200b607007988 */ /* 0x0003e80008000407 */
[----:B------:R1:W-:Y:S04]  /*c720*/  STS.U16 [R7+UR7+0x11600], R183 ;  /* 0x011600b707007988 */ /* 0x0003e80008000407 */
[----:B0-----:R-:W2:Y:S04]  /*c730*/  LDL.LU R179, [R1+0x6f8] ;  /* 0x0006f80001b37983 */ /* 0x001ea80000300800 */
[----:B-1----:R-:W2:Y:S01]  /*c740*/  LDL.LU R182, [R1+0x6f4] ;  /* 0x0006f40001b67983 */ /* 0x002ea20000300800 */
[----:B------:R-:W0:Y:S03]  /*c750*/  MUFU.EX2 R0, R125 ;  /* 0x0000007d00007308 */ /* 0x000e260000000800 */
[----:B------:R-:W2:Y:S04]  /*c760*/  LDL.LU R183, [R1+0x6f0] ;  /* 0x0006f00001b77983 */ /* 0x000ea80000300800 */
[----:B------:R1:W-:Y:S04]  /*c770*/  STS.U16 [R7+UR7+0x11a00], R186 ;  /* 0x011a00ba07007988 */ /* 0x0003e80008000407 */
[----:B------:R0:W-:Y:S04]  /*c780*/  STS.U16 [R7+UR7+0x11e00], R187 ;  /* 0x011e00bb07007988 */ /* 0x0001e80008000407 */
[----:B------:R0:W-:Y:S04]  /*c790*/  STS.U16 [R7+UR7+0x12200], R190 ;  /* 0x012200be07007988 */ /* 0x0001e80008000407 */
[----:B-1----:R-:W2:Y:S04]  /*c7a0*/  LDL.LU R186, [R1+0x6ec] ;  /* 0x0006ec0001ba7983 */ /* 0x002ea80000300800 */
[----:B0-----:R-:W2:Y:S04]  /*c7b0*/  LDL.LU R187, [R1+0x6e8] ;  /* 0x0006e80001bb7983 */ /* 0x001ea80000300800 */
[----:B------:R-:W2:Y:S04]  /*c7c0*/  LDL.LU R190, [R1+0x6e4] ;  /* 0x0006e40001be7983 */ /* 0x000ea80000300800 */
[----:B------:R0:W-:Y:S04]  /*c7d0*/  STS.U16 [R7+UR7+0x12600], R191 ;  /* 0x012600bf07007988 */ /* 0x0001e80008000407 */
[----:B------:R-:W-:Y:S04]  /*c7e0*/  STS.U16 [R7+UR7+0x12a00], R84 ;  /* 0x012a005407007988 */ /* 0x000fe80008000407 */
[----:B------:R-:W-:Y:S04]  /*c7f0*/  STS.U16 [R7+UR7+0x12e00], R73 ;  /* 0x012e004907007988 */ /* 0x000fe80008000407 */
[----:B------:R-:W-:Y:S04]  /*c800*/  STS.U16 [R7+UR7+0x13200], R67 ;  /* 0x0132004307007988 */ /* 0x000fe80008000407 */
[----:B------:R-:W-:Y:S04]  /*c810*/  STS.U16 [R7+UR7+0x13600], R51 ;  /* 0x0136003307007988 */ /* 0x000fe80008000407 */
[----:B------:R-:W-:Y:S04]  /*c820*/  STS.U16 [R7+UR7+0x13a00], R48 ;  /* 0x013a003007007988 */ /* 0x000fe80008000407 */
[----:B------:R-:W-:Y:S04]  /*c830*/  STS.U16 [R7+UR7+0x13e00], R46 ;  /* 0x013e002e07007988 */ /* 0x000fe80008000407 */
[----:B0-----:R-:W2:Y:S04]  /*c840*/  LDL.LU R191, [R1+0x6e0] ;  /* 0x0006e00001bf7983 */ /* 0x001ea80000300800 */
[----:B------:R0:W-:Y:S04]  /*c850*/  STS.U16 [R6+UR7+0x10300], R194 ;  /* 0x010300c206007988 */ /* 0x0001e80008000407 */
[----:B------:R1:W-:Y:S01]  /*c860*/  STS.U16 [R6+UR7+0x10700], R195 ;  /* 0x010700c306007988 */ /* 0x0003e20008000407 */
[----:B------:R-:W-:-:S03]  /*c870*/  FADD R88, R88, -R4 ;  /* 0x8000000458587221 */ /* 0x000fc60000000000 */
[----:B------:R1:W-:Y:S04]  /*c880*/  STS.U16 [R6+UR7+0x10b00], R198 ;  /* 0x010b00c606007988 */ /* 0x0003e80008000407 */
[----:B0-----:R-:W2:Y:S04]  /*c890*/  LDL.LU R194, [R1+0x6dc] ;  /* 0x0006dc0001c27983 */ /* 0x001ea80000300800 */
[----:B-1----:R-:W2:Y:S04]  /*c8a0*/  LDL.LU R195, [R1+0x6d8] ;  /* 0x0006d80001c37983 */ /* 0x002ea80000300800 */
[----:B------:R-:W2:Y:S04]  /*c8b0*/  LDL.LU R198, [R1+0x6d4] ;  /* 0x0006d40001c67983 */ /* 0x000ea80000300800 */
[----:B------:R0:W-:Y:S04]  /*c8c0*/  STS.U16 [R6+UR7+0x10f00], R199 ;  /* 0x010f00c706007988 */ /* 0x0001e80008000407 */
[----:B------:R1:W-:Y:S01]  /*c8d0*/  STS.U16 [R6+UR7+0x11300], R202 ;  /* 0x011300ca06007988 */ /* 0x0003e20008000407 */
[----:B------:R-:W-:-:S03]  /*c8e0*/  FADD R24, R24, -R14 ;  /* 0x8000000e18187221 */ /* 0x000fc60000000000 */
[----:B------:R1:W-:Y:S04]  /*c8f0*/  STS.U16 [R6+UR7+0x11700], R203 ;  /* 0x011700cb06007988 */ /* 0x0003e80008000407 */
[----:B0-----:R-:W2:Y:S04]  /*c900*/  LDL.LU R199, [R1+0x6d0] ;  /* 0x0006d00001c77983 */ /* 0x001ea80000300800 */
[----:B-1----:R-:W2:Y:S01]  /*c910*/  LDL.LU R202, [R1+0x6cc] ;  /* 0x0006cc0001ca7983 */ /* 0x002ea20000300800 */
[----:B------:R-:W-:-:S03]  /*c920*/  FMUL R88, R88, 1.4426950216293334961 ;  /* 0x3fb8aa3b58587820 */ /* 0x000fc60000400000 */
[----:B------:R-:W2:Y:S04]  /*c930*/  LDL.LU R203, [R1+0x6c8] ;  /* 0x0006c80001cb7983 */ /* 0x000ea80000300800 */
[----:B------:R0:W-:Y:S04]  /*c940*/  STS.U16 [R6+UR7+0x11b00], R206 ;  /* 0x011b00ce06007988 */ /* 0x0001e80008000407 */
[----:B------:R1:W-:Y:S04]  /*c950*/  STS.U16 [R6+UR7+0x11f00], R207 ;  /* 0x011f00cf06007988 */ /* 0x0003e80008000407 */
[----:B------:R1:W-:Y:S04]  /*c960*/  STS.U16 [R6+UR7+0x12300], R210 ;  /* 0x012300d206007988 */ /* 0x0003e80008000407 */
[----:B0-----:R-:W2:Y:S04]  /*c970*/  LDL.LU R206, [R1+0x6c4] ;  /* 0x0006c40001ce7983 */ /* 0x001ea80000300800 */
[----:B-1----:R-:W2:Y:S01]  /*c980*/  LDL.LU R207, [R1+0x6c0] ;  /* 0x0006c00001cf7983 */ /* 0x002ea20000300800 */
[----:B------:R-:W-:-:S03]  /*c990*/  FMUL R16, R24, 1.4426950216293334961 ;  /* 0x3fb8aa3b18107820 */ /* 0x000fc60000400000 */
[----:B------:R-:W2:Y:S04]  /*c9a0*/  LDL.LU R210, [R1+0x6bc] ;  /* 0x0006bc0001d27983 */ /* 0x000ea80000300800 */
[----:B------:R0:W-:Y:S01]  /*c9b0*/  STS.U16 [R6+UR7+0x12700], R211 ;  /* 0x012700d306007988 */ /* 0x0001e20008000407 */
[----:B------:R1:W-:Y:S03]  /*c9c0*/  MUFU.EX2 R247, R88 ;  /* 0x0000005800f77308 */ /* 0x0003e60000000800 */
[----:B------:R1:W-:Y:S01]  /*c9d0*/  STS.U16 [R6+UR7+0x12b00], R214 ;  /* 0x012b00d606007988 */ /* 0x0003e20008000407 */
[----:B------:R-:W-:-:S03]  /*c9e0*/  FADD R24, -R14, R2 ;  /* 0x000000020e187221 */ /* 0x000fc60000000100 */
[----:B------:R3:W-:Y:S04]  /*c9f0*/  STS.U16 [R6+UR7+0x12f00], R215 ;  /* 0x012f00d706007988 */ /* 0x0007e80008000407 */
[----:B0-----:R-:W2:Y:S01]  /*ca00*/  LDL.LU R211, [R1+0x6b8] ;  /* 0x0006b80001d37983 */ /* 0x001ea20000300800 */
[----:B-1----:R-:W-:-:S03]  /*ca10*/  FADD R88, -R10, R3 ;  /* 0x000000030a587221 */ /* 0x002fc60000000100 */
[----:B------:R-:W4:Y:S04]  /*ca20*/  LDL.LU R214, [R1+0x6b4] ;  /* 0x0006b40001d67983 */ /* 0x000f280000300800 */
[----:B------:R-:W-:Y:S04]  /*ca30*/  STL [R1+0x68c], R14 ;  /* 0x00068c0e01007387 */ /* 0x000fe80000100800 */
[----:B---3--:R-:W3:Y:S04]  /*ca40*/  LDL.LU R215, [R1+0x6b0] ;  /* 0x0006b00001d77983 */ /* 0x008ee80000300800 */
[----:B------:R-:W2:Y:S04]  /*ca50*/  LDL.LU R2, [R1] ;  /* 0x0000000001027983 */ /* 0x000ea80000300800 */
[----:B------:R-:W-:Y:S04]  /*ca60*/  STS.U16 [R6+UR7+0x13300], R85 ;  /* 0x0133005506007988 */ /* 0x000fe80008000407 */
[----:B------:R-:W-:Y:S04]  /*ca70*/  STS.U16 [R6+UR7+0x13700], R81 ;  /* 0x0137005106007988 */ /* 0x000fe80008000407 */
[----:B------:R-:W-:Y:S04]  /*ca80*/  STS.U16 [R6+UR7+0x13b00], R49 ;  /* 0x013b003106007988 */ /* 0x000fe80008000407 */
[----:B------:R0:W-:Y:S04]  /*ca90*/  STS.U16 [R6+UR7+0x13f00], R47 ;  /* 0x013f002f06007988 */ /* 0x0001e80008000407 */
[----:B------:R-:W2:Y:S04]  /*caa0*/  LDL.LU R3, [R1+0x4] ;  /* 0x0000040001037983 */ /* 0x000ea80000300800 */
[----:B------:R-:W2:Y:S01]  /*cab0*/  LDL.LU R11, [R1+0x8] ;  /* 0x00000800010b7983 */ /* 0x000ea20000300800 */
[----:B0-----:R-:W-:-:S03]  /*cac0*/  IMAD.MOV.U32 R6, RZ, RZ, R0 ;  /* 0x000000ffff067224 */ /* 0x001fc600078e0000 */
[----:B------:R-:W2:Y:S04]  /*cad0*/  LDL.LU R0, [R1+0xc] ;  /* 0x00000c0001007983 */ /* 0x000ea80000300800 */
        /* <DEDUP_REMOVED lines=25> */
[----:B------:R-:W2:Y:S01]  /*cc70*/  LDL.LU R65, [R1+0x78] ;  /* 0x0000780001417983 */ /* 0x000ea20000300800 */
[----:B------:R-:W-:-:S03]  /*cc80*/  FMUL R39, R39, 1.4426950216293334961 ;  /* 0x3fb8aa3b27277820 */ /* 0x000fc60000400000 */
[----:B------:R-:W2:Y:S04]  /*cc90*/  LDL.LU R64, [R1+0x7c] ;  /* 0x00007c0001407983 */ /* 0x000ea80000300800 */
[----:B------:R-:W2:Y:S04]  /*cca0*/  LDL.LU R63, [R1+0x80] ;  /* 0x00008000013f7983 */ /* 0x000ea80000300800 */
[----:B------:R-:W2:Y:S04]  /*ccb0*/  LDL.LU R62, [R1+0x84] ;  /* 0x00008400013e7983 */ /* 0x000ea80000300800 */
[----:B------:R-:W2:Y:S01]  /*ccc0*/  LDL.LU R61, [R1+0x88] ;  /* 0x00008800013d7983 */ /* 0x000ea20000300800 */
[----:B------:R0:W-:Y:S03]  /*ccd0*/  MUFU.EX2 R226, R39 ;  /* 0x0000002700e27308 */ /* 0x0001e60000000800 */
[----:B------:R-:W2:Y:S01]  /*cce0*/  LDL.LU R60, [R1+0x8c] ;  /* 0x00008c00013c7983 */ /* 0x000ea20000300800 */
[----:B------:R-:W-:-:S03]  /*ccf0*/  FADD R146, R146, -R5 ;  /* 0x8000000592927221 */ /* 0x000fc60000000000 */
[----:B------:R-:W2:Y:S01]  /*cd00*/  LDL.LU R59, [R1+0x90] ;  /* 0x00009000013b7983 */ /* 0x000ea20000300800 */
[----:B0-----:R-:W-:-:S03]  /*cd10*/  FADD R39, R147, -R5 ;  /* 0x8000000593277221 */ /* 0x001fc60000000000 */
[----:B------:R-:W2:Y:S01]  /*cd20*/  LDL.LU R58, [R1+0x94] ;  /* 0x00009400013a7983 */ /* 0x000ea20000300800 */
[----:B------:R-:W-:-:S03]  /*cd30*/  FADD R19, R19, -R10 ;  /* 0x8000000a13137221 */ /* 0x000fc60000000000 */
[----:B------:R-:W2:Y:S01]  /*cd40*/  LDL.LU R57, [R1+0x98] ;  /* 0x0000980001397983 */ /* 0x000ea20000300800 */
[----:B------:R-:W-:-:S03]  /*cd50*/  FMUL R146, R146, 1.4426950216293334961 ;  /* 0x3fb8aa3b92927820 */ /* 0x000fc60000400000 */
[----:B------:R-:W2:Y:S01]  /*cd60*/  LDL.LU R56, [R1+0x9c] ;  /* 0x00009c0001387983 */ /* 0x000ea20000300800 */
[----:B------:R-:W-:-:S03]  /*cd70*/  FADD R36, R36, -R10 ;  /* 0x8000000a24247221 */ /* 0x000fc60000000000 */
[----:B------:R-:W2:Y:S01]  /*cd80*/  LDL.LU R55, [R1+0xa0] ;  /* 0x0000a00001377983 */ /* 0x000ea20000300800 */
[----:B------:R-:W-:Y:S01]  /*cd90*/  FMUL R39, R39, 1.4426950216293334961 ;  /* 0x3fb8aa3b27277820 */ /* 0x000fe20000400000 */
[--C-:B------:R-:W-:Y:S02]  /*cda0*/  FADD R22, R22, -R10.reuse ;  /* 0x8000000a16167221 */ /* 0x100fe40000000000 */
[----:B------:R-:W2:Y:S01]  /*cdb0*/  LDL.LU R54, [R1+0xa4] ;  /* 0x0000a40001367983 */ /* 0x000ea20000300800 */
[--C-:B------:R-:W-:Y:S01]  /*cdc0*/  FADD R126, R126, -R5.reuse ;  /* 0x800000057e7e7221 */ /* 0x100fe20000000000 */
[--C-:B------:R-:W-:Y:S02]  /*cdd0*/  FADD R23, R23, -R10.reuse ;  /* 0x8000000a17177221 */ /* 0x100fe40000000000 */
[----:B------:R-:W2:Y:S01]  /*cde0*/  LDL.LU R53, [R1+0xa8] ;  /* 0x0000a80001357983 */ /* 0x000ea20000300800 */
[----:B------:R-:W-:Y:S01]  /*cdf0*/  FADD R38, R38, -R10 ;  /* 0x8000000a26267221 */ /* 0x000fe20000000000 */
[----:B------:R-:W-:-:S02]  /*ce00*/  FADD R127, R127, -R5 ;  /* 0x800000057f7f7221 */ /* 0x000fc40000000000 */
[----:B------:R-:W2:Y:S01]  /*ce10*/  LDL.LU R52, [R1+0xac] ;  /* 0x0000ac0001347983 */ /* 0x000ea20000300800 */
[----:B------:R-:W-:Y:S01]  /*ce20*/  FMUL R19, R19, 1.4426950216293334961 ;  /* 0x3fb8aa3b13137820 */ /* 0x000fe20000400000 */
[--C-:B------:R-:W-:Y:S02]  /*ce30*/  FADD R37, R37, -R10.reuse ;  /* 0x8000000a25257221 */ /* 0x100fe40000000000 */
[----:B------:R-:W2:Y:S01]  /*ce40*/  LDL.LU R51, [R1+0xb0] ;  /* 0x0000b00001337983 */ /* 0x000ea20000300800 */
[----:B------:R-:W-:Y:S01]  /*ce50*/  FMUL R36, R36, 1.4426950216293334961 ;  /* 0x3fb8aa3b24247820 */ /* 0x000fe20000400000 */
[----:B------:R-:W-:Y:S02]  /*ce60*/  FADD R15, R21, -R10 ;  /* 0x8000000a150f7221 */ /* 0x000fe40000000000 */
[----:B------:R-:W2:Y:S01]  /*ce70*/  LDL.LU R49, [R1+0xb4] ;  /* 0x0000b40001317983 */ /* 0x000ea20000300800 */
[----:B------:R-:W-:Y:S01]  /*ce80*/  MUFU.EX2 R147, R146 ;  /* 0x0000009200937308 */ /* 0x000fe20000000800 */
[----:B------:R-:W-:-:S02]  /*ce90*/  FMUL R21, R22, 1.4426950216293334961 ;  /* 0x3fb8aa3b16157820 */ /* 0x000fc40000400000 */
[----:B------:R-:W2:Y:S01]  /*cea0*/  LDL.LU R48, [R1+0xb8] ;  /* 0x0000b80001307983 */ /* 0x000ea20000300800 */
[----:B------:R-:W-:Y:S01]  /*ceb0*/  FMUL R126, R126, 1.4426950216293334961 ;  /* 0x3fb8aa3b7e7e7820 */ /* 0x000fe20000400000 */
[----:B------:R-:W-:Y:S01]  /*cec0*/  FMUL R22, R23, 1.4426950216293334961 ;  /* 0x3fb8aa3b17167820 */ /* 0x000fe20000400000 */
[----:B------:R-:W-:Y:S01]  /*ced0*/  FADD R30, R30, -R14 ;  /* 0x8000000e1e1e7221 */ /* 0x000fe20000000000 */
[----:B------:R-:W2:Y:S01]  /*cee0*/  LDL.LU R47, [R1+0xbc] ;  /* 0x0000bc00012f7983 */ /* 0x000ea20000300800 */
[----:B------:R0:W-:Y:S01]  /*cef0*/  MUFU.EX2 R146, R39 ;  /* 0x0000002700927308 */ /* 0x0001e20000000800 */
[----:B------:R-:W-:Y:S01]  /*cf00*/  FMUL R127, R127, 1.4426950216293334961 ;  /* 0x3fb8aa3b7f7f7820 */ /* 0x000fe20000400000 */
[----:B------:R-:W-:Y:S01]  /*cf10*/  FADD R106, R106, -R5 ;  /* 0x800000056a6a7221 */ /* 0x000fe20000000000 */
[----:B------:R-:W2:Y:S01]  /*cf20*/  LDL.LU R46, [R1+0xc0] ;  /* 0x0000c000012e7983 */ /* 0x000ea20000300800 */
[----:B------:R-:W-:Y:S01]  /*cf30*/  FADD R18, R18, -R10 ;  /* 0x8000000a12127221 */ /* 0x000fe20000000000 */
[----:B------:R-:W-:Y:S01]  /*cf40*/  FMUL R23, R38, 1.4426950216293334961 ;  /* 0x3fb8aa3b26177820 */ /* 0x000fe20000400000 */
[----:B------:R-:W-:Y:S01]  /*cf50*/  FMUL R32, R32, 1.4426950216293334961 ;  /* 0x3fb8aa3b20207820 */ /* 0x000fe20000400000 */
[--C-:B------:R-:W-:Y:S01]  /*cf60*/  FADD R28, R28, -R14.reuse ;  /* 0x8000000e1c1c7221 */ /* 0x100fe20000000000 */
[----:B------:R1:W-:Y:S01]  /*cf70*/  MUFU.EX2 R107, R19 ;  /* 0x00000013006b7308 */ /* 0x0003e20000000800 */
[----:B0-----:R-:W2:Y:S01]  /*cf80*/  LDL.LU R39, [R1+0xc4] ;  /* 0x0000c40001277983 */ /* 0x001ea20000300800 */
[----:B------:R-:W-:Y:S01]  /*cf90*/  FADD R27, R27, -R14 ;  /* 0x8000000e1b1b7221 */ /* 0x000fe20000000000 */
[----:B------:R-:W-:-:S02]  /*cfa0*/  FMUL R30, R30, 1.4426950216293334961 ;  /* 0x3fb8aa3b1e1e7820 */ /* 0x000fc40000400000 */
[----:B------:R-:W2:Y:S01]  /*cfb0*/  LDL.LU R38, [R1+0xc8] ;  /* 0x0000c80001267983 */ /* 0x000ea20000300800 */
[----:B------:R-:W-:Y:S02]  /*cfc0*/  FMUL R106, R106, 1.4426950216293334961 ;  /* 0x3fb8aa3b6a6a7820 */ /* 0x000fe40000400000 */
[----:B------:R0:W-:Y:S01]  /*cfd0*/  MUFU.EX2 R109, R36 ;  /* 0x00000024006d7308 */ /* 0x0001e20000000800 */
[----:B-1----:R-:W-:Y:S01]  /*cfe0*/  FMUL R19, R37, 1.4426950216293334961 ;  /* 0x3fb8aa3b25137820 */ /* 0x002fe20000400000 */
[----:B------:R-:W-:Y:S01]  /*cff0*/  FADD R29, R29, -R14 ;  /* 0x8000000e1d1d7221 */ /* 0x000fe20000000000 */
[----:B------:R-:W2:Y:S01]  /*d000*/  LDL.LU R37, [R1+0xcc] ;  /* 0x0000cc0001257983 */ /* 0x000ea20000300800 */
[----:B------:R-:W-:Y:S01]  /*d010*/  FMUL R18, R18, 1.4426950216293334961 ;  /* 0x3fb8aa3b12127820 */ /* 0x000fe20000400000 */
[----:B------:R-:W-:Y:S01]  /*d020*/  FMUL R28, R28, 1.4426950216293334961 ;  /* 0x3fb8aa3b1c1c7820 */ /* 0x000fe20000400000 */
[----:B------:R-:W-:Y:S01]  /*d030*/  FADD R148, R143, -R5 ;  /* 0x800000058f947221 */ /* 0x000fe20000000000 */
[----:B------:R-:W-:Y:S01]  /*d040*/  FMUL R88, R88, 1.4426950216293334961 ;  /* 0x3fb8aa3b58587820 */ /* 0x000fe20000400000 */
[----:B------:R1:W-:Y:S01]  /*d050*/  MUFU.EX2 R221, R126 ;  /* 0x0000007e00dd7308 */ /* 0x0003e20000000800 */
[----:B0-----:R-:W2:Y:S01]  /*d060*/  LDL.LU R36, [R1+0xd0] ;  /* 0x0000d00001247983 */ /* 0x001ea20000300800 */
[----:B------:R-:W-:-:S03]  /*d070*/  FMUL R27, R27, 1.4426950216293334961 ;  /* 0x3fb8aa3b1b1b7820 */ /* 0x000fc60000400000 */
[----:B------:R-:W2:Y:S03]  /*d080*/  LDL.LU R35, [R1+0xd4] ;  /* 0x0000d40001237983 */ /* 0x000ea60000300800 */
[----:B------:R0:W-:Y:S01]  /*d090*/  MUFU.EX2 R220, R127 ;  /* 0x0000007f00dc7308 */ /* 0x0001e20000000800 */
[--C-:B-1----:R-:W-:Y:S01]  /*d0a0*/  FADD R126, R34, -R10.reuse ;  /* 0x8000000a227e7221 */ /* 0x102fe20000000000 */
[----:B------:R-:W-:Y:S01]  /*d0b0*/  FMUL R24, R24, 1.4426950216293334961 ;  /* 0x3fb8aa3b18187820 */ /* 0x000fe20000400000 */
[----:B------:R-:W2:Y:S01]  /*d0c0*/  LDL.LU R34, [R1+0xd8] ;  /* 0x0000d80001227983 */ /* 0x000ea20000300800 */
[----:B------:R-:W-:Y:S01]  /*d0d0*/  FMUL R8, R8, 1.4426950216293334961 ;  /* 0x3fb8aa3b08087820 */ /* 0x000fe20000400000 */
[----:B------:R-:W-:Y:S01]  /*d0e0*/  FADD R123, R123, -R5 ;  /* 0x800000057b7b7221 */ /* 0x000fe20000000000 */
[----:B------:R-:W-:Y:S01]  /*d0f0*/  FADD R17, R17, -R10 ;  /* 0x8000000a11117221 */ /* 0x000fe20000000000 */
[----:B------:R-:W-:Y:S01]  /*d100*/  FADD R26, R26, -R14 ;  /* 0x8000000e1a1a7221 */ /* 0x000fe20000000000 */
[----:B------:R1:W-:Y:S01]  /*d110*/  MUFU.EX2 R121, R32 ;  /* 0x0000002000797308 */ /* 0x0003e20000000800 */
[--C-:B0-----:R-:W-:Y:S01]  /*d120*/  FADD R127, R33, -R10.reuse ;  /* 0x8000000a217f7221 */ /* 0x101fe20000000000 */
[----:B------:R-:W-:Y:S01]  /*d130*/  FADD R20, R20, -R10 ;  /* 0x8000000a14147221 */ /* 0x000fe20000000000 */
[----:B------:R-:W2:Y:S01]  /*d140*/  LDL.LU R33, [R1+0xdc] ;  /* 0x0000dc0001217983 */ /* 0x000ea20000300800 */
[--C-:B------:R-:W-:Y:S01]  /*d150*/  FADD R25, R25, -R14.reuse ;  /* 0x8000000e19197221 */ /* 0x100fe20000000000 */
[--C-:B------:R-:W-:Y:S01]  /*d160*/  FADD R120, R120, -R14.reuse ;  /* 0x8000000e78787221 */ /* 0x100fe20000000000 */
[--C-:B------:R-:W-:Y:S01]  /*d170*/  FADD R118, R118, -R14.reuse ;  /* 0x8000000e76767221 */ /* 0x100fe20000000000 */
[--C-:B------:R-:W-:Y:S01]  /*d180*/  FADD R116, R116, -R14.reuse ;  /* 0x8000000e74747221 */ /* 0x100fe20000000000 */
[----:B------:R0:W-:Y:S01]  /*d190*/  MUFU.EX2 R111, R18 ;  /* 0x00000012006f7308 */ /* 0x0001e20000000800 */
[----:B-1----:R-:W2:Y:S04]  /*d1a0*/  LDL.LU R32, [R1+0xe0] ;  /* 0x0000e00001207983 */ /* 0x002ea80000300800 */
[----:B------:R-:W2:Y:S03]  /*d1b0*/  LDL.LU R31, [R1+0xe4] ;  /* 0x0000e400011f7983 */ /* 0x000ea60000300800 */
[----:B------:R1:W-:Y:S01]  /*d1c0*/  MUFU.EX2 R7, R30 ;  /* 0x0000001e00077308 */ /* 0x0003e20000000800 */
[----:B0-----:R-:W-:Y:S01]  /*d1d0*/  FMUL R18, R29, 1.4426950216293334961 ;  /* 0x3fb8aa3b1d127820 */ /* 0x001fe20000400000 */
[--C-:B------:R-:W-:Y:S01]  /*d1e0*/  FADD R114, R114, -R14.reuse ;  /* 0x8000000e72727221 */ /* 0x100fe20000000000 */
[--C-:B------:R-:W-:Y:S01]  /*d1f0*/  FADD R112, R112, -R14.reuse ;  /* 0x8000000e70707221 */ /* 0x100fe20000000000 */
[--C-:B------:R-:W-:Y:S01]  /*d200*/  FADD R110, R110, -R14.reuse ;  /* 0x8000000e6e6e7221 */ /* 0x100fe20000000000 */
[----:B------:R-:W-:Y:S01]  /*d210*/  FADD R108, R108, -R14 ;  /* 0x8000000e6c6c7221 */ /* 0x000fe20000000000 */
[----:B------:R-:W-:Y:S01]  /*d220*/  FMUL R9, R9, 1.4426950216293334961 ;  /* 0x3fb8aa3b09097820 */ /* 0x000fe20000400000 */
[----:B------:R0:W-:Y:S06]  /*d230*/  MEMBAR.ALL.CTA ;  /* 0x0000000000007992 */ /* 0x0001ec0000008000 */
[----:B0-----:R-:W0:Y:S01]  /*d240*/  FENCE.VIEW.ASYNC.S ;  /* 0x00000000000073c6 */ /* 0x001e220000000000 */
[----:B------:R-:W-:Y:S03]  /*d250*/  MUFU.EX2 R143, R106 ;  /* 0x0000006a008f7308 */ /* 0x000fe60000000800 */
[----:B-1----:R-:W2:Y:S04]  /*d260*/  LDL.LU R30, [R1+0xe8] ;  /* 0x0000e800011e7983 */ /* 0x002ea80000300800 */
[----:B------:R-:W2:Y:S01]  /*d270*/  LDL.LU R29, [R1+0xec] ;  /* 0x0000ec00011d7983 */ /* 0x000ea20000300800 */
[----:B------:R1:W-:Y:S08]  /*d280*/  MUFU.EX2 R106, R28 ;  /* 0x0000001c006a7308 */ /* 0x0003f00000000800 */
[----:B------:R4:W-:Y:S01]  /*d290*/  MUFU.EX2 R124, R27 ;  /* 0x0000001b007c7308 */ /* 0x0009e20000000800 */
[----:B-1----:R-:W2:Y:S04]  /*d2a0*/  LDL.LU R28, [R1+0xf0] ;  /* 0x0000f000011c7983 */ /* 0x002ea80000300800 */
[----:B----4-:R-:W4:Y:S03]  /*d2b0*/  LDL.LU R27, [R1+0xf4] ;  /* 0x0000f400011b7983 */ /* 0x010f260000300800 */
[----:B------:R-:W1:Y:S01]  /*d2c0*/  MUFU.EX2 R125, R24 ;  /* 0x00000018007d7308 */ /* 0x000e620000000800 */
[----:B------:R-:W-:Y:S01]  /*d2d0*/  FMUL R123, R123, 1.4426950216293334961 ;  /* 0x3fb8aa3b7b7b7820 */ /* 0x000fe20000400000 */
[----:B------:R-:W-:-:S06]  /*d2e0*/  FMUL R17, R17, 1.4426950216293334961 ;  /* 0x3fb8aa3b11117820 */ /* 0x000fcc0000400000 */
[----:B------:R-:W0:Y:S01]  /*d2f0*/  MUFU.EX2 R88, R88 ;  /* 0x0000005800587308 */ /* 0x000e220000000800 */
[----:B------:R-:W-:-:S07]  /*d300*/  FMUL R26, R26, 1.4426950216293334961 ;  /* 0x3fb8aa3b1a1a7820 */ /* 0x000fce0000400000 */
[----:B------:R-:W2:Y:S01]  /*d310*/  MUFU.EX2 R8, R8 ;  /* 0x0000000800087308 */ /* 0x000ea20000000800 */
[-C--:B-1----:R-:W-:Y:S01]  /*d320*/  FMUL R214, R214, R125.reuse ;  /* 0x0000007dd6d67220 */ /* 0x082fe20000400000 */
[----:B---3--:R-:W-:-:S06]  /*d330*/  FMUL R215, R215, R125 ;  /* 0x0000007dd7d77220 */ /* 0x008fcc0000400000 */
[----:B------:R-:W-:Y:S01]  /*d340*/  MUFU.EX2 R222, R123 ;  /* 0x0000007b00de7308 */ /* 0x000fe20000000800 */
[----:B0-----:R-:W-:-:S07]  /*d350*/  FMUL R212, R212, R88 ;  /* 0x00000058d4d47220 */ /* 0x001fce0000400000 */
[----:B------:R0:W-:Y:S01]  /*d360*/  MUFU.EX2 R113, R17 ;  /* 0x0000001100717308 */ /* 0x0001e20000000800 */
[----:B------:R-:W-:-:S07]  /*d370*/  FMUL R213, R213, R88 ;  /* 0x00000058d5d57220 */ /* 0x000fce0000400000 */
[----:B------:R1:W-:Y:S01]  /*d380*/  MUFU.EX2 R123, R26 ;  /* 0x0000001a007b7308 */ /* 0x0003e20000000800 */
[----:B0-----:R-:W-:Y:S01]  /*d390*/  FMUL R17, R20, 1.4426950216293334961 ;  /* 0x3fb8aa3b14117820 */ /* 0x001fe20000400000 */
[----:B------:R-:W-:Y:S01]  /*d3a0*/  FMUL R20, R25, 1.4426950216293334961 ;  /* 0x3fb8aa3b19147820 */ /* 0x000fe20000400000 */
[-C--:B--2---:R-:W-:Y:S01]  /*d3b0*/  FMUL R210, R210, R125.reuse ;  /* 0x0000007dd2d27220 */ /* 0x084fe20000400000 */
[----:B-1----:R-:W2:Y:S04]  /*d3c0*/  LDL.LU R26, [R1+0xf8] ;  /* 0x0000f800011a7983 */ /* 0x002ea80000300800 */
[----:B------:R-:W3:Y:S04]  /*d3d0*/  LDL.LU R25, [R1+0xfc] ;  /* 0x0000fc0001197983 */ /* 0x000ee80000300800 */
[----:B------:R-:W3:Y:S01]  /*d3e0*/  LDL.LU R14, [R1+0x128] ;  /* 0x00012800010e7983 */ /* 0x000ee20000300800 */
[----:B------:R-:W-:-:S03]  /*d3f0*/  FMUL R211, R211, R125 ;  /* 0x0000007dd3d37220 */ /* 0x000fc60000400000 */
[----:B------:R-:W3:Y:S01]  /*d400*/  LDL.LU R10, [R1+0x12c] ;  /* 0x00012c00010a7983 */ /* 0x000ee20000300800 */
[----:B------:R-:W-:-:S03]  /*d410*/  FMUL R2, R2, R8 ;  /* 0x0000000802027220 */ /* 0x000fc60000400000 */
[----:B------:R-:W3:Y:S01]  /*d420*/  LDL.LU R5, [R1+0x124] ;  /* 0x0001240001057983 */ /* 0x000ee20000300800 */
[-C--:B------:R-:W-:Y:S01]  /*d430*/  FMUL R3, R3, R8.reuse ;  /* 0x0000000803037220 */ /* 0x080fe20000400000 */
[-C--:B------:R-:W-:Y:S02]  /*d440*/  FMUL R250, R250, R8.reuse ;  /* 0x00000008fafa7220 */ /* 0x080fe40000400000 */
[----:B------:R-:W3:Y:S01]  /*d450*/  LDL.LU R4, [R1+0x120] ;  /* 0x0001200001047983 */ /* 0x000ee20000300800 */
[-C--:B------:R-:W-:Y:S01]  /*d460*/  FMUL R251, R251, R8.reuse ;  /* 0x00000008fbfb7220 */ /* 0x080fe20000400000 */
[-C--:B------:R-:W-:Y:S01]  /*d470*/  FMUL R87, R87, R8.reuse ;  /* 0x0000000857577220 */ /* 0x080fe20000400000 */
[-C--:B------:R-:W-:Y:S01]  /*d480*/  FMUL R86, R86, R8.reuse ;  /* 0x0000000856567220 */ /* 0x080fe20000400000 */
[----:B------:R-:W2:Y:S01]  /*d490*/  LDL.LU R24, [R1+0x1c] ;  /* 0x00001c0001187983 */ /* 0x000ea20000300800 */
[-C--:B------:R-:W-:Y:S01]  /*d4a0*/  FMUL R83, R83, R8.reuse ;  /* 0x0000000853537220 */ /* 0x080fe20000400000 */
[----:B------:R-:W-:Y:S01]  /*d4b0*/  FMUL R82, R82, R8 ;  /* 0x0000000852527220 */ /* 0x000fe20000400000 */
[-C--:B------:R-:W-:Y:S01]  /*d4c0*/  FMUL R208, R208, R88.reuse ;  /* 0x00000058d0d07220 */ /* 0x080fe20000400000 */
[----:B------:R0:W-:Y:S01]  /*d4d0*/  STL [R1+0x690], R8 ;  /* 0x0006900801007387 */ /* 0x0001e20000100800 */
[-C--:B------:R-:W-:Y:S01]  /*d4e0*/  FMUL R209, R209, R88.reuse ;  /* 0x00000058d1d17220 */ /* 0x080fe20000400000 */
[-C--:B------:R-:W-:Y:S01]  /*d4f0*/  FMUL R206, R206, R125.reuse ;  /* 0x0000007dcece7220 */ /* 0x080fe20000400000 */
[-C--:B------:R-:W-:Y:S01]  /*d500*/  FMUL R207, R207, R125.reuse ;  /* 0x0000007dcfcf7220 */ /* 0x080fe20000400000 */
[-C--:B------:R-:W-:Y:S01]  /*d510*/  FMUL R204, R204, R88.reuse ;  /* 0x00000058cccc7220 */ /* 0x080fe20000400000 */
[----:B------:R-:W-:Y:S01]  /*d520*/  FMUL R205, R205, R88 ;  /* 0x00000058cdcd7220 */ /* 0x000fe20000400000 */
[-C--:B------:R-:W-:Y:S01]  /*d530*/  FMUL R79, R79, R8.reuse ;  /* 0x000000084f4f7220 */ /* 0x080fe20000400000 */
[-C--:B------:R-:W-:Y:S01]  /*d540*/  FMUL R202, R202, R125.reuse ;  /* 0x0000007dcaca7220 */ /* 0x080fe20000400000 */
[----:B------:R-:W-:Y:S01]  /*d550*/  FMUL R78, R78, R8 ;  /* 0x000000084e4e7220 */ /* 0x000fe20000400000 */
[-C--:B------:R-:W-:Y:S01]  /*d560*/  FMUL R203, R203, R125.reuse ;  /* 0x0000007dcbcb7220 */ /* 0x080fe20000400000 */
[-C--:B------:R-:W-:Y:S01]  /*d570*/  FMUL R200, R200, R88.reuse ;  /* 0x00000058c8c87220 */ /* 0x080fe20000400000 */
[-C--:B------:R-:W-:Y:S01]  /*d580*/  FMUL R201, R201, R88.reuse ;  /* 0x00000058c9c97220 */ /* 0x080fe20000400000 */
[-C--:B------:R-:W-:Y:S01]  /*d590*/  FMUL R198, R198, R125.reuse ;  /* 0x0000007dc6c67220 */ /* 0x080fe20000400000 */
[-C--:B------:R-:W-:Y:S01]  /*d5a0*/  FMUL R199, R199, R125.reuse ;  /* 0x0000007dc7c77220 */ /* 0x080fe20000400000 */
[----:B------:R-:W-:Y:S01]  /*d5b0*/  FMUL R196, R196, R88 ;  /* 0x00000058c4c47220 */ /* 0x000fe20000400000 */
[-C--:B------:R-:W-:Y:S01]  /*d5c0*/  FMUL R75, R75, R8.reuse ;  /* 0x000000084b4b7220 */ /* 0x080fe20000400000 */
[----:B------:R-:W-:Y:S01]  /*d5d0*/  FMUL R74, R74, R8 ;  /* 0x000000084a4a7220 */ /* 0x000fe20000400000 */
[-C--:B------:R-:W-:Y:S01]  /*d5e0*/  FMUL R197, R197, R88.reuse ;  /* 0x00000058c5c57220 */ /* 0x080fe20000400000 */
[-C--:B------:R-:W-:Y:S01]  /*d5f0*/  FMUL R194, R194, R125.reuse ;  /* 0x0000007dc2c27220 */ /* 0x080fe20000400000 */
[-C--:B------:R-:W-:Y:S01]  /*d600*/  FMUL R195, R195, R125.reuse ;  /* 0x0000007dc3c37220 */ /* 0x080fe20000400000 */
[----:B------:R-:W-:Y:S01]  /*d610*/  FMUL R192, R192, R88 ;  /* 0x00000058c0c07220 */ /* 0x000fe20000400000 */
[-C--:B------:R-:W-:Y:S01]  /*d620*/  FMUL R71, R71, R8.reuse ;  /* 0x0000000847477220 */ /* 0x080fe20000400000 */
[----:B------:R-:W-:Y:S01]  /*d630*/  FMUL R70, R70, R8 ;  /* 0x0000000846467220 */ /* 0x000fe20000400000 */
[----:B------:R-:W-:Y:S01]  /*d640*/  FMUL R193, R193, R88 ;  /* 0x00000058c1c17220 */ /* 0x000fe20000400000 */
        /* <DEDUP_REMOVED lines=22> */
[----:B------:R-:W-:Y:S01]  /*d7b0*/  FMUL R35, R35, R8 ;  /* 0x0000000823237220 */ /* 0x000fe20000400000 */
[-C--:B------:R-:W-:Y:S01]  /*d7c0*/  FMUL R183, R183, R125.reuse ;  /* 0x0000007db7b77220 */ /* 0x080fe20000400000 */
[----:B------:R-:W1:Y:S01]  /*d7d0*/  MUFU.EX2 R9, R9 ;  /* 0x0000000900097308 */ /* 0x000e620000000800 */
        /* <DEDUP_REMOVED lines=15> */
[----:B----4-:R-:W-:-:S02]  /*d8d0*/  FMUL R27, R27, R8 ;  /* 0x000000081b1b7220 */ /* 0x010fc40000400000 */
[----:B0-----:R-:W4:Y:S04]  /*d8e0*/  LDL.LU R8, [R1+0x11c] ;  /* 0x00011c0001087983 */ /* 0x001f280000300800 */
[----:B------:R-:W-:Y:S04]  /*d8f0*/  STL.64 [R1+0x668], R214 ;  /* 0x000668d601007387 */ /* 0x000fe80000100a00 */
        /* <DEDUP_REMOVED lines=13> */
[----:B------:R-:W-:Y:S01]  /*d9d0*/  STL.64 [R1+0x5f8], R186 ;  /* 0x0005f8ba01007387 */ /* 0x000fe20000100a00 */
[----:B------:R-:W-:-:S03]  /*d9e0*/  FMUL R168, R168, R88 ;  /* 0x00000058a8a87220 */ /* 0x000fc60000400000 */
[----:B------:R-:W-:Y:S01]  /*d9f0*/  STL.64 [R1+0x5f0], R184 ;  /* 0x0005f0b801007387 */ /* 0x000fe20000100a00 */
[----:B------:R-:W-:-:S03]  /*da00*/  FMUL R169, R169, R88 ;  /* 0x00000058a9a97220 */ /* 0x000fc60000400000 */
[----:B------:R-:W-:Y:S01]  /*da10*/  STL.64 [R1+0x5e8], R182 ;  /* 0x0005e8b601007387 */ /* 0x000fe20000100a00 */
[-C--:B------:R-:W-:Y:S01]  /*da20*/  FMUL R166, R166, R125.reuse ;  /* 0x0000007da6a67220 */ /* 0x080fe20000400000 */
[-C--:B------:R-:W-:Y:S02]  /*da30*/  FMUL R167, R167, R125.reuse ;  /* 0x0000007da7a77220 */ /* 0x080fe40000400000 */
[----:B------:R-:W-:Y:S01]  /*da40*/  STL.64 [R1+0x5e0], R180 ;  /* 0x0005e0b401007387 */ /* 0x000fe20000100a00 */
[-C--:B------:R-:W-:Y:S01]  /*da50*/  FMUL R164, R164, R88.reuse ;  /* 0x00000058a4a47220 */ /* 0x080fe20000400000 */
[----:B------:R-:W-:Y:S02]  /*da60*/  FMUL R165, R165, R88 ;  /* 0x00000058a5a57220 */ /* 0x000fe40000400000 */
[----:B------:R-:W-:Y:S01]  /*da70*/  STL.64 [R1+0x5d8], R178 ;  /* 0x0005d8b201007387 */ /* 0x000fe20000100a00 */
[-C--:B------:R-:W-:Y:S01]  /*da80*/  FMUL R162, R162, R125.reuse ;  /* 0x0000007da2a27220 */ /* 0x080fe20000400000 */
[----:B------:R-:W-:-:S02]  /*da90*/  FMUL R163, R163, R125 ;  /* 0x0000007da3a37220 */ /* 0x000fc40000400000 */
        /* <DEDUP_REMOVED lines=11> */
[----:B------:R-:W-:Y:S02]  /*db50*/  FMUL R155, R155, R125 ;  /* 0x0000007d9b9b7220 */ /* 0x000fe40000400000 */
[----:B------:R-:W-:Y:S01]  /*db60*/  STL.64 [R1+0x5b0], R168 ;  /* 0x0005b0a801007387 */ /* 0x000fe20000100a00 */
[-C--:B------:R-:W-:Y:S01]  /*db70*/  FMUL R152, R152, R88.reuse ;  /* 0x0000005898987220 */ /* 0x080fe20000400000 */
[----:B------:R-:W-:Y:S02]  /*db80*/  FMUL R153, R153, R88 ;  /* 0x0000005899997220 */ /* 0x000fe40000400000 */
[----:B------:R-:W-:Y:S04]  /*db90*/  STL.64 [R1+0x5a8], R166 ;  /* 0x0005a8a601007387 */ /* 0x000fe80000100a00 */
[----:B------:R-:W-:Y:S01]  /*dba0*/  STL.64 [R1+0x5a0], R164 ;  /* 0x0005a0a401007387 */ /* 0x000fe20000100a00 */
[----:B-1----:R-:W-:-:S03]  /*dbb0*/  FMUL R11, R11, R9 ;  /* 0x000000090b0b7220 */ /* 0x002fc60000400000 */
[----:B------:R-:W-:Y:S01]  /*dbc0*/  STL.64 [R1+0x598], R162 ;  /* 0x000598a201007387 */ /* 0x000fe20000100a00 */
[----:B------:R-:W-:-:S03]  /*dbd0*/  FMUL R0, R0, R9 ;  /* 0x0000000900007220 */ /* 0x000fc60000400000 */
[----:B------:R-:W-:Y:S04]  /*dbe0*/  STL.64 [R1+0x590], R160 ;  /* 0x000590a001007387 */ /* 0x000fe80000100a00 */
[----:B------:R0:W-:Y:S04]  /*dbf0*/  STL.64 [R1+0x588], R158 ;  /* 0x0005889e01007387 */ /* 0x0001e80000100a00 */
[----:B------:R1:W-:Y:S01]  /*dc00*/  STL.64 [R1+0x580], R156 ;  /* 0x0005809c01007387 */ /* 0x0003e20000100a00 */
[----:B------:R-:W-:-:S03]  /*dc10*/  FMUL R252, R252, R9 ;  /* 0x00000009fcfc7220 */ /* 0x000fc60000400000 */
[----:B------:R3:W-:Y:S04]  /*dc20*/  STL.64 [R1+0x578], R154 ;  /* 0x0005789a01007387 */ /* 0x0007e80000100a00 */
[----:B------:R2:W-:Y:S01]  /*dc30*/  STL.64 [R1+0x570], R152 ;  /* 0x0005709801007387 */ /* 0x0005e20000100a00 */
[----:B0-----:R-:W-:Y:S01]  /*dc40*/  IMAD.MOV.U32 R158, RZ, RZ, R252 ;  /* 0x000000ffff9e7224 */ /* 0x001fe200078e00fc */
[----:B-1----:R-:W-:Y:S01]  /*dc50*/  MOV R156, R250 ;  /* 0x000000fa009c7202 */ /* 0x002fe20000000f00 */
[----:B------:R-:W-:Y:S02]  /*dc60*/  IMAD.MOV.U32 R157, RZ, RZ, R251 ;  /* 0x000000ffff9d7224 */ /* 0x000fe400078e00fb */
[----:B---3--:R-:W-:Y:S01]  /*dc70*/  IMAD.MOV.U32 R154, RZ, RZ, R11 ;  /* 0x000000ffff9a7224 */ /* 0x008fe200078e000b */
[----:B--2---:R-:W-:Y:S01]  /*dc80*/  MOV R152, R2 ;  /* 0x0000000200987202 */ /* 0x004fe20000000f00 */
[----:B------:R-:W-:Y:S01]  /*dc90*/  IMAD.MOV.U32 R153, RZ, RZ, R3 ;  /* 0x000000ffff997224 */ /* 0x000fe200078e0003 */
[----:B------:R-:W2:Y:S01]  /*dca0*/  LDL.LU R2, [R1+0x6ac] ;  /* 0x0006ac0001027983 */ /* 0x000ea20000300800 */
[----:B------:R-:W-:-:S03]  /*dcb0*/  IMAD.MOV.U32 R155, RZ, RZ, R0 ;  /* 0x000000ffff9b7224 */ /* 0x000fc600078e0000 */
[----:B------:R-:W3:Y:S04]  /*dcc0*/  LDL.LU R3, [R1+0x6a8] ;  /* 0x0006a80001037983 */ /* 0x000ee80000300800 */
[----:B------:R-:W3:Y:S04]  /*dcd0*/  LDL.LU R11, [R1+0x6a4] ;  /* 0x0006a400010b7983 */ /* 0x000ee80000300800 */
[----:B------:R-:W4:Y:S04]  /*dce0*/  LDL.LU R0, [R1+0x6a0] ;  /* 0x0006a00001007983 */ /* 0x000f280000300800 */
[----:B------:R-:W4:Y:S04]  /*dcf0*/  LDL.LU R250, [R1+0x69c] ;  /* 0x00069c0001fa7983 */ /* 0x000f280000300800 */
[----:B------:R-:W2:Y:S04]  /*dd00*/  LDL.LU R251, [R1+0x698] ;  /* 0x0006980001fb7983 */ /* 0x000ea80000300800 */
[----:B------:R-:W2:Y:S01]  /*dd10*/  LDL.LU R252, [R1+0x694] ;  /* 0x0006940001fc7983 */ /* 0x000ea20000300800 */
        /* <DEDUP_REMOVED lines=29> */
[----:B------:R-:W-:Y:S01]  /*def0*/  IMAD.MOV.U32 R159, RZ, RZ, R24 ;  /* 0x000000ffff9f7224 */ /* 0x000fe200078e0018 */
[----:B------:R-:W-:Y:S01]  /*df00*/  MOV R160, R87 ;  /* 0x0000005700a07202 */ /* 0x000fe20000000f00 */
        /* <DEDUP_REMOVED lines=26> */
[----:B------:R-:W-:-:S02]  /*e0b0*/  IMAD.MOV.U32 R178, RZ, RZ, R69 ;  /* 0x000000ffffb27224 */ /* 0x000fc400078e0045 */
[----:B------:R-:W-:Y:S02]  /*e0c0*/  IMAD.MOV.U32 R179, RZ, RZ, R68 ;  /* 0x000000ffffb37224 */ /* 0x000fe400078e0044 */
[----:B------:R-:W-:Y:S02]  /*e0d0*/  IMAD.MOV.U32 R181, RZ, RZ, R66 ;  /* 0x000000ffffb57224 */ /* 0x000fe400078e0042 */
[----:B------:R-:W-:Y:S02]  /*e0e0*/  IMAD.MOV.U32 R182, RZ, RZ, R65 ;  /* 0x000000ffffb67224 */ /* 0x000fe400078e0041 */
[----:B------:R-:W-:Y:S02]  /*e0f0*/  IMAD.MOV.U32 R183, RZ, RZ, R64 ;  /* 0x000000ffffb77224 */ /* 0x000fe400078e0040 */
[----:B------:R-:W-:Y:S02]  /*e100*/  IMAD.MOV.U32 R185, RZ, RZ, R62 ;  /* 0x000000ffffb97224 */ /* 0x000fe400078e003e */
        /* <DEDUP_REMOVED lines=22> */
[----:B------:R-:W-:Y:S01]  /*e270*/  IMAD.MOV.U32 R215, RZ, RZ, R25 ;  /* 0x000000ffffd77224 */ /* 0x000fe200078e0019 */
[----:B------:R-:W-:Y:S02]  /*e280*/  F2FP.F16.F32.PACK_AB R25, R238, R239 ;  /* 0x000000efee19723e */ /* 0x000fe400000000ff */
[----:B------:R-:W-:Y:S01]  /*e290*/  F2FP.F16.F32.PACK_AB R27, R236, R237 ;  /* 0x000000edec1b723e */ /* 0x000fe200000000ff */
[----:B------:R-:W-:Y:S01]  /*e2a0*/  FMUL R233, R233, 1.4426950216293334961 ;  /* 0x3fb8aa3be9e97820 */ /* 0x000fe20000400000 */
[----:B------:R-:W-:-:S05]  /*e2b0*/  FMUL R232, R232, 1.4426950216293334961 ;  /* 0x3fb8aa3be8e87820 */ /* 0x000fca0000400000 */
[----:B------:R-:W-:Y:S08]  /*e2c0*/  MUFU.EX2 R233, R233 ;  /* 0x000000e900e97308 */ /* 0x000ff00000000800 */
[----:B------:R-:W0:Y:S01]  /*e2d0*/  MUFU.EX2 R232, R232 ;  /* 0x000000e800e87308 */ /* 0x000e220000000800 */
[----:B------:R-:W-:Y:S02]  /*e2e0*/  F2FP.F16.F32.PACK_AB R29, R234, R235 ;  /* 0x000000ebea1d723e */ /* 0x000fe400000000ff */
[----:B0-----:R-:W-:-:S02]  /*e2f0*/  F2FP.F16.F32.PACK_AB R31, R232, R233 ;  /* 0x000000e9e81f723e */ /* 0x001fc400000000ff */
[----:B----4-:R-:W-:Y:S02]  /*e300*/  F2FP.F16.F32.PACK_AB R26, R0, R250 ;  /* 0x000000fa001a723e */ /* 0x010fe400000000ff */
[----:B--2---:R-:W-:Y:S01]  /*e310*/  F2FP.F16.F32.PACK_AB R24, R251, R252 ;  /* 0x000000fcfb18723e */ /* 0x004fe200000000ff */
[----:B------:R-:W-:Y:S06]  /*e320*/  BAR.SYNC.DEFER_BLOCKING 0x0 ;  /* 0x0000000000007b1d */ /* 0x000fec0000010000 */
[----:B------:R-:W-:-:S06]  /*e330*/  WARPGROUP.ARRIVE ;  /* 0x00000000000079c5 */ /* 0x000fcc0000000000 */
[----:B------:R-:W-:Y:S01]  /*e340*/  HGMMA.64x128x16.F32 R152, R24, gdesc[UR16], R152, gsb0 ;  /* 0x01e0001018987df0 */ /* 0x000fe20008000898 */
[----:B---3--:R-:W-:Y:S02]  /*e350*/  F2FP.F16.F32.PACK_AB R28, R3, R11 ;  /* 0x0000000b031c723e */ /* 0x008fe400000000ff */
[----:B------:R-:W-:Y:S02]  /*e360*/  F2FP.F16.F32.PACK_AB R30, R10, R2 ;  /* 0x000000020a1e723e */ /* 0x000fe400000000ff */
[----:B------:R-:W-:Y:S02]  /*e370*/  F2FP.F16.F32.PACK_AB R32, R5, R14 ;  /* 0x0000000e0520723e */ /* 0x000fe400000000ff */
[----:B------:R-:W-:Y:S02]  /*e380*/  F2FP.F16.F32.PACK_AB R33, R230, R231 ;  /* 0x000000e7e621723e */ /* 0x000fe400000000ff */
[----:B------:R-:W-:Y:S02]  /*e390*/  F2FP.F16.F32.PACK_AB R34, R8, R4 ;  /* 0x000000040822723e */ /* 0x000fe400000000ff */
[----:B------:R-:W-:Y:S01]  /*e3a0*/  F2FP.F16.F32.PACK_AB R35, R228, R229 ;  /* 0x000000e5e423723e */ /* 0x000fe200000000ff */
[----:B------:R-:W-:-:S02]  /*e3b0*/  WARPGROUP.DEPBAR.LE gsb0, 0x0 ;  /* 0x00008000000079c5 */ /* 0x000fc40000010000 */
[----:B------:R-:W-:Y:S01]  /*e3c0*/  WARPGROUP.ARRIVE ;  /* 0x00000000000079c5 */ /* 0x000fe20000000000 */
[----:B------:R-:W-:Y:S02]  /*e3d0*/  F2FP.F16.F32.PACK_AB R36, R50, R45 ;  /* 0x0000002d3224723e */ /* 0x000fe400000000ff */
[----:B------:R-:W-:Y:S02]  /*e3e0*/  F2FP.F16.F32.PACK_AB R40, R41, R40 ;  /* 0x000000282928723e */ /* 0x000fe400000000ff */
[----:B------:R-:W-:Y:S01]  /*e3f0*/  F2FP.F16.F32.PACK_AB R42, R6, R42 ;  /* 0x0000002a062a723e */ /* 0x000fe200000000ff */
[----:B------:R-:W-:Y:S01]  /*e400*/  HGMMA.64x128x16.F32 R152, R28, gdesc[UR40], R152, gsb0 ;  /* 0x01e000281c987df0 */ /* 0x000fe20008000898 */
[----:B------:R-:W-:Y:S01]  /*e410*/  F2FP.F16.F32.PACK_AB R37, R226, R227 ;  /* 0x000000e3e225723e */ /* 0x000fe200000000ff */
[----:B------:R-:W-:Y:S01]  /*e420*/  FMUL R248, R248, 1.4426950216293334961 ;  /* 0x3fb8aa3bf8f87820 */ /* 0x000fe20000400000 */
[----:B------:R-:W-:Y:S01]  /*e430*/  F2FP.F16.F32.PACK_AB R38, R44, R43 ;  /* 0x0000002b2c26723e */ /* 0x000fe200000000ff */
[----:B------:R-:W-:Y:S01]  /*e440*/  FMUL R217, R217, 1.4426950216293334961 ;  /* 0x3fb8aa3bd9d97820 */ /* 0x000fe20000400000 */
[----:B------:R-:W-:Y:S01]  /*e450*/  F2FP.F16.F32.PACK_AB R39, R224, R225 ;  /* 0x000000e1e027723e */ /* 0x000fe200000000ff */
[----:B------:R-:W-:Y:S01]  /*e460*/  FMUL R243, R243, 1.4426950216293334961 ;  /* 0x3fb8aa3bf3f37820 */ /* 0x000fe20000400000 */
[----:B------:R-:W-:Y:S01]  /*e470*/  F2FP.F16.F32.PACK_AB R46, R246, R247 ;  /* 0x000000f7f62e723e */ /* 0x000fe200000000ff */
[----:B------:R-:W-:Y:S01]  /*e480*/  FMUL R148, R148, 1.4426950216293334961 ;  /* 0x3fb8aa3b94947820 */ /* 0x000fe20000400000 */
[----:B------:R-:W-:Y:S01]  /*e490*/  F2FP.F16.F32.PACK_AB R48, R244, R245 ;  /* 0x000000f5f430723e */ /* 0x000fe200000000ff */
[----:B------:R-:W2:Y:S01]  /*e4a0*/  LDL.LU R25, [R1+0x108] ;  /* 0x0001080001197983 */ /* 0x000ea20000300800 */
[----:B------:R-:W-:-:S02]  /*e4b0*/  WARPGROUP.DEPBAR.LE gsb0, 0x0 ;  /* 0x00008000000079c5 */ /* 0x000fc40000010000 */
[----:B------:R-:W-:Y:S01]  /*e4c0*/  WARPGROUP.ARRIVE ;  /* 0x00000000000079c5 */ /* 0x000fe20000000000 */
[----:B------:R-:W-:Y:S02]  /*e4d0*/  F2FP.F16.F32.PACK_AB R41, R222, R223 ;  /* 0x000000dfde29723e */ /* 0x000fe400000000ff */
[----:B------:R-:W-:Y:S01]  /*e4e0*/  F2FP.F16.F32.PACK_AB R43, R220, R221 ;  /* 0x000000dddc2b723e */ /* 0x000fe200000000ff */
[----:B------:R-:W0:Y:S01]  /*e4f0*/  MUFU.EX2 R248, R248 ;  /* 0x000000f800f87308 */ /* 0x000e220000000800 */
[----:B------:R-:W-:Y:S01]  /*e500*/  F2FP.F16.F32.PACK_AB R45, R218, R219 ;  /* 0x000000dbda2d723e */ /* 0x000fe200000000ff */
[----:B------:R-:W-:Y:S01]  /*e510*/  HGMMA.64x128x16.F32 R152, R32, gdesc[UR20], R152, gsb0 ;  /* 0x01e0001420987df0 */ /* 0x000fe20008000898 */
[----:B------:R-:W-:Y:S01]  /*e520*/  F2FP.F16.F32.PACK_AB R49, R150, R151 ;  /* 0x000000979631723e */ /* 0x000fe200000000ff */
[----:B------:R-:W3:Y:S04]  /*e530*/  LDL.LU R24, [R1+0x10c] ;  /* 0x00010c0001187983 */ /* 0x000ee80000300800 */
[----:B------:R-:W1:Y:S01]  /*e540*/  MUFU.EX2 R217, R217 ;  /* 0x000000d900d97308 */ /* 0x000e620000000800 */
[----:B------:R-:W-:Y:S01]  /*e550*/  F2FP.F16.F32.PACK_AB R52, R240, R241 ;  /* 0x000000f1f034723e */ /* 0x000fe200000000ff */
[----:B------:R-:W4:Y:S06]  /*e560*/  LDL.LU R26, [R1+0x104] ;  /* 0x00010400011a7983 */ /* 0x000f2c0000300800 */
[----:B------:R-:W1:Y:S01]  /*e570*/  MUFU.EX2 R243, R243 ;  /* 0x000000f300f37308 */ /* 0x000e620000000800 */
[----:B0-----:R-:W-:Y:S01]  /*e580*/  F2FP.F16.F32.PACK_AB R44, R248, R249 ;  /* 0x000000f9f82c723e */ /* 0x001fe200000000ff */
[----:B------:R-:W4:Y:S06]  /*e590*/  LDL.LU R27, [R1+0x100] ;  /* 0x00010000011b7983 */ /* 0x000f2c0000300800 */
[----:B------:R-:W0:Y:S01]  /*e5a0*/  MUFU.EX2 R148, R148 ;  /* 0x0000009400947308 */ /* 0x000e220000000800 */
[----:B------:R-:W-:-:S02]  /*e5b0*/  WARPGROUP.DEPBAR.LE gsb0, 0x0 ;  /* 0x00008000000079c5 */ /* 0x000fc40000010000 */
[----:B------:R-:W-:Y:S01]  /*e5c0*/  WARPGROUP.ARRIVE ;  /* 0x00000000000079c5 */ /* 0x000fe20000000000 */
[----:B-1----:R-:W-:Y:S01]  /*e5d0*/  F2FP.F16.F32.PACK_AB R47, R216, R217 ;  /* 0x000000d9d82f723e */ /* 0x002fe200000000ff */
[----:B------:R-:W2:Y:S04]  /*e5e0*/  LDL.LU R31, [R1+0x110] ;  /* 0x00011000011f7983 */ /* 0x000ea80000300800 */
[----:B------:R-:W-:Y:S01]  /*e5f0*/  HGMMA.64x128x16.F32 R152, R36, gdesc[UR24], R152, gsb0 ;  /* 0x01e0001824987df0 */ /* 0x000fe20008000898 */
[----:B------:R-:W-:Y:S01]  /*e600*/  F2FP.F16.F32.PACK_AB R50, R242, R243 ;  /* 0x000000f3f232723e */ /* 0x000fe200000000ff */
[----:B------:R-:W3:Y:S01]  /*e610*/  LDL.LU R30, [R1+0x114] ;  /* 0x00011400011e7983 */ /* 0x000ee20000300800 */
[----:B0-----:R-:W-:Y:S02]  /*e620*/  F2FP.F16.F32.PACK_AB R51, R148, R149 ;  /* 0x000000959433723e */ /* 0x001fe400000000ff */
[----:B------:R-:W-:Y:S01]  /*e630*/  F2FP.F16.F32.PACK_AB R53, R146, R147 ;  /* 0x000000939235723e */ /* 0x000fe200000000ff */
[----:B------:R-:W4:Y:S01]  /*e640*/  LDL.LU R29, [R1+0x118] ;  /* 0x00011800011d7983 */ /* 0x000f220000300800 */
[----:B------:R-:W-:-:S02]  /*e650*/  WARPGROUP.DEPBAR.LE gsb0, 0x0 ;  /* 0x00008000000079c5 */ /* 0x000fc40000010000 */
[----:B------:R-:W-:-:S06]  /*e660*/  WARPGROUP.ARRIVE ;  /* 0x00000000000079c5 */ /* 0x000fcc0000000000 */
[----:B------:R-:W-:Y:S03]  /*e670*/  HGMMA.64x128x16.F32 R152, R40, gdesc[UR28], R152, gsb0 ;  /* 0x01e0001c28987df0 */ /* 0x000fe60008000898 */
[----:B------:R-:W-:Y:S02]  /*e680*/  WARPGROUP.DEPBAR.LE gsb0, 0x0 ;  /* 0x00008000000079c5 */ /* 0x000fe40000010000 */
[----:B------:R-:W-:-:S07]  /*e690*/  WARPGROUP.ARRIVE ;  /* 0x00000000000079c5 */ /* 0x000fce0000000000 */
[----:B------:R-:W-:Y:S01]  /*e6a0*/  HGMMA.64x128x16.F32 R152, R44, gdesc[UR32], R152, gsb0 ;  /* 0x01e000202c987df0 */ /* 0x000fe20008000898 */
[----:B------:R-:W-:Y:S02]  /*e6b0*/  F2FP.F16.F32.PACK_AB R54, R144, R145 ;  /* 0x000000919036723e */ /* 0x000fe400000000ff */
[----:B------:R-:W-:Y:S01]  /*e6c0*/  F2FP.F16.F32.PACK_AB R55, R142, R143 ;  /* 0x0000008f8e37723e */ /* 0x000fe200000000ff */
[----:B------:R-:W-:Y:S02]  /*e6d0*/  WARPGROUP.DEPBAR.LE gsb0, 0x0 ;  /* 0x00008000000079c5 */ /* 0x000fe40000010000 */
[----:B------:R-:W-:-:S06]  /*e6e0*/  WARPGROUP.ARRIVE ;  /* 0x00000000000079c5 */ /* 0x000fcc0000000000 */
[----:B------:R-:W-:Y:S01]  /*e6f0*/  HGMMA.64x128x16.F32 R152, R48, gdesc[UR36], R152, gsb0 ;  /* 0x01e0002430987df0 */ /* 0x000fe20008000898 */
[----:B------:R-:W-:Y:S01]  /*e700*/  MOV R28, R8 ;  /* 0x00000008001c7202 */ /* 0x000fe20000000f00 */
[----:B------:R-:W-:Y:S01]  /*e710*/  IMAD.MOV.U32 R33, RZ, RZ, R14 ;  /* 0x000000ffff217224 */ /* 0x000fe200078e000e */
[----:B------:R-:W2:Y:S01]  /*e720*/  LDL.LU R8, [R1+0x690] ;  /* 0x0006900001087983 */ /* 0x000ea20000300800 */
[----:B------:R-:W-:Y:S01]  /*e730*/  IMAD.MOV.U32 R32, RZ, RZ, R10 ;  /* 0x000000ffff207224 */ /* 0x000fe200078e000a */
[----:B------:R-:W-:Y:S01]  /*e740*/  MOV R35, R4 ;  /* 0x0000000400237202 */ /* 0x000fe20000000f00 */
[----:B------:R-:W-:Y:S01]  /*e750*/  IMAD.MOV.U32 R34, RZ, RZ, R5 ;  /* 0x000000ffff227224 */ /* 0x000fe200078e0005 */
[----:B------:R-:W2:Y:S01]  /*e760*/  LDL.LU R14, [R1+0x68c] ;  /* 0x00068c00010e7983 */ /* 0x000ea20000300800 */
[----:B------:R-:W-:-:S03]  /*e770*/  IMAD.MOV.U32 R39, RZ, RZ, R2 ;  /* 0x000000ffff277224 */ /* 0x000fc600078e0002 */
[----:B------:R-:W2:Y:S01]  /*e780*/  LDL.LU R10, [R1+0x688] ;  /* 0x00068800010a7983 */ /* 0x000ea20000300800 */
[----:B------:R-:W-:-:S03]  /*e790*/  IMAD.MOV.U32 R36, RZ, RZ, R0 ;  /* 0x000000ffff247224 */ /* 0x000fc600078e0000 */
[----:B------:R-:W2:Y:S01]  /*e7a0*/  LDL.LU R5, [R1+0x684] ;  /* 0x0006840001057983 */ /* 0x000ea20000300800 */
[----:B------:R-:W-:-:S03]  /*e7b0*/  IMAD.MOV.U32 R38, RZ, RZ, R3 ;  /* 0x000000ffff267224 */ /* 0x000fc600078e0003 */
[----:B------:R-:W2:Y:S01]  /*e7c0*/  LDL.LU R4, [R1+0x680] ;  /* 0x0006800001047983 */ /* 0x000ea20000300800 */
[----:B------:R-:W-:-:S03]  /*e7d0*/  MOV R37, R11 ;  /* 0x0000000b00257202 */ /* 0x000fc60000000f00 */
[----:B------:R-:W2:Y:S04]  /*e7e0*/  LDL.LU R2, [R1+0x67c] ;  /* 0x00067c0001027983 */ /* 0x000ea80000300800 */
[----:B------:R1:W5:Y:S04]  /*e7f0*/  LDL.LU R0, [R1+0x678] ;  /* 0x0006780001007983 */ /* 0x0003680000300800 */
[----:B------:R-:W2:Y:S04]  /*e800*/  LDL.LU R3, [R1+0x674] ;  /* 0x0006740001037983 */ /* 0x000ea80000300800 */
[----:B------:R-:W2:Y:S01]  /*e810*/  LDL.LU R11, [R1+0x670] ;  /* 0x00067000010b7983 */ /* 0x000ea20000300800 */
[----:B------:R-:W-:-:S02]  /*e820*/  WARPGROUP.DEPBAR.LE gsb0, 0x0 ;  /* 0x00008000000079c5 */ /* 0x000fc40000010000 */
[----:B------:R-:W-:-:S06]  /*e830*/  WARPGROUP.ARRIVE ;  /* 0x00000000000079c5 */ /* 0x000fcc0000000000 */
[----:B------:R-:W-:Y:S03]  /*e840*/  HGMMA.64x128x16.F32 R152, R52, gdesc[UR8], R152, gsb0 ;  /* 0x01e0000834987df0 */ /* 0x000fe60008000898 */
[----:B------:R-:W-:Y:S02]  /*e850*/  WARPGROUP.DEPBAR.LE gsb0, 0x0 ;  /* 0x00008000000079c5 */ /* 0x000fe40000010000 */
[----:B------:R-:W-:Y:S04]  /*e860*/  STL.64 [R1], R152 ;  /* 0x0000009801007387 */ /* 0x000fe80000100a00 */
        /* <DEDUP_REMOVED lines=30> */
[----:B------:R0:W-:Y:S04]  /*ea50*/  STL.64 [R1+0xf8], R214 ;  /* 0x0000f8d601007387 */ /* 0x0001e80000100a00 */
[----:B0-----:R-:W3:Y:S04]  /*ea60*/  LDL.LU.64 R214, [R1+0x668] ;  /* 0x0006680001d67983 */ /* 0x001ee80000300a00 */
[----:B------:R-:W3:Y:S04]  /*ea70*/  LDL.LU.64 R212, [R1+0x660] ;  /* 0x0006600001d47983 */ /* 0x000ee80000300a00 */
        /* <DEDUP_REMOVED lines=29> */
[----:B------:R-:W3:Y:S01]  /*ec50*/  LDL.LU.64 R152, [R1+0x570] ;  /* 0x0005700001987983 */ /* 0x000ee20000300a00 */
[----:B------:R-:W-:Y:S01]  /*ec60*/  FMUL R122, R122, 1.4426950216293334961 ;  /* 0x3fb8aa3b7a7a7820 */ /* 0x000fe20000400000 */
[----:B------:R-:W-:Y:S01]  /*ec70*/  FMUL R89, R89, 1.4426950216293334961 ;  /* 0x3fb8aa3b59597820 */ /* 0x000fe20000400000 */
[----:B------:R-:W-:Y:S01]  /*ec80*/  FMUL R90, R90, 1.4426950216293334961 ;  /* 0x3fb8aa3b5a5a7820 */ /* 0x000fe20000400000 */
[----:B------:R-:W-:-:S03]  /*ec90*/  FMUL R91, R91, 1.4426950216293334961 ;  /* 0x3fb8aa3b5b5b7820 */ /* 0x000fc60000400000 */
[----:B------:R-:W-:Y:S08]  /*eca0*/  MUFU.EX2 R122, R122 ;  /* 0x0000007a007a7308 */ /* 0x000ff00000000800 */
[----:B------:R-:W0:Y:S08]  /*ecb0*/  MUFU.EX2 R89, R89 ;  /* 0x0000005900597308 */ /* 0x000e300000000800 */
[----:B------:R-:W-:Y:S08]  /*ecc0*/  MUFU.EX2 R90, R90 ;  /* 0x0000005a005a7308 */ /* 0x000ff00000000800 */
[----:B------:R-:W1:Y:S01]  /*ecd0*/  MUFU.EX2 R91, R91 ;  /* 0x0000005b005b7308 */ /* 0x000e620000000800 */
[----:B------:R-:W-:-:S02]  /*ece0*/  F2FP.F16.F32.PACK_AB R56, R140, R141 ;  /* 0x0000008d8c38723e */ /* 0x000fc400000000ff */
[----:B------:R-:W-:Y:S02]  /*ecf0*/  F2FP.F16.F32.PACK_AB R58, R138, R139 ;  /* 0x0000008b8a3a723e */ /* 0x000fe400000000ff */
[----:B0-----:R-:W-:Y:S02]  /*ed00*/  F2FP.F16.F32.PACK_AB R57, R89, R122 ;  /* 0x0000007a5939723e */ /* 0x001fe400000000ff */
[----:B-1----:R-:W-:Y:S01]  /*ed10*/  F2FP.F16.F32.PACK_AB R59, R91, R90 ;  /* 0x0000005a5b3b723e */ /* 0x002fe200000000ff */
[----:B------:R-:W-:Y:S01]  /*ed20*/  FMUL R136, R136, 1.4426950216293334961 ;  /* 0x3fb8aa3b88887820 */ /* 0x000fe20000400000 */
[----:B------:R-:W-:Y:S01]  /*ed30*/  FMUL R135, R135, 1.4426950216293334961 ;  /* 0x3fb8aa3b87877820 */ /* 0x000fe20000400000 */
[----:B------:R-:W-:Y:S01]  /*ed40*/  FMUL R92, R92, 1.4426950216293334961 ;  /* 0x3fb8aa3b5c5c7820 */ /* 0x000fe20000400000 */
[----:B------:R-:W-:Y:S01]  /*ed50*/  FMUL R93, R93, 1.4426950216293334961 ;  /* 0x3fb8aa3b5d5d7820 */ /* 0x000fe20000400000 */
[----:B------:R-:W-:Y:S01]  /*ed60*/  FMUL R94, R94, 1.4426950216293334961 ;  /* 0x3fb8aa3b5e5e7820 */ /* 0x000fe20000400000 */
[----:B------:R-:W-:Y:S01]  /*ed70*/  FMUL R95, R95, 1.4426950216293334961 ;  /* 0x3fb8aa3b5f5f7820 */ /* 0x000fe20000400000 */
[----:B------:R-:W0:Y:S08]  /*ed80*/  MUFU.EX2 R136, R136 ;  /* 0x0000008800887308 */ /* 0x000e300000000800 */
[----:B------:R-:W-:Y:S08]  /*ed90*/  MUFU.EX2 R135, R135 ;  /* 0x0000008700877308 */ /* 0x000ff00000000800 */
[----:B------:R-:W-:Y:S08]  /*eda0*/  MUFU.EX2 R92, R92 ;  /* 0x0000005c005c7308 */ /* 0x000ff00000000800 */
[----:B------:R-:W1:Y:S08]  /*edb0*/  MUFU.EX2 R93, R93 ;  /* 0x0000005d005d7308 */ /* 0x000e700000000800 */
[----:B------:R-:W-:Y:S08]  /*edc0*/  MUFU.EX2 R94, R94 ;  /* 0x0000005e005e7308 */ /* 0x000ff00000000800 */
[----:B------:R-:W4:Y:S01]  /*edd0*/  MUFU.EX2 R95, R95 ;  /* 0x0000005f005f7308 */ /* 0x000f220000000800 */
[----:B0-----:R-:W-:-:S02]  /*ede0*/  F2FP.F16.F32.PACK_AB R60, R136, R137 ;  /* 0x00000089883c723e */ /* 0x001fc400000000ff */
[----:B-1----:R-:W-:Y:S02]  /*edf0*/  F2FP.F16.F32.PACK_AB R61, R93, R92 ;  /* 0x0000005c5d3d723e */ /* 0x002fe400000000ff */
[----:B------:R-:W-:Y:S02]  /*ee00*/  F2FP.F16.F32.PACK_AB R62, R134, R135 ;  /* 0x00000087863e723e */ /* 0x000fe400000000ff */
[----:B----4-:R-:W-:Y:S01]  /*ee10*/  F2FP.F16.F32.PACK_AB R63, R95, R94 ;  /* 0x0000005e5f3f723e */ /* 0x010fe200000000ff */
[----:B------:R-:W-:Y:S01]  /*ee20*/  FMUL R96, R96, 1.4426950216293334961 ;  /* 0x3fb8aa3b60607820 */ /* 0x000fe20000400000 */
[----:B------:R-:W-:Y:S01]  /*ee30*/  FMUL R97, R97, 1.4426950216293334961 ;  /* 0x3fb8aa3b61617820 */ /* 0x000fe20000400000 */
[----:B------:R-:W-:Y:S01]  /*ee40*/  FMUL R98, R98, 1.4426950216293334961 ;  /* 0x3fb8aa3b62627820 */ /* 0x000fe20000400000 */
[----:B------:R-:W-:Y:S01]  /*ee50*/  FMUL R99, R99, 1.4426950216293334961 ;  /* 0x3fb8aa3b63637820 */ /* 0x000fe20000400000 */
[----:B---3--:R-:W-:-:S06]  /*ee60*/  WARPGROUP.ARRIVE ;  /* 0x00000000000079c5 */ /* 0x008fcc0000000000 */
[----:B------:R-:W-:Y:S01]  /*ee70*/  HGMMA.64x128x16.F32 R152, R56, gdesc[UR16], R152, gsb0 ;  /* 0x01e0001038987df0 */ /* 0x000fe20008000898 */
[----:B------:R-:W-:Y:S08]  /*ee80*/  MUFU.EX2 R96, R96 ;  /* 0x0000006000607308 */ /* 0x000ff00000000800 */
[----:B------:R-:W0:Y:S08]  /*ee90*/  MUFU.EX2 R97, R97 ;  /* 0x0000006100617308 */ /* 0x000e300000000800 */
[----:B------:R-:W-:Y:S08]  /*eea0*/  MUFU.EX2 R98, R98 ;  /* 0x0000006200627308 */ /* 0x000ff00000000800 */
[----:B------:R-:W1:Y:S01]  /*eeb0*/  MUFU.EX2 R99, R99 ;  /* 0x0000006300637308 */ /* 0x000e620000000800 */
[----:B------:R-:W-:-:S02]  /*eec0*/  F2FP.F16.F32.PACK_AB R64, R132, R133 ;  /* 0x000000858440723e */ /* 0x000fc400000000ff */
[----:B0-----:R-:W-:Y:S02]  /*eed0*/  F2FP.F16.F32.PACK_AB R65, R97, R96 ;  /* 0x000000606141723e */ /* 0x001fe400000000ff */
[----:B------:R-:W-:Y:S01]  /*eee0*/  F2FP.F16.F32.PACK_AB R66, R130, R131 ;  /* 0x000000838242723e */ /* 0x000fe200000000ff */
[----:B------:R-:W-:Y:S02]  /*eef0*/  WARPGROUP.DEPBAR.LE gsb0, 0x0 ;  /* 0x00008000000079c5 */ /* 0x000fe40000010000 */
[----:B------:R-:W-:-:S06]  /*ef00*/  WARPGROUP.ARRIVE ;  /* 0x00000000000079c5 */ /* 0x000fcc0000000000 */
[----:B------:R-:W-:Y:S01]  /*ef10*/  HGMMA.64x128x16.F32 R152, R60, gdesc[UR40], R152, gsb0 ;  /* 0x01e000283c987df0 */ /* 0x000fe20008000898 */
[----:B-1----:R-:W-:Y:S01]  /*ef20*/  F2FP.F16.F32.PACK_AB R67, R99, R98 ;  /* 0x000000626343723e */ /* 0x002fe200000000ff */
[----:B------:R-:W-:Y:S01]  /*ef30*/  FMUL R127, R127, 1.4426950216293334961 ;  /* 0x3fb8aa3b7f7f7820 */ /* 0x000fe20000400000 */
[----:B------:R-:W-:Y:S01]  /*ef40*/  FMUL R126, R126, 1.4426950216293334961 ;  /* 0x3fb8aa3b7e7e7820 */ /* 0x000fe20000400000 */
[----:B------:R-:W-:Y:S01]  /*ef50*/  FMUL R100, R100, 1.4426950216293334961 ;  /* 0x3fb8aa3b64647820 */ /* 0x000fe20000400000 */
[----:B------:R-:W-:Y:S01]  /*ef60*/  FMUL R101, R101, 1.4426950216293334961 ;  /* 0x3fb8aa3b65657820 */ /* 0x000fe20000400000 */
[----:B------:R-:W-:Y:S01]  /*ef70*/  FMUL R102, R102, 1.4426950216293334961 ;  /* 0x3fb8aa3b66667820 */ /* 0x000fe20000400000 */
[----:B------:R-:W-:Y:S01]  /*ef80*/  FMUL R103, R103, 1.4426950216293334961 ;  /* 0x3fb8aa3b67677820 */ /* 0x000fe20000400000 */
[----:B------:R-:W-:Y:S08]  /*ef90*/  MUFU.EX2 R127, R127 ;  /* 0x0000007f007f7308 */ /* 0x000ff00000000800 */
[----:B------:R-:W-:Y:S08]  /*efa0*/  MUFU.EX2 R126, R126 ;  /* 0x0000007e007e7308 */ /* 0x000ff00000000800 */
[----:B------:R-:W-:Y:S08]  /*efb0*/  MUFU.EX2 R100, R100 ;  /* 0x0000006400647308 */ /* 0x000ff00000000800 */
[----:B------:R-:W0:Y:S08]  /*efc0*/  MUFU.EX2 R101, R101 ;  /* 0x0000006500657308 */ /* 0x000e300000000800 */
[----:B------:R-:W-:Y:S08]  /*efd0*/  MUFU.EX2 R102, R102 ;  /* 0x0000006600667308 */ /* 0x000ff00000000800 */
[----:B------:R-:W1:Y:S01]  /*efe0*/  MUFU.EX2 R103, R103 ;  /* 0x0000006700677308 */ /* 0x000e620000000800 */
[----:B------:R-:W-:-:S02]  /*eff0*/  WARPGROUP.DEPBAR.LE gsb0, 0x0 ;  /* 0x00008000000079c5 */ /* 0x000fc40000010000 */
[----:B------:R-:W-:-:S06]  /*f000*/  WARPGROUP.ARRIVE ;  /* 0x00000000000079c5 */ /* 0x000fcc0000000000 */
[----:B------:R-:W-:Y:S01]  /*f010*/  HGMMA.64x128x16.F32 R152, R64, gdesc[UR20], R152, gsb0 ;  /* 0x01e0001440987df0 */ /* 0x000fe20008000898 */
[----:B------:R-:W-:Y:S02]  /*f020*/  F2FP.F16.F32.PACK_AB R68, R128, R129 ;  /* 0x000000818044723e */ /* 0x000fe400000000ff */
[----:B0-----:R-:W-:Y:S02]  /*f030*/  F2FP.F16.F32.PACK_AB R69, R101, R100 ;  /* 0x000000646545723e */ /* 0x001fe400000000ff */
[----:B------:R-:W-:Y:S02]  /*f040*/  F2FP.F16.F32.PACK_AB R70, R126, R127 ;  /* 0x0000007f7e46723e */ /* 0x000fe400000000ff */
[----:B-1----:R-:W-:Y:S01]  /*f050*/  F2FP.F16.F32.PACK_AB R71, R103, R102 ;  /* 0x000000666747723e */ /* 0x002fe200000000ff */
        /* <DEDUP_REMOVED lines=8> */
[----:B------:R-:W-:Y:S01]  /*f0e0*/  F2FP.F16.F32.PACK_AB R72, R13, R12 ;  /* 0x0000000c0d48723e */ /* 0x000fe200000000ff */
[----:B------:R-:W-:-:S02]  /*f0f0*/  WARPGROUP.DEPBAR.LE gsb0, 0x0 ;  /* 0x00008000000079c5 */ /* 0x000fc40000010000 */
[----:B------:R-:W-:-:S06]  /*f100*/  WARPGROUP.ARRIVE ;  /* 0x00000000000079c5 */ /* 0x000fcc0000000000 */
[----:B------:R-:W-:Y:S01]  /*f110*/  HGMMA.64x128x16.F32 R152, R68, gdesc[UR24], R152, gsb0 ;  /* 0x01e0001844987df0 */ /* 0x000fe20008000898 */
[----:B0-----:R-:W-:Y:S02]  /*f120*/  F2FP.F16.F32.PACK_AB R73, R105, R104 ;  /* 0x000000686949723e */ /* 0x001fe400000000ff */
[----:B------:R-:W-:Y:S02]  /*f130*/  F2FP.F16.F32.PACK_AB R74, R119, R121 ;  /* 0x00000079774a723e */ /* 0x000fe400000000ff */
[----:B-1----:R-:W-:Y:S01]  /*f140*/  F2FP.F16.F32.PACK_AB R75, R118, R120 ;  /* 0x00000078764b723e */ /* 0x002fe200000000ff */
[----:B------:R-:W-:-:S04]  /*f150*/  FADD R251, R252, R251 ;  /* 0x000000fbfcfb7221 */ /* 0x000fc80000000000 */
        /* <DEDUP_REMOVED lines=9> */
[----:B------:R-:W-:Y:S01]  /*f1f0*/  FADD R250, R28, R250 ;  /* 0x000000fa1cfa7221 */ /* 0x000fe20000000000 */
[----:B------:R-:W-:Y:S01]  /*f200*/  FMUL R115, R115, 1.4426950216293334961 ;  /* 0x3fb8aa3b73737820 */ /* 0x000fe20000400000 */
[----:B------:R-:W-:Y:S01]  /*f210*/  FMUL R116, R116, 1.4426950216293334961 ;  /* 0x3fb8aa3b74747820 */ /* 0x000fe20000400000 */
[----:B------:R-:W-:Y:S01]  /*f220*/  FMUL R114, R114, 1.4426950216293334961 ;  /* 0x3fb8aa3b72727820 */ /* 0x000fe20000400000 */
[----:B------:R-:W-:Y:S01]  /*f230*/  FADD R250, R29, R250 ;  /* 0x000000fa1dfa7221 */ /* 0x000fe20000000000 */
[----:B------:R-:W-:Y:S01]  /*f240*/  FMUL R112, R112, 1.4426950216293334961 ;  /* 0x3fb8aa3b70707820 */ /* 0x000fe20000400000 */
[----:B------:R-:W-:Y:S01]  /*f250*/  FMUL R110, R110, 1.4426950216293334961 ;  /* 0x3fb8aa3b6e6e7820 */ /* 0x000fe20000400000 */
[----:B------:R-:W3:Y:S01]  /*f260*/  LDL.LU R28, [R1+0x14c] ;  /* 0x00014c00011c7983 */ /* 0x000ee20000300800 */
[----:B------:R-:W-:-:S04]  /*f270*/  FADD R250, R30, R250 ;  /* 0x000000fa1efa7221 */ /* 0x000fc80000000000 */
[----:B--2---:R-:W-:-:S04]  /*f280*/  FADD R250, R31, R250 ;  /* 0x000000fa1ffa7221 */ /* 0x004fc80000000000 */
[----:B------:R-:W-:Y:S01]  /*f290*/  FADD R250, R24, R250 ;  /* 0x000000fa18fa7221 */ /* 0x000fe20000000000 */
[----:B------:R-:W-:Y:S02]  /*f2a0*/  WARPGROUP.DEPBAR.LE gsb0, 0x0 ;  /* 0x00008000000079c5 */ /* 0x000fe40000010000 */
[----:B------:R-:W-:-:S06]  /*f2b0*/  WARPGROUP.ARRIVE ;  /* 0x00000000000079c5 */ /* 0x000fcc0000000000 */
[----:B------:R-:W-:Y:S01]  /*f2c0*/  HGMMA.64x128x16.F32 R152, R72, gdesc[UR28], R152, gsb0 ;  /* 0x01e0001c48987df0 */ /* 0x000fe20008000898 */
[----:B------:R-:W-:Y:S01]  /*f2d0*/  FADD R250, R25, R250 ;  /* 0x000000fa19fa7221 */ /* 0x000fe20000000000 */
[----:B------:R-:W0:Y:S03]  /*f2e0*/  MUFU.EX2 R115, R115 ;  /* 0x0000007300737308 */ /* 0x000e260000000800 */
[----:B------:R-:W-:-:S05]  /*f2f0*/  FADD R250, R26, R250 ;  /* 0x000000fa1afa7221 */ /* 0x000fca0000000000 */
[----:B------:R-:W-:Y:S01]  /*f300*/  MUFU.EX2 R116, R116 ;  /* 0x0000007400747308 */ /* 0x000fe20000000800 */
[----:B------:R-:W-:Y:S02]  /*f310*/  FADD R250, R27, R250 ;  /* 0x000000fa1bfa7221 */ /* 0x000fe40000000000 */
[----:B------:R-:W2:Y:S04]  /*f320*/  LDL.LU R27, [R1+0x148] ;  /* 0x00014800011b7983 */ /* 0x000ea80000300800 */
[----:B------:R-:W4:Y:S01]  /*f330*/  LDL.LU R26, [R1+0x144] ;  /* 0x00014400011a7983 */ /* 0x000f220000300800 */
[----:B------:R-:W1:Y:S03]  /*f340*/  MUFU.EX2 R114, R114 ;  /* 0x0000007200727308 */ /* 0x000e660000000800 */
[----:B------:R-:W4:Y:S05]  /*f350*/  LDL.LU R25, [R1+0x140] ;  /* 0x0001400001197983 */ /* 0x000f2a0000300800 */
[----:B------:R-:W-:Y:S08]  /*f360*/  MUFU.EX2 R112, R112 ;  /* 0x0000007000707308 */ /* 0x000ff00000000800 */
[----:B------:R-:W1:Y:S01]  /*f370*/  MUFU.EX2 R110, R110 ;  /* 0x0000006e006e7308 */ /* 0x000e620000000800 */
[----:B0-----:R-:W-:Y:S01]  /*f380*/  F2FP.F16.F32.PACK_AB R76, R115, R117 ;  /* 0x00000075734c723e */ /* 0x001fe200000000ff */
[----:B------:R-:W4:Y:S01]  /*f390*/  LDL R24, [R1+0x55c] ;  /* 0x00055c0001187983 */ /* 0x000f220000100800 */
[----:B-1----:R-:W-:-:S02]  /*f3a0*/  F2FP.F16.F32.PACK_AB R77, R114, R116 ;  /* 0x00000074724d723e */ /* 0x002fc400000000ff */
[----:B------:R-:W-:Y:S02]  /*f3b0*/  F2FP.F16.F32.PACK_AB R78, R111, R113 ;  /* 0x000000716f4e723e */ /* 0x000fe400000000ff */
[----:B------:R-:W-:Y:S01]  /*f3c0*/  F2FP.F16.F32.PACK_AB R79, R110, R112 ;  /* 0x000000706e4f723e */ /* 0x000fe200000000ff */
[----:B------:R-:W-:Y:S01]  /*f3d0*/  FMUL R15, R15, 1.4426950216293334961 ;  /* 0x3fb8aa3b0f0f7820 */ /* 0x000fe20000400000 */
[----:B------:R-:W-:Y:S01]  /*f3e0*/  FMUL R108, R108, 1.4426950216293334961 ;  /* 0x3fb8aa3b6c6c7820 */ /* 0x000fe20000400000 */
[----:B------:R-:W-:Y:S01]  /*f3f0*/  MUFU.EX2 R17, R17 ;  /* 0x0000001100117308 */ /* 0x000fe20000000800 */
[----:B------:R-:W-:Y:S02]  /*f400*/  WARPGROUP.DEPBAR.LE gsb0, 0x0 ;  /* 0x00008000000079c5 */ /* 0x000fe40000010000 */
[----:B------:R-:W-:-:S06]  /*f410*/  WARPGROUP.ARRIVE ;  /* 0x00000000000079c5 */ /* 0x000fcc0000000000 */
        /* <DEDUP_REMOVED lines=8> */
[----:B------:R-:W-:Y:S01]  /*f4a0*/  FADD R238, R239, R238 ;  /* 0x000000eeefee7221 */ /* 0x000fe20000000000 */
[----:B------:R-:W-:Y:S01]  /*f4b0*/  FADD R140, R141, R140 ;  /* 0x0000008c8d8c7221 */ /* 0x000fe20000000000 */
[----:B------:R-:W-:Y:S02]  /*f4c0*/  FADD R89, R122, R89 ;  /* 0x000000597a597221 */ /* 0x000fe40000000000 */
[----:B------:R-:W-:Y:S01]  /*f4d0*/  FADD R237, R237, R238 ;  /* 0x000000eeeded7221 */ /* 0x000fe20000000000 */
[----:B-1----:R-:W-:Y:S01]  /*f4e0*/  F2FP.F16.F32.PACK_AB R83, R18, R16 ;  /* 0x000000101253723e */ /* 0x002fe200000000ff */
[----:B------:R-:W-:Y:S01]  /*f4f0*/  FADD R140, R139, R140 ;  /* 0x0000008c8b8c7221 */ /* 0x000fe20000000000 */
[----:B------:R-:W-:Y:S01]  /*f500*/  FADD R89, R90, R89 ;  /* 0x000000595a597221 */ /* 0x000fe20000000000 */
[----:B------:R-:W-:-:S02]  /*f510*/  FADD R237, R236, R237 ;  /* 0x000000edeced7221 */ /* 0x000fc40000000000 */
[----:B------:R-:W-:Y:S01]  /*f520*/  FADD R140, R138, R140 ;  /* 0x0000008c8a8c7221 */ /* 0x000fe20000000000 */
[----:B------:R-:W-:Y:S01]  /*f530*/  FADD R89, R91, R89 ;  /* 0x000000595b597221 */ /* 0x000fe20000000000 */
[----:B------:R-:W-:Y:S02]  /*f540*/  FADD R237, R235, R237 ;  /* 0x000000edebed7221 */ /* 0x000fe40000000000 */
[----:B------:R-:W-:Y:S01]  /*f550*/  FADD R140, R137, R140 ;  /* 0x0000008c898c7221 */ /* 0x000fe20000000000 */
[----:B------:R-:W-:Y:S01]  /*f560*/  FADD R89, R92, R89 ;  /* 0x000000595c597221 */ /* 0x000fe20000000000 */
[----:B------:R-:W-:Y:S02]  /*f570*/  FADD R237, R234, R237 ;  /* 0x000000edeaed7221 */ /* 0x000fe40000000000 */
        /* <DEDUP_REMOVED lines=26> */
[----:B------:R-:W-:Y:S01]  /*f720*/  FADD R237, R225, R237 ;  /* 0x000000ede1ed7221 */ /* 0x000fe20000000000 */
[----:B------:R-:W-:Y:S02]  /*f730*/  WARPGROUP.DEPBAR.LE gsb0, 0x0 ;  /* 0x00008000000079c5 */ /* 0x000fe40000010000 */
[----:B------:R-:W-:-:S06]  /*f740*/  WARPGROUP.ARRIVE ;  /* 0x00000000000079c5 */ /* 0x000fcc0000000000 */
[----:B------:R-:W-:Y:S01]  /*f750*/  HGMMA.64x128x16.F32 R152, R80, gdesc[UR36], R152, gsb0 ;  /* 0x01e0002450987df0 */ /* 0x000fe20008000898 */
        /* <DEDUP_REMOVED lines=28> */
[----:B------:R-:W-:Y:S01]  /*f920*/  MUFU.EX2 R19, R19 ;  /* 0x0000001300137308 */ /* 0x000fe20000000800 */
[----:B------:R-:W-:Y:S01]  /*f930*/  FADD R140, R113, R140 ;  /* 0x0000008c718c7221 */ /* 0x000fe20000000000 */
[----:B------:R-:W-:Y:S01]  /*f940*/  FADD R89, R112, R89 ;  /* 0x0000005970597221 */ /* 0x000fe20000000000 */
[----:B------:R-:W-:Y:S01]  /*f950*/  FADD R250, R246, R250 ;  /* 0x000000faf6fa7221 */ /* 0x000fe20000000000 */
[----:B------:R-:W-:-:S04]  /*f960*/  FADD R237, R216, R237 ;  /* 0x000000edd8ed7221 */ /* 0x000fc80000000000 */
[----:B------:R-:W0:Y:S01]  /*f970*/  MUFU.EX2 R21, R21 ;  /* 0x0000001500157308 */ /* 0x000e220000000800 */
[----:B------:R-:W-:Y:S01]  /*f980*/  FADD R140, R111, R140 ;  /* 0x0000008c6f8c7221 */ /* 0x000fe20000000000 */
[----:B------:R-:W-:-:S06]  /*f990*/  FADD R89, R110, R89 ;  /* 0x000000596e597221 */ /* 0x000fcc0000000000 */
[----:B------:R-:W-:Y:S01]  /*f9a0*/  MUFU.EX2 R22, R22 ;  /* 0x0000001600167308 */ /* 0x000fe20000000800 */
[----:B------:R-:W-:-:S07]  /*f9b0*/  FADD R250, R245, R250 ;  /* 0x000000faf5fa7221 */ /* 0x000fce0000000000 */
[----:B------:R-:W1:Y:S01]  /*f9c0*/  MUFU.EX2 R23, R23 ;  /* 0x0000001700177308 */ /* 0x000e620000000800 */
[----:B------:R-:W-:-:S07]  /*f9d0*/  FADD R237, R151, R237 ;  /* 0x000000ed97ed7221 */ /* 0x000fce0000000000 */
[----:B------:R-:W1:Y:S01]  /*f9e0*/  MUFU.EX2 R20, R20 ;  /* 0x0000001400147308 */ /* 0x000e620000000800 */
        /* <DEDUP_REMOVED lines=9> */
[----:B0-----:R-:W-:Y:S01]  /*fa80*/  F2FP.F16.F32.PACK_AB R84, R21, R19 ;  /* 0x000000131554723e */ /* 0x001fe200000000ff */
[----:B------:R-:W-:Y:S01]  /*fa90*/  FADD R89, R16, R89 ;  /* 0x0000005910597221 */ /* 0x000fe20000000000 */
[----:B-1----:R-:W-:Y:S01]  /*faa0*/  F2FP.F16.F32.PACK_AB R86, R23, R22 ;  /* 0x000000161756723e */ /* 0x002fe200000000ff */
[----:B------:R-:W-:Y:S01]  /*fab0*/  FADD R250, R242, R250 ;  /* 0x000000faf2fa7221 */ /* 0x000fe20000000000 */
[----:B------:R-:W-:Y:S01]  /*fac0*/  F2FP.F16.F32.PACK_AB R87, R124, R123 ;  /* 0x0000007b7c57723e */ /* 0x000fe200000000ff */
[----:B------:R-:W-:Y:S01]  /*fad0*/  FADD R237, R148, R237 ;  /* 0x000000ed94ed7221 */ /* 0x000fe20000000000 */
[----:B------:R-:W-:Y:S01]  /*fae0*/  F2FP.F16.F32.PACK_AB R85, R7, R20 ;  /* 0x000000140755723e */ /* 0x000fe200000000ff */
        /* <DEDUP_REMOVED lines=17> */
[----:B------:R-:W-:-:S02]  /*fc00*/  FADD R89, R124, R89 ;  /* 0x000000597c597221 */ /* 0x000fc40000000000 */
[----:B------:R-:W0:Y:S04]  /*fc10*/  SHFL.BFLY PT, R6, R250, 0x2, 0x1f ;  /* 0x0c401f00fa067f89 */ /* 0x000e2800000e0000 */
[----:B------:R-:W1:Y:S04]  /*fc20*/  SHFL.BFLY PT, R7, R237, 0x2, 0x1f ;  /* 0x0c401f00ed077f89 */ /* 0x000e6800000e0000 */
[----:B------:R-:W1:Y:S04]  /*fc30*/  SHFL.BFLY PT, R12, R140, 0x2, 0x1f ;  /* 0x0c401f008c0c7f89 */ /* 0x000e6800000e0000 */
[----:B------:R-:W3:Y:S01]  /*fc40*/  SHFL.BFLY PT, R13, R89, 0x2, 0x1f ;  /* 0x0c401f00590d7f89 */ /* 0x000ee200000e0000 */
[----:B------:R-:W-:-:S02]  /*fc50*/  WARPGROUP.DEPBAR.LE gsb0, 0x0 ;  /* 0x00008000000079c5 */ /* 0x000fc40000010000 */
[----:B------:R-:W-:-:S06]  /*fc60*/  WARPGROUP.ARRIVE ;  /* 0x00000000000079c5 */ /* 0x000fcc0000000000 */
[----:B------:R-:W-:Y:S01]  /*fc70*/  HGMMA.64x128x16.F32 R152, R84, gdesc[UR8], R152, gsb0 ;  /* 0x01e0000854987df0 */ /* 0x000fe20008000898 */
[----:B0-----:R-:W-:Y:S01]  /*fc80*/  FADD R6, R250, R6 ;  /* 0x00000006fa067221 */ /* 0x001fe20000000000 */
[----:B-1----:R-:W-:Y:S01]  /*fc90*/  FADD R7, R237, R7 ;  /* 0x00000007ed077221 */ /* 0x002fe20000000000 */
[----:B------:R-:W-:Y:S01]  /*fca0*/  FADD R12, R140, R12 ;  /* 0x0000000c8c0c7221 */ /* 0x000fe20000000000 */
[----:B---3--:R-:W-:Y:S01]  /*fcb0*/  FADD R13, R89, R13 ;  /* 0x0000000d590d7221 */ /* 0x008fe20000000000 */
[----:B------:R-:W0:Y:S01]  /*fcc0*/  S2R R29, SR_CTAID.X ;  /* 0x00000000001d7919 */ /* 0x000e220000002500 */
[----:B------:R-:W1:Y:S04]  /*fcd0*/  SHFL.BFLY PT, R15, R6, 0x1, 0x1f ;  /* 0x0c201f00060f7f89 */ /* 0x000e6800000e0000 */
[----:B------:R-:W3:Y:S04]  /*fce0*/  SHFL.BFLY PT, R16, R7, 0x1, 0x1f ;  /* 0x0c201f0007107f89 */ /* 0x000ee800000e0000 */
[----:B------:R-:W2:Y:S04]  /*fcf0*/  SHFL.BFLY PT, R17, R12, 0x1, 0x1f ;  /* 0x0c201f000c117f89 */ /* 0x000ea800000e0000 */
[----:B------:R-:W0:Y:S01]  /*fd00*/  SHFL.BFLY PT, R18, R13, 0x1, 0x1f ;  /* 0x0c201f000d127f89 */ /* 0x000e2200000e0000 */
[----:B------:R-:W-:Y:S01]  /*fd10*/  UIADD3 UR5, UP0, UR5, 0x80, URZ ;  /* 0x0000008005057890 */ /* 0x000fe2000ff1e03f */
[----:B-1----:R-:W-:Y:S01]  /*fd20*/  FADD R15, R6, R15 ;  /* 0x0000000f060f7221 */ /* 0x002fe20000000000 */
[----:B---3--:R-:W-:-:S03]  /*fd30*/  FADD R16, R7, R16 ;  /* 0x0000001007107221 */ /* 0x008fc60000000000 */
[----:B------:R-:W-:Y:S01]  /*fd40*/  FFMA R28, R8, R28, R15 ;  /* 0x0000001c081c7223 */ /* 0x000fe2000000000f */
[----:B--2---:R-:W-:Y:S01]  /*fd50*/  FADD R17, R12, R17 ;  /* 0x000000110c117221 */ /* 0x004fe20000000000 */
[----:B------:R-:W-:Y:S01]  /*fd60*/  FFMA R27, R9, R27, R16 ;  /* 0x0000001b091b7223 */ /* 0x000fe20000000010 */
[----:B0-----:R-:W-:Y:S02]  /*fd70*/  FADD R18, R13, R18 ;  /* 0x000000120d127221 */ /* 0x001fe40000000000 */
[----:B----4-:R-:W-:Y:S01]  /*fd80*/  FFMA R26, R88, R26, R17 ;  /* 0x0000001a581a7223 */ /* 0x010fe20000000011 */
[----:B------:R-:W-:Y:S02]  /*fd90*/  IMAD.SHL.U32 R29, R29, 0x100, RZ ;  /* 0x000001001d1d7824 */ /* 0x000fe400078e00ff */
[----:B------:R-:W-:Y:S01]  /*fda0*/  FFMA R25, R125, R25, R18 ;  /* 0x000000197d197223 */ /* 0x000fe20000000012 */
[----:B------:R1:W-:Y:S01]  /*fdb0*/  STL [R1+0x14c], R28 ;  /* 0x00014c1c01007387 */ /* 0x0003e20000100800 */
[----:B------:R-:W-:Y:S01]  /*fdc0*/  UIADD3.X UR4, URZ, UR4, URZ, UP0, !UPT ;  /* 0x000000043f047290 */ /* 0x000fe200087fe43f */
[----:B------:R-:W-:-:S02]  /*fdd0*/  VIADD R29, R29, 0x100 ;  /* 0x000001001d1d7836 */ /* 0x000fc40000000000 */
[----:B------:R1:W-:Y:S04]  /*fde0*/  STL [R1+0x148], R27 ;  /* 0x0001481b01007387 */ /* 0x0003e80000100800 */
[----:B------:R1:W-:Y:S04]  /*fdf0*/  STL [R1+0x144], R26 ;  /* 0x0001441a01007387 */ /* 0x0003e80000100800 */
[----:B------:R1:W-:Y:S01]  /*fe00*/  STL [R1+0x140], R25 ;  /* 0x0001401901007387 */ /* 0x0003e20000100800 */
[----:B------:R-:W-:-:S03]  /*fe10*/  IMAD.U32 R19, RZ, RZ, UR4 ;  /* 0x00000004ff137e24 */ /* 0x000fc6000f8e00ff */
[----:B------:R1:W-:Y:S01]  /*fe20*/  STL [R1+0x13c], R14 ;  /* 0x00013c0e01007387 */ /* 0x0003e20000100800 */
[----:B------:R-:W-:-:S03]  /*fe30*/  ISETP.LE.U32.AND P0, PT, R29, UR5, PT ;  /* 0x000000051d007c0c */ /* 0x000fc6000bf03070 */
[----:B------:R1:W-:Y:S04]  /*fe40*/  STL [R1+0x138], R10 ;  /* 0x0001380a01007387 */ /* 0x0003e80000100800 */
[----:B------:R1:W-:Y:S04]  /*fe50*/  STL [R1+0x134], R5 ;  /* 0x0001340501007387 */ /* 0x0003e80000100800 */
[----:B------:R1:W-:Y:S01]  /*fe60*/  STL [R1+0x130], R4 ;  /* 0x0001300401007387 */ /* 0x0003e20000100800 */
[----:B------:R-:W-:Y:S01]  /*fe70*/  ISETP.GE.U32.AND.EX P0, PT, R19, RZ, PT, P0 ;  /* 0x000000ff1300720c */ /* 0x000fe20003f06100 */
[----:B------:R-:W-:Y:S01]  /*fe80*/  IMAD R3, R11, 0x80, R3 ;  /* 0x000000800b037824 */ /* 0x000fe200078e0203 */
[----:B------:R-:W-:Y:S01]  /*fe90*/  LEA R2, R24, R2, 0x7 ;  /* 0x0000000218027211 */ /* 0x000fe200078e38ff */
[----:B------:R-:W-:-:S02]  /*fea0*/  IMAD.MOV.U32 R6, RZ, RZ, R14 ;  /* 0x000000ffff067224 */ /* 0x000fc400078e000e */
[----:B------:R-:W-:Y:S01]  /*feb0*/  IMAD.MOV.U32 R7, RZ, RZ, R10 ;  /* 0x000000ffff077224 */ /* 0x000fe200078e000a */
[----:B------:R-:W-:-:S07]  /*fec0*/  WARPGROUP.DEPBAR.LE gsb0, 0x0 ;  /* 0x00008000000079c5 */ /* 0x000fce0000010000 */
[----:B-1----:R-:W-:Y:S05]  /*fed0*/  @!P0 BRA `(.L_x_1) ;  /* 0xffffff5c00f88947 */ /* 0x002fea000383ffff */
.L_x_0:
[----:B------:R-:W2:Y:S01]  /*fee0*/  LDL.LU R23, [R1+0x140] ;  /* 0x0001400001177983 */ /* 0x000ea20000300800 */
[----:B------:R-:W0:Y:S01]  /*fef0*/  S2R R128, SR_TID.X ;  /* 0x0000000000807919 */ /* 0x000e220000002100 */
[----:B------:R-:W-:Y:S01]  /*ff00*/  FMUL R11, R210, 0.25 ;  /* 0x3e800000d20b7820 */ /* 0x000fe20000400000 */
[----:B------:R-:W-:Y:S01]  /*ff10*/  ULDC.64 UR4, c[0x0][0x270] ;  /* 0x00009c0000047ab9 */ /* 0x000fe20000000a00 */
[----:B------:R-:W3:Y:S04]  /*ff20*/  LDL.LU R14, [R1+0x148] ;  /* 0x00014800010e7983 */ /* 0x000ee80000300800 */
[----:B------:R-:W4:Y:S04]  /*ff30*/  LDL.LU R16, [R1+0xec] ;  /* 0x0000ec0001107983 */ /* 0x000f280000300800 */
[----:B------:R-:W4:Y:S04]  /*ff40*/  LDL.LU R15, [R1+0xe8] ;  /* 0x0000e800010f7983 */ /* 0x000f280000300800 */
[----:B------:R-:W4:Y:S04]  /*ff50*/  LDL.LU R20, [R1+0xd8] ;  /* 0x0000d80001147983 */ /* 0x000f280000300800 */
[----:B------:R-:W4:Y:S04]  /*ff60*/  LDL.LU R19, [R1+0xcc] ;  /* 0x0000cc0001137983 */ /* 0x000f280000300800 */
[----:B------:R-:W4:Y:S04]  /*ff70*/  LDL.LU R18, [R1+0xc8] ;  /* 0x0000c80001127983 */ /* 0x000f280000300800 */
[----:B------:R-:W4:Y:S04]  /*ff80*/  LDL.LU R17, [R1+0xbc] ;  /* 0x0000bc0001117983 */ /* 0x000f280000300800 */
[----:B------:R-:W3:Y:S04]  /*ff90*/  LDL.LU R22, [R1+0xfc] ;  /* 0x0000fc0001167983 */ /* 0x000ee80000300800 */
[----:B------:R-:W4:Y:S04]  /*ffa0*/  LDL.LU R21, [R1+0xf8] ;  /* 0x0000f80001157983 */ /* 0x000f280000300800 */
[----:B------:R-:W4:Y:S04]  /*ffb0*/  LDL.LU R12, [R1+0x14c] ;  /* 0x00014c00010c7983 */ /* 0x000f280000300800 */
[----:B------:R-:W4:Y:S01]  /*ffc0*/  LDL.LU R10, [R1+0x144] ;  /* 0x00014400010a7983 */ /* 0x000f220000300800 */
[C---:B0-----:R-:W-:Y:S01]  /*ffd0*/  IMAD.SHL.U32 R2, R128.reuse, 0x80, RZ ;  /* 0x0000008080027824 */ /* 0x041fe200078e00ff */
[C---:B-----5:R-:W-:Y:S01]  /*ffe0*/  SHF.L.U32 R0, R128.reuse, 0x4, RZ ;  /* 0x0000000480007819 */ /* 0x060fe200000006ff */
[C---:B------:R-:W-:Y:S01]  /*fff0*/  IMAD.SHL.U32 R8, R128.reuse, 0x8, RZ ;  /* 0x0000000880087824 */ /* 0x040fe200078e00ff */
[----:B------:R-:W4:Y:S01]  /*10000*/  LDL.LU R49, [R1+0xdc] ;  /* 0x0000dc0001317983 */ /* 0x000f220000300800 */
[----:B------:R-:W-:Y:S01]  /*10010*/  IMAD.SHL.U32 R9, R128, 0x4, RZ ;  /* 0x0000000480097824 */ /* 0x000fe200078e00ff */
[----:B------:R-:W-:-:S02]  /*10020*/  LOP3.LUT R0, R0, 0xf0, RZ, 0xc0, !PT ;  /* 0x000000f000007812 */ /* 0x000fc400078ec0ff */
[----:B------:R-:W-:Y:S01]  /*10030*/  LOP3.LUT R3, R2, 0x800, RZ, 0xc0, !PT ;  /* 0x0000080002037812 */ /* 0x000fe200078ec0ff */
[----:B------:R-:W4:Y:S01]  /*10040*/  LDL.LU R28, [R1+0xb8] ;  /* 0x0000b800011c7983 */ /* 0x000f220000300800 */
[----:B------:R-:W-:Y:S02]  /*10050*/  LOP3.LUT R8, R8, 0x38, RZ, 0xc0, !PT ;  /* 0x0000003808087812 */ /* 0x000fe400078ec0ff */
[----:B------:R-:W-:Y:S01]  /*10060*/  IADD3 R0, R3, UR7, R0 ;  /* 0x0000000703007c10 */ /* 0x000fe2000fffe000 */
[----:B------:R-:W4:Y:S01]  /*10070*/  LDL.LU R27, [R1+0xac] ;  /* 0x0000ac00011b7983 */ /* 0x000f220000300800 */
[----:B------:R-:W-:Y:S02]  /*10080*/  LOP3.LUT R3, R128, 0xe0, RZ, 0xc0, !PT ;  /* 0x000000e080037812 */ /* 0x000fe400078ec0ff */
[----:B------:R-:W-:Y:S01]  /*10090*/  LOP3.LUT R9, R9, 0x3c0, RZ, 0xc0, !PT ;  /* 0x000003c009097812 */ /* 0x000fe200078ec0ff */
[----:B------:R-:W4:Y:S01]  /*100a0*/  LDL.LU R26, [R1+0xa8] ;  /* 0x0000a800011a7983 */ /* 0x000f220000300800 */
[----:B------:R-:W-:-:S02]  /*100b0*/  LEA R0, R3, R0, 0x3 ;  /* 0x0000000003007211 */ /* 0x000fc400078e18ff */
[----:B------:R-:W-:Y:S01]  /*100c0*/  IADD3 R13, R9, UR7, R8 ;  /* 0x00000007090d7c10 */ /* 0x000fe2000fffe008 */
[----:B------:R-:W-:Y:S01]  /*100d0*/  FMUL R9, R214, 0.25 ;  /* 0x3e800000d6097820 */ /* 0x000fe20000400000 */
[----:B------:R-:W-:Y:S01]  /*100e0*/  FMUL R8, R215, 0.25 ;  /* 0x3e800000d7087820 */ /* 0x000fe20000400000 */
[----:B------:R-:W4:Y:S01]  /*100f0*/  LDL.LU R25, [R1+0x9c] ;  /* 0x00009c0001197983 */ /* 0x000f220000300800 */
[----:B------:R-:W-:-:S04]  /*10100*/  SHF.R.U32.HI R2, RZ, 0x1, R128 ;  /* 0x00000001ff027819 */ /* 0x000fc80000011680 */
[----:B------:R-:W-:-:S05]  /*10110*/  LOP3.LUT R2, R2, 0x4, RZ, 0xc0, !PT ;  /* 0x0000000402027812 */ /* 0x000fca00078ec0ff */
[----:B------:R-:W-:Y:S02]  /*10120*/  IMAD.IADD R2, R2, 0x1, R13 ;  /* 0x0000000102027824 */ /* 0x000fe400078e020d */
[----:B------:R-:W-:Y:S01]  /*10130*/  FMUL R13, R190, 0.25 ;  /* 0x3e800000be0d7820 */ /* 0x000fe20000400000 */
[----:B------:R-:W-:Y:S01]  /*10140*/  BAR.SYNC.DEFER_BLOCKING 0x0 ;  /* 0x0000000000007b1d */ /* 0x000fe20000010000 */
[----:B--2---:R-:W-:-:S05]  /*10150*/  IMAD.MOV.U32 R3, RZ, RZ, R23 ;  /* 0x000000ffff037224 */ /* 0x004fca00078e0017 */
[----:B------:R-:W-:-:S04]  /*10160*/  FSETP.GT.AND P3, PT, |R3|, 8.50705917302346158658e+37, PT ;  /* 0x7e8000000300780b */ /* 0x000fc80003f64200 */
[----:B------:R-:W-:Y:S01]  /*10170*/  FSEL R32, R9, R214, P3 ;  /* 0x000000d609207208 */ /* 0x000fe20001800000 */
[----:B------:R-:W-:Y:S01]  /*10180*/  FMUL R9, R206, 0.25 ;  /* 0x3e800000ce097820 */ /* 0x000fe20000400000 */
        /* <DEDUP_REMOVED lines=31> */
[----:B---3--:R-:W-:Y:S01]  /*10380*/  IMAD.MOV.U32 R23, RZ, RZ, R22 ;  /* 0x000000ffff177224 */ /* 0x008fe200078e0016 */
[----:B------:R-:W-:Y:S01]  /*10390*/  FSEL R162, R11, R162, P3 ;  /* 0x000000a20ba27208 */ /* 0x000fe20001800000 */
[----:B------:R-:W-:Y:S01]  /*103a0*/  FMUL R11, R154, 0.25 ;  /* 0x3e8000009a0b7820 */ /* 0x000fe20000400000 */
[----:B------:R-:W-:Y:S01]  /*103b0*/  FSEL R158, R9, R158, P3 ;  /* 0x0000009e099e7208 */ /* 0x000fe20001800000 */
[----:B------:R-:W-:Y:S01]  /*103c0*/  FMUL R9, R212, 0.25 ;  /* 0x3e800000d4097820 */ /* 0x000fe20000400000 */
[----:B----4-:R-:W-:Y:S01]  /*103d0*/  IMAD.MOV.U32 R22, RZ, RZ, R21 ;  /* 0x000000ffff167224 */ /* 0x010fe200078e0015 */
[----:B------:R-:W-:Y:S01]  /*103e0*/  MOV R21, R12 ;  /* 0x0000000c00157202 */ /* 0x000fe20000000f00 */
[----:B------:R-:W-:Y:S01]  /*103f0*/  IMAD.MOV.U32 R24, RZ, RZ, R10 ;  /* 0x000000ffff187224 */ /* 0x000fe200078e000a */
[----:B------:R-:W-:Y:S01]  /*10400*/  FSEL R154, R11, R154, P3 ;  /* 0x0000009a0b9a7208 */ /* 0x000fe20001800000 */
[----:B------:R-:W-:Y:S01]  /*10410*/  FMUL R11, R208, 0.25 ;  /* 0x3e800000d00b7820 */ /* 0x000fe20000400000 */
[----:B------:R-:W-:Y:S01]  /*10420*/  IMAD.MOV.U32 R50, RZ, RZ, R22 ;  /* 0x000000ffff327224 */ /* 0x000fe200078e0016 */
[----:B------:R-:W-:Y:S01]  /*10430*/  MOV R42, R21 ;  /* 0x00000015002a7202 */ /* 0x000fe20000000f00 */
[----:B------:R-:W-:Y:S01]  /*10440*/  IMAD.MOV.U32 R8, RZ, RZ, R24 ;  /* 0x000000ffff087224 */ /* 0x000fe200078e0018 */
[----:B------:R-:W-:Y:S01]  /*10450*/  MOV R24, R14 ;  /* 0x0000000e00187202 */ /* 0x000fe20000000f00 */
[----:B------:R-:W-:-:S02]  /*10460*/  IMAD.MOV.U32 R22, RZ, RZ, R18 ;  /* 0x000000ffff167224 */ /* 0x000fc400078e0012 */
[----:B------:R-:W-:Y:S01]  /*10470*/  FMUL R10, R211, 0.25 ;  /* 0x3e800000d30a7820 */ /* 0x000fe20000400000 */
[----:B------:R-:W-:Y:S01]  /*10480*/  IMAD.MOV.U32 R51, RZ, RZ, R23 ;  /* 0x000000ffff337224 */ /* 0x000fe200078e0017 */
[----:B------:R-:W-:Y:S01]  /*10490*/  FSETP.GT.AND P2, PT, |R8|, 8.50705917302346158658e+37, PT ;  /* 0x7e8000000800780b */ /* 0x000fe20003f44200 */
[----:B------:R-:W-:Y:S01]  /*104a0*/  FMUL R18, R16, 0.25 ;  /* 0x3e80000010127820 */ /* 0x000fe20000400000 */
[----:B------:R-:W-:Y:S01]  /*104b0*/  MOV R21, R17 ;  /* 0x0000001100157202 */ /* 0x000fe20000000f00 */
[----:B------:R-:W-:Y:S01]  /*104c0*/  IMAD.MOV.U32 R48, RZ, RZ, R20 ;  /* 0x000000ffff307224 */ /* 0x000fe200078e0014 */
[----:B------:R-:W-:Y:S01]  /*104d0*/  FSEL R212, R9, R212, P2 ;  /* 0x000000d409d47208 */ /* 0x000fe20001000000 */
[----:B------:R-:W-:Y:S01]  /*104e0*/  FMUL R9, R200, 0.25 ;  /* 0x3e800000c8097820 */ /* 0x000fe20000400000 */
[----:B------:R-:W-:Y:S01]  /*104f0*/  FSEL R208, R11, R208, P2 ;  /* 0x000000d00bd07208 */ /* 0x000fe20001000000 */
[----:B------:R-:W-:Y:S01]  /*10500*/  FMUL R11, R196, 0.25 ;  /* 0x3e800000c40b7820 */ /* 0x000fe20000400000 */
[----:B------:R-:W-:Y:S01]  /*10510*/  FMUL R14, R193, 0.25 ;  /* 0x3e800000c10e7820 */ /* 0x000fe20000400000 */
[----:B------:R-:W-:Y:S01]  /*10520*/  FSEL R33, R10, R211, P3 ;  /* 0x000000d30a217208 */ /* 0x000fe20001800000 */
[----:B------:R-:W-:Y:S01]  /*10530*/  FMUL R17, R15, 0.25 ;  /* 0x3e8000000f117820 */ /* 0x000fe20000400000 */
[----:B------:R-:W-:Y:S01]  /*10540*/  FSEL R200, R9, R200, P2 ;  /* 0x000000c809c87208 */ /* 0x000fe20001000000 */
[----:B------:R-:W-:Y:S01]  /*10550*/  FMUL R9, R192, 0.25 ;  /* 0x3e800000c0097820 */ /* 0x000fe20000400000 */
[----:B------:R-:W-:Y:S01]  /*10560*/  FSEL R196, R11, R196, P2 ;  /* 0x000000c40bc47208 */ /* 0x000fe20001000000 */
[----:B------:R-:W-:Y:S01]  /*10570*/  FMUL R11, R188, 0.25 ;  /* 0x3e800000bc0b7820 */ /* 0x000fe20000400000 */
[----:B------:R-:W-:-:S02]  /*10580*/  IMAD.MOV.U32 R23, RZ, RZ, R19 ;  /* 0x000000ffff177224 */ /* 0x000fc400078e0013 */
        /* <DEDUP_REMOVED lines=20> */
[----:B------:R-:W-:Y:S01]  /*106d0*/  IMAD.MOV.U32 R9, RZ, RZ, R24 ;  /* 0x000000ffff097224 */ /* 0x000fe200078e0018 */
[----:B------:R-:W-:Y:S01]  /*106e0*/  FSEL R156, R11, R156, P2 ;  /* 0x0000009c0b9c7208 */ /* 0x000fe20001000000 */
[----:B------:R-:W2:Y:S01]  /*106f0*/  LDL.LU R24, [R1+0x98] ;  /* 0x0000980001187983 */ /* 0x000ea20000300800 */
[----:B------:R-:W-:Y:S01]  /*10700*/  FSEL R153, R14, R153, P2 ;  /* 0x000000990e997208 */ /* 0x000fe20001000000 */
[----:B------:R-:W-:Y:S01]  /*10710*/  FMUL R12, R199, 0.25 ;  /* 0x3e800000c70c7820 */ /* 0x000fe20000400000 */
[----:B------:R-:W-:Y:S01]  /*10720*/  FSEL R203, R10, R203, P3 ;  /* 0x000000cb0acb7208 */ /* 0x000fe20001800000 */
[----:B------:R-:W3:Y:S01]  /*10730*/  LDL.LU R36, [R1+0x8c] ;  /* 0x00008c0001247983 */ /* 0x000ee20000300800 */
[----:B------:R-:W-:Y:S01]  /*10740*/  FSETP.GT.AND P0, PT, |R9|, 8.50705917302346158658e+37, PT ;  /* 0x7e8000000900780b */ /* 0x000fe20003f04200 */
[----:B------:R-:W-:Y:S01]  /*10750*/  FMUL R11, R152, 0.25 ;  /* 0x3e800000980b7820 */ /* 0x000fe20000400000 */
[----:B------:R-:W-:Y:S01]  /*10760*/  FMUL R14, R23, 0.25 ;  /* 0x3e800000170e7820 */ /* 0x000fe20000400000 */
[----:B------:R-:W4:Y:S01]  /*10770*/  LDL.LU R35, [R1+0x88] ;  /* 0x0000880001237983 */ /* 0x000f220000300800 */
[----:B------:R-:W-:Y:S01]  /*10780*/  FMUL R10, R191, 0.25 ;  /* 0x3e800000bf0a7820 */ /* 0x000fe20000400000 */
[----:B------:R-:W-:Y:S01]  /*10790*/  FSEL R199, R12, R199, P3 ;  /* 0x000000c70cc77208 */ /* 0x000fe20001800000 */
[----:B------:R-:W-:Y:S01]  /*107a0*/  FMUL R12, R179, 0.25 ;  /* 0x3e800000b30c7820 */ /* 0x000fe20000400000 */
[----:B------:R-:W4:Y:S01]  /*107b0*/  LDL.LU R31, [R1+0x7c] ;  /* 0x00007c00011f7983 */ /* 0x000f220000300800 */
[----:B------:R-:W-:-:S02]  /*107c0*/  FSEL R18, R18, R16, P0 ;  /* 0x0000001012127208 */ /* 0x000fc40000000000 */
[----:B------:R-:W-:Y:S01]  /*107d0*/  FSEL R17, R17, R15, P0 ;  /* 0x0000000f11117208 */ /* 0x000fe20000000000 */
[----:B------:R-:W4:Y:S01]  /*107e0*/  LDL.LU R30, [R1+0x78] ;  /* 0x00007800011e7983 */ /* 0x000f220000300800 */
[----:B------:R-:W-:Y:S02]  /*107f0*/  FSEL R19, R19, R50, P0 ;  /* 0x0000003213137208 */ /* 0x000fe40000000000 */
[----:B------:R-:W-:Y:S01]  /*10800*/  FSEL R152, R11, R152, P2 ;  /* 0x000000980b987208 */ /* 0x000fe20001000000 */
[----:B------:R-:W2:Y:S01]  /*10810*/  LDL.LU R29, [R1+0x6c] ;  /* 0x00006c00011d7983 */ /* 0x000ea20000300800 */
[----:B------:R-:W-:Y:S02]  /*10820*/  FSEL R20, R20, R51, P0 ;  /* 0x0000003314147208 */ /* 0x000fe40000000000 */
[----:B------:R-:W-:Y:S01]  /*10830*/  FSEL R14, R14, R23, P0 ;  /* 0x000000170e0e7208 */ /* 0x000fe20000000000 */
[----:B------:R-:W3:Y:S01]  /*10840*/  LDL.LU R41, [R1+0x68] ;  /* 0x0000680001297983 */ /* 0x000ee20000300800 */
[----:B------:R-:W-:Y:S01]  /*10850*/  FSEL R191, R10, R191, P3 ;  /* 0x000000bf0abf7208 */ /* 0x000fe20001800000 */
[----:B------:R-:W-:Y:S01]  /*10860*/  FMUL R16, R49, 0.25 ;  /* 0x3e80000031107820 */ /* 0x000fe20000400000 */
[----:B------:R-:W-:Y:S01]  /*10870*/  FMUL R15, R48, 0.25 ;  /* 0x3e800000300f7820 */ /* 0x000fe20000400000 */
[----:B------:R-:W4:Y:S01]  /*10880*/  LDL.LU R40, [R1+0x5c] ;  /* 0x00005c0001287983 */ /* 0x000f220000300800 */
[----:B------:R-:W-:Y:S01]  /*10890*/  FMUL R11, R28, 0.25 ;  /* 0x3e8000001c0b7820 */ /* 0x000fe20000400000 */
[----:B------:R-:W-:Y:S01]  /*108a0*/  FMUL R10, R183, 0.25 ;  /* 0x3e800000b70a7820 */ /* 0x000fe20000400000 */
[----:B------:R-:W-:Y:S01]  /*108b0*/  FSEL R179, R12, R179, P3 ;  /* 0x000000b30cb37208 */ /* 0x000fe20001800000 */
[----:B------:R-:W4:Y:S01]  /*108c0*/  LDL.LU R39, [R1+0x58] ;  /* 0x0000580001277983 */ /* 0x000f220000300800 */
[----:B------:R-:W-:Y:S01]  /*108d0*/  FSEL R16, R16, R49, P0 ;  /* 0x0000003110107208 */ /* 0x000fe20000000000 */
[----:B------:R-:W-:Y:S01]  /*108e0*/  FMUL R12, R159, 0.25 ;  /* 0x3e8000009f0c7820 */ /* 0x000fe20000400000 */
[----:B------:R-:W-:Y:S01]  /*108f0*/  FSEL R15, R15, R48, P0 ;  /* 0x000000300f0f7208 */ /* 0x000fe20000000000 */
[----:B------:R-:W4:Y:S01]  /*10900*/  LDL.LU R38, [R1+0x4c] ;  /* 0x00004c0001267983 */ /* 0x000f220000300800 */
[----:B------:R-:W-:-:S02]  /*10910*/  FSEL R11, R11, R28, P0 ;  /* 0x0000001c0b0b7208 */ /* 0x000fc40000000000 */
[----:B------:R-:W-:Y:S01]  /*10920*/  FSEL R183, R10, R183, P3 ;  /* 0x000000b70ab77208 */ /* 0x000fe20001800000 */
[----:B------:R-:W4:Y:S01]  /*10930*/  LDL.LU R37, [R1+0x48] ;  /* 0x0000480001257983 */ /* 0x000f220000300800 */
[----:B------:R-:W-:Y:S01]  /*10940*/  FMUL R10, R171, 0.25 ;  /* 0x3e800000ab0a7820 */ /* 0x000fe20000400000 */
[----:B------:R-:W-:Y:S01]  /*10950*/  FSEL R159, R12, R159, P3 ;  /* 0x0000009f0c9f7208 */ /* 0x000fe20001800000 */
[----:B------:R-:W-:Y:S01]  /*10960*/  FMUL R12, R155, 0.25 ;  /* 0x3e8000009b0c7820 */ /* 0x000fe20000400000 */
[----:B------:R-:W4:Y:S01]  /*10970*/  LDL.LU R47, [R1+0x3c] ;  /* 0x00003c00012f7983 */ /* 0x000f220000300800 */
[----:B------:R-:W-:Y:S01]  /*10980*/  FSEL R190, R13, R190, P3 ;  /* 0x000000be0dbe7208 */ /* 0x000fe20001800000 */
[----:B------:R-:W-:Y:S01]  /*10990*/  FMUL R13, R170, 0.25 ;  /* 0x3e800000aa0d7820 */ /* 0x000fe20000400000 */
        /* <DEDUP_REMOVED lines=33> */
[----:B------:R-:W-:Y:S01]  /*10bb0*/  FMUL R10, R189, 0.25 ;  /* 0x3e800000bd0a7820 */ /* 0x000fe20000400000 */
[----:B------:R-:W-:Y:S01]  /*10bc0*/  FSEL R177, R12, R177, P2 ;  /* 0x000000b10cb17208 */ /* 0x000fe20001000000 */
[----:B------:R-:W-:Y:S01]  /*10bd0*/  FMUL R12, R165, 0.25 ;  /* 0x3e800000a50c7820 */ /* 0x000fe20000400000 */
[----:B------:R-:W4:Y:S02]  /*10be0*/  LDL.LU R52, [R1+0xe4] ;  /* 0x0000e40001347983 */ /* 0x000f240000300800 */
[----:B------:R-:W-:Y:S01]  /*10bf0*/  FSEL R189, R10, R189, P2 ;  /* 0x000000bd0abd7208 */ /* 0x000fe20001000000 */
[----:B------:R-:W-:Y:S01]  /*10c00*/  FMUL R10, R181, 0.25 ;  /* 0x3e800000b50a7820 */ /* 0x000fe20000400000 */
[----:B------:R-:W4:Y:S01]  /*10c10*/  LDL.LU R50, [R1+0xe0] ;  /* 0x0000e00001327983 */ /* 0x000f220000300800 */
[----:B------:R-:W-:Y:S01]  /*10c20*/  FSEL R165, R12, R165, P2 ;  /* 0x000000a50ca57208 */ /* 0x000fe20001000000 */
[----:B------:R-:W-:-:S02]  /*10c30*/  FMUL R12, R157, 0.25 ;  /* 0x3e8000009d0c7820 */ /* 0x000fc40000400000 */
[----:B------:R-:W4:Y:S01]  /*10c40*/  LDL.LU R49, [R1+0xd4] ;  /* 0x0000d40001317983 */ /* 0x000f220000300800 */
[----:B------:R-:W-:Y:S01]  /*10c50*/  FSEL R181, R10, R181, P2 ;  /* 0x000000b50ab57208 */ /* 0x000fe20001000000 */
[----:B------:R-:W-:Y:S01]  /*10c60*/  FMUL R10, R169, 0.25 ;  /* 0x3e800000a90a7820 */ /* 0x000fe20000400000 */
[----:B------:R-:W-:Y:S01]  /*10c70*/  FSEL R157, R12, R157, P2 ;  /* 0x0000009d0c9d7208 */ /* 0x000fe20001000000 */
[----:B------:R-:W4:Y:S01]  /*10c80*/  LDL.LU R48, [R1+0xd0] ;  /* 0x0000d00001307983 */ /* 0x000f220000300800 */
[----:B--2---:R-:W-:-:S03]  /*10c90*/  FMUL R28, R29, 0.25 ;  /* 0x3e8000001d1c7820 */ /* 0x004fc60000400000 */
[----:B------:R-:W2:Y:S01]  /*10ca0*/  LDL.LU R76, [R1+0xc4] ;  /* 0x0000c400014c7983 */ /* 0x000ea20000300800 */
[----:B------:R-:W-:Y:S01]  /*10cb0*/  FMUL R23, R24, 0.25 ;  /* 0x3e80000018177820 */ /* 0x000fe20000400000 */
[----:B------:R-:W-:Y:S01]  /*10cc0*/  FSEL R169, R10, R169, P2 ;  /* 0x000000a90aa97208 */ /* 0x000fe20001000000 */
[----:B------:R-:W-:Y:S01]  /*10cd0*/  FMUL R12, R21, 0.25 ;  /* 0x3e800000150c7820 */ /* 0x000fe20000400000 */
[----:B------:R-:W2:Y:S01]  /*10ce0*/  LDL.LU R75, [R1+0xc0] ;  /* 0x0000c000014b7983 */ /* 0x000ea20000300800 */
[----:B------:R-:W-:Y:S01]  /*10cf0*/  FSEL R28, R28, R29, P0 ;  /* 0x0000001d1c1c7208 */ /* 0x000fe20000000000 */
[----:B------:R-:W-:Y:S02]  /*10d00*/  FMUL R10, R161, 0.25 ;  /* 0x3e800000a10a7820 */ /* 0x000fe40000400000 */
[----:B------:R-:W2:Y:S01]  /*10d10*/  LDL.LU R74, [R1+0xb4] ;  /* 0x0000b400014a7983 */ /* 0x000ea20000300800 */
[----:B---3--:R-:W-:Y:S01]  /*10d20*/  FMUL R29, R41, 0.25 ;  /* 0x3e800000291d7820 */ /* 0x008fe20000400000 */
[----:B------:R-:W-:-:S02]  /*10d30*/  FSEL R23, R23, R24, P0 ;  /* 0x0000001817177208 */ /* 0x000fc40000000000 */
[----:B------:R-:W3:Y:S01]  /*10d40*/  LDL.LU R73, [R1+0xb0] ;  /* 0x0000b00001497983 */ /* 0x000ee20000300800 */
[----:B------:R-:W-:Y:S01]  /*10d50*/  FMUL R13, R22, 0.25 ;  /* 0x3e800000160d7820 */ /* 0x000fe20000400000 */
[----:B------:R-:W-:Y:S02]  /*10d60*/  FSEL R12, R12, R21, P0 ;  /* 0x000000150c0c7208 */ /* 0x000fe40000000000 */
[----:B------:R-:W3:Y:S01]  /*10d70*/  LDL.LU R72, [R1+0xa4] ;  /* 0x0000a40001487983 */ /* 0x000ee20000300800 */
[----:B------:R-:W-:-:S03]  /*10d80*/  FSEL R161, R10, R161, P2 ;  /* 0x000000a10aa17208 */ /* 0x000fc60001000000 */
[----:B------:R-:W3:Y:S04]  /*10d90*/  LDL.LU R82, [R1+0xa0] ;  /* 0x0000a00001527983 */ /* 0x000ee80000300800 */
[----:B------:R-:W3:Y:S04]  /*10da0*/  LDL.LU R81, [R1+0x94] ;  /* 0x0000940001517983 */ /* 0x000ee80000300800 */
[----:B------:R-:W3:Y:S04]  /*10db0*/  LDL.LU R80, [R1+0x90] ;  /* 0x0000900001507983 */ /* 0x000ee80000300800 */
[----:B------:R-:W3:Y:S04]  /*10dc0*/  LDL.LU R78, [R1+0x84] ;  /* 0x00008400014e7983 */ /* 0x000ee80000300800 */
[----:B------:R-:W3:Y:S04]  /*10dd0*/  LDL.LU R77, [R1+0x80] ;  /* 0x00008000014d7983 */ /* 0x000ee80000300800 */
[----:B------:R-:W3:Y:S04]  /*10de0*/  LDL.LU R79, [R1+0x74] ;  /* 0x00007400014f7983 */ /* 0x000ee80000300800 */
[----:B------:R-:W3:Y:S04]  /*10df0*/  LDL.LU R71, [R1+0x70] ;  /* 0x0000700001477983 */ /* 0x000ee80000300800 */
[----:B------:R-:W3:Y:S04]  /*10e00*/  LDL.LU R70, [R1+0x64] ;  /* 0x0000640001467983 */ /* 0x000ee80000300800 */
[----:B------:R-:W3:Y:S01]  /*10e10*/  LDL.LU R69, [R1+0x60] ;  /* 0x0000600001457983 */ /* 0x000ee20000300800 */
[----:B------:R-:W-:-:S03]  /*10e20*/  FSEL R29, R29, R41, P0 ;  /* 0x000000291d1d7208 */ /* 0x000fc60000000000 */
[----:B------:R-:W3:Y:S01]  /*10e30*/  LDL.LU R68, [R1+0x54] ;  /* 0x0000540001447983 */ /* 0x000ee20000300800 */
[----:B----4-:R-:W-:-:S03]  /*10e40*/  FMUL R41, R43, 0.25 ;  /* 0x3e8000002b297820 */ /* 0x010fc60000400000 */
[----:B------:R-:W4:Y:S04]  /*10e50*/  LDL.LU R63, [R1+0x50] ;  /* 0x00005000013f7983 */ /* 0x000f280000300800 */
[----:B------:R-:W4:Y:S04]  /*10e60*/  LDL.LU R62, [R1+0x44] ;  /* 0x00004400013e7983 */ /* 0x000f280000300800 */
[----:B------:R-:W4:Y:S04]  /*10e70*/  LDL.LU R61, [R1+0x40] ;  /* 0x00004000013d7983 */ /* 0x000f280000300800 */
[----:B------:R-:W4:Y:S04]  /*10e80*/  LDL.LU R60, [R1+0x34] ;  /* 0x00003400013c7983 */ /* 0x000f280000300800 */
[----:B------:R-:W4:Y:S01]  /*10e90*/  LDL.LU R59, [R1+0x30] ;  /* 0x00003000013b7983 */ /* 0x000f220000300800 */
[----:B------:R-:W-:-:S03]  /*10ea0*/  FSEL R41, R41, R43, P0 ;  /* 0x0000002b29297208 */ /* 0x000fc60000000000 */
[----:B------:R-:W4:Y:S04]  /*10eb0*/  LDL.LU R58, [R1+0x24] ;  /* 0x00002400013a7983 */ /* 0x000f280000300800 */
[----:B------:R-:W4:Y:S04]  /*10ec0*/  LDL.LU R55, [R1+0x20] ;  /* 0x0000200001377983 */ /* 0x000f280000300800 */
[----:B------:R-:W4:Y:S04]  /*10ed0*/  LDL.LU R54, [R1+0x14] ;  /* 0x0000140001367983 */ /* 0x000f280000300800 */
[----:B------:R-:W4:Y:S04]  /*10ee0*/  LDL.LU R51, [R1+0x10] ;  /* 0x0000100001337983 */ /* 0x000f280000300800 */
[----:B------:R-:W4:Y:S01]  /*10ef0*/  LDL.LU R43, [R1+0x4] ;  /* 0x00000400012b7983 */ /* 0x000f220000300800 */
[----:B------:R-:W-:-:S05]  /*10f00*/  FMUL R24, R36, 0.25 ;  /* 0x3e80000024187820 */ /* 0x000fca0000400000 */
[----:B------:R-:W-:Y:S01]  /*10f10*/  FSEL R24, R24, R36, P0 ;  /* 0x0000002418187208 */ /* 0x000fe20000000000 */
[----:B------:R-:W-:-:S05]  /*10f20*/  FMUL R36, R37, 0.25 ;  /* 0x3e80000025247820 */ /* 0x000fca0000400000 */
[----:B------:R-:W-:Y:S01]  /*10f30*/  FSEL R36, R36, R37, P0 ;  /* 0x0000002524247208 */ /* 0x000fe20000000000 */
[----:B------:R-:W-:-:S05]  /*10f40*/  FMUL R37, R47, 0.25 ;  /* 0x3e8000002f257820 */ /* 0x000fca0000400000 */
[----:B------:R-:W-:Y:S02]  /*10f50*/  FSEL R37, R37, R47, P0 ;  /* 0x0000002f25257208 */ /* 0x000fe40000000000 */
[----:B------:R-:W4:Y:S01]  /*10f60*/  LDL.LU R47, [R1] ;  /* 0x00000000012f7983 */ /* 0x000f220000300800 */
[----:B------:R-:W-:Y:S01]  /*10f70*/  FSEL R13, R13, R22, P0 ;  /* 0x000000160d0d7208 */ /* 0x000fe20000000000 */
[----:B------:R-:W-:Y:S01]  /*10f80*/  FMUL R21, R26, 0.25 ;  /* 0x3e8000001a157820 */ /* 0x000fe20000400000 */
[----:B------:R-:W-:Y:S01]  /*10f90*/  FMUL R10, R27, 0.25 ;  /* 0x3e8000001b0a7820 */ /* 0x000fe20000400000 */
[----:B------:R-:W-:Y:S01]  /*10fa0*/  FMUL R22, R25, 0.25 ;  /* 0x3e80000019167820 */ /* 0x000fe20000400000 */
[----:B------:R-:W-:Y:S02]  /*10fb0*/  FSETP.GT.AND P1, PT, |R42|, 8.50705917302346158658e+37, PT ;  /* 0x7e8000002a00780b */ /* 0x000fe40003f24200 */
[----:B------:R-:W-:Y:S01]  /*10fc0*/  FSEL R21, R21, R26, P0 ;  /* 0x0000001a15157208 */ /* 0x000fe20000000000 */
[----:B------:R-:W-:Y:S01]  /*10fd0*/  FMUL R26, R31, 0.25 ;  /* 0x3e8000001f1a7820 */ /* 0x000fe20000400000 */
[----:B------:R-:W-:Y:S01]  /*10fe0*/  FSEL R10, R10, R27, P0 ;  /* 0x0000001b0a0a7208 */ /* 0x000fe20000000000 */
[----:B------:R-:W-:Y:S01]  /*10ff0*/  FMUL R27, R30, 0.25 ;  /* 0x3e8000001e1b7820 */ /* 0x000fe20000400000 */
[----:B------:R-:W-:Y:S01]  /*11000*/  FSEL R22, R22, R25, P0 ;  /* 0x0000001916167208 */ /* 0x000fe20000000000 */
[----:B------:R-:W-:Y:S01]  /*11010*/  FMUL R25, R35, 0.25 ;  /* 0x3e80000023197820 */ /* 0x000fe20000400000 */
[----:B------:R-:W-:-:S02]  /*11020*/  FSETP.GEU.AND P4, PT, R42, 1.175494350822287508e-38, PT ;  /* 0x008000002a00780b */ /* 0x000fc40003f8e000 */
[----:B------:R-:W-:Y:S01]  /*11030*/  FSEL R26, R26, R31, P0 ;  /* 0x0000001f1a1a7208 */ /* 0x000fe20000000000 */
[----:B------:R-:W-:Y:S01]  /*11040*/  FMUL R31, R39, 0.25 ;  /* 0x3e800000271f7820 */ /* 0x000fe20000400000 */
[----:B------:R-:W-:Y:S02]  /*11050*/  FSETP.GEU.AND P6, PT, R9, 1.175494350822287508e-38, PT ;  /* 0x008000000900780b */ /* 0x000fe40003fce000 */
[----:B------:R-:W-:Y:S02]  /*11060*/  FSEL R103, RZ, -23, P4 ;  /* 0xc1b80000ff677808 */ /* 0x000fe40002000000 */
[----:B------:R-:W-:Y:S01]  /*11070*/  FSEL R25, R25, R35, P0 ;  /* 0x0000002319197208 */ /* 0x000fe20000000000 */
[----:B------:R-:W-:Y:S01]  /*11080*/  FMUL R35, R38, 0.25 ;  /* 0x3e80000026237820 */ /* 0x000fe20000400000 */
[----:B------:R-:W-:Y:S01]  /*11090*/  FSEL R27, R27, R30, P0 ;  /* 0x0000001e1b1b7208 */ /* 0x000fe20000000000 */
[----:B------:R-:W-:Y:S01]  /*110a0*/  FMUL R30, R40, 0.25 ;  /* 0x3e800000281e7820 */ /* 0x000fe20000400000 */
[----:B------:R-:W-:-:S02]  /*110b0*/  FSEL R97, RZ, -23, P6 ;  /* 0xc1b80000ff617808 */ /* 0x000fc40003000000 */
        /* <DEDUP_REMOVED lines=20> */
[----:B------:R-:W-:-:S02]  /*11200*/  FSETP.GEU.AND P5, PT, R8, 1.175494350822287508e-38, PT ;  /* 0x008000000800780b */ /* 0x000fc40003fae000 */
[----:B------:R-:W-:Y:S01]  /*11210*/  FSEL R67, R67, R56, P1 ;  /* 0x0000003843437208 */ /* 0x000fe20000800000 */
[----:B------:R-:W-:Y:S01]  /*11220*/  FMUL R56, R48, 0.25 ;  /* 0x3e80000030387820 */ /* 0x000fe20000400000 */
[----:B------:R-:W-:Y:S02]  /*11230*/  FSEL R66, R66, R53, P1 ;  /* 0x0000003542427208 */ /* 0x000fe40000800000 */
[----:B------:R-:W-:Y:S02]  /*11240*/  FSEL R64, R64, R50, P1 ;  /* 0x0000003240407208 */ /* 0x000fe40000800000 */
[----:B------:R-:W-:Y:S02]  /*11250*/  FSEL R65, R65, R52, P1 ;  /* 0x0000003441417208 */ /* 0x000fe40000800000 */
[----:B------:R-:W-:Y:S02]  /*11260*/  FSEL R57, R57, R49, P1 ;  /* 0x0000003139397208 */ /* 0x000fe40000800000 */
[----:B------:R-:W-:-:S02]  /*11270*/  FSEL R56, R56, R48, P1 ;  /* 0x0000003038387208 */ /* 0x000fc40000800000 */
[----:B------:R-:W-:Y:S01]  /*11280*/  FSEL R95, RZ, -23, P5 ;  /* 0xc1b80000ff5f7808 */ /* 0x000fe20002800000 */
[----:B--2---:R-:W-:Y:S01]  /*11290*/  FMUL R53, R76, 0.25 ;  /* 0x3e8000004c357820 */ /* 0x004fe20000400000 */
[----:B------:R-:W-:Y:S01]  /*112a0*/  FMUL R52, R75, 0.25 ;  /* 0x3e8000004b347820 */ /* 0x000fe20000400000 */
[----:B------:R-:W-:Y:S01]  /*112b0*/  FMUL R50, R74, 0.25 ;  /* 0x3e8000004a327820 */ /* 0x000fe20000400000 */
[----:B---3--:R-:W-:Y:S02]  /*112c0*/  FMUL R49, R73, 0.25 ;  /* 0x3e80000049317820 */ /* 0x008fe40000400000 */
[----:B------:R-:W-:Y:S02]  /*112d0*/  FSEL R53, R53, R76, P1 ;  /* 0x0000004c35357208 */ /* 0x000fe40000800000 */
[----:B------:R-:W-:Y:S01]  /*112e0*/  FSEL R50, R50, R74, P1 ;  /* 0x0000004a32327208 */ /* 0x000fe20000800000 */
[----:B------:R-:W-:Y:S01]  /*112f0*/  FMUL R48, R72, 0.25 ;  /* 0x3e80000048307820 */ /* 0x000fe20000400000 */
[----:B------:R-:W-:-:S02]  /*11300*/  FSEL R52, R52, R75, P1 ;  /* 0x0000004b34347208 */ /* 0x000fc40000800000 */
[----:B------:R-:W-:Y:S01]  /*11310*/  FSEL R49, R49, R73, P1 ;  /* 0x0000004931317208 */ /* 0x000fe20000800000 */
[----:B------:R-:W-:Y:S01]  /*11320*/  FMUL R73, R81, 0.25 ;  /* 0x3e80000051497820 */ /* 0x000fe20000400000 */
[----:B------:R-:W-:Y:S01]  /*11330*/  FMUL R74, R80, 0.25 ;  /* 0x3e800000504a7820 */ /* 0x000fe20000400000 */
[----:B------:R-:W-:Y:S01]  /*11340*/  FMUL R75, R78, 0.25 ;  /* 0x3e8000004e4b7820 */ /* 0x000fe20000400000 */
[----:B------:R-:W-:Y:S01]  /*11350*/  FMUL R76, R77, 0.25 ;  /* 0x3e8000004d4c7820 */ /* 0x000fe20000400000 */
[----:B------:R-:W-:Y:S01]  /*11360*/  FSEL R48, R48, R72, P1 ;  /* 0x0000004830307208 */ /* 0x000fe20000800000 */
[----:B----4-:R-:W-:Y:S01]  /*11370*/  FMUL R96, R58, 0.25 ;  /* 0x3e8000003a607820 */ /* 0x010fe20000400000 */
[----:B------:R-:W-:Y:S01]  /*11380*/  FMUL R104, R54, 0.25 ;  /* 0x3e80000036687820 */ /* 0x000fe20000400000 */
[----:B------:R-:W-:-:S04]  /*11390*/  FMUL R107, R43, 0.25 ;  /* 0x3e8000002b6b7820 */ /* 0x000fc80000400000 */
[----:B------:R-:W-:Y:S02]  /*113a0*/  FSEL R104, R104, R54, P1 ;  /* 0x0000003668687208 */ /* 0x000fe40000800000 */
[----:B------:R-:W-:Y:S01]  /*113b0*/  FSEL R107, R107, R43, P1 ;  /* 0x0000002b6b6b7208 */ /* 0x000fe20000800000 */
[----:B------:R-:W-:Y:S01]  /*113c0*/  FMUL R43, R42, 8388608 ;  /* 0x4b0000002a2b7820 */ /* 0x000fe20000400000 */
[----:B------:R-:W-:Y:S01]  /*113d0*/  FSEL R96, R96, R58, P1 ;  /* 0x0000003a60607208 */ /* 0x000fe20000800000 */
[----:B------:R-:W-:Y:S01]  /*113e0*/  FMUL R54, R9, 8388608 ;  /* 0x4b00000009367820 */ /* 0x000fe20000400000 */
[----:B------:R-:W-:Y:S02]  /*113f0*/  FMUL R58, R3, 8388608 ;  /* 0x4b000000033a7820 */ /* 0x000fe40000400000 */
[----:B------:R-:W-:Y:S02]  /*11400*/  FSEL R86, R43, R42, !P4 ;  /* 0x0000002a2b567208 */ /* 0x000fe40006000000 */
[----:B------:R-:W-:-:S02]  /*11410*/  FSETP.GEU.AND P4, PT, R3, 1.175494350822287508e-38, PT ;  /* 0x008000000300780b */ /* 0x000fc40003f8e000 */
[----:B------:R-:W-:Y:S02]  /*11420*/  FSEL R89, R54, R9, !P6 ;  /* 0x0000000936597208 */ /* 0x000fe40007000000 */
[C---:B------:R-:W-:Y:S02]  /*11430*/  FSETP.GEU.AND P6, PT, |R3|.reuse, 1.175494350822287508e-38, PT ;  /* 0x008000000300780b */ /* 0x040fe40003fce200 */
[----:B------:R-:W-:Y:S01]  /*11440*/  FSEL R87, R58, R3, !P4 ;  /* 0x000000033a577208 */ /* 0x000fe20006000000 */
[----:B------:R-:W-:Y:S01]  /*11450*/  @P3 FMUL R3, R3, 0.25 ;  /* 0x3e80000003033820 */ /* 0x000fe20000400000 */
[C---:B------:R-:W-:Y:S01]  /*11460*/  FSETP.GEU.AND P3, PT, |R9|.reuse, 1.175494350822287508e-38, PT ;  /* 0x008000000900780b */ /* 0x040fe20003f6e200 */
[----:B------:R-:W-:Y:S01]  /*11470*/  @P0 FMUL R9, R9, 0.25 ;  /* 0x3e80000009090820 */ /* 0x000fe20000400000 */
[C---:B------:R-:W-:Y:S01]  /*11480*/  FMUL R43, R8.reuse, 8388608 ;  /* 0x4b000000082b7820 */ /* 0x040fe20000400000 */
[----:B------:R-:W-:Y:S02]  /*11490*/  FSEL R93, RZ, -23, P4 ;  /* 0xc1b80000ff5d7808 */ /* 0x000fe40002000000 */
[----:B------:R-:W-:-:S02]  /*114a0*/  FSETP.GEU.AND P4, PT, |R8|, 1.175494350822287508e-38, PT ;  /* 0x008000000800780b */ /* 0x000fc40003f8e200 */
[----:B------:R-:W-:-:S06]  /*114b0*/  FSEL R88, R43, R8, !P5 ;  /* 0x000000082b587208 */ /* 0x000fcc0006800000 */
[----:B------:R-:W-:Y:S01]  /*114c0*/  @!P3 FMUL R9, R9, 16777216 ;  /* 0x4b8000000909b820 */ /* 0x000fe20000400000 */
[----:B------:R-:W-:Y:S01]  /*114d0*/  @P2 FMUL R8, R8, 0.25 ;  /* 0x3e80000008082820 */ /* 0x000fe20000400000 */
[----:B------:R-:W-:Y:S01]  /*114e0*/  VIADD R101, R86, 0xc0cafb0d ;  /* 0xc0cafb0d56657836 */ /* 0x000fe20000000000 */
[----:B------:R-:W-:-:S03]  /*114f0*/  FSETP.GEU.AND P2, PT, |R42|, 1.175494350822287508e-38, PT ;  /* 0x008000002a00780b */ /* 0x000fc60003f4e200 */
[----:B------:R-:W0:Y:S01]  /*11500*/  MUFU.RCP R9, R9 ;  /* 0x0000000900097308 */ /* 0x000e220000001000 */
[----:B------:R-:W-:Y:S01]  /*11510*/  VIADD R99, R88, 0xc0cafb0d ;  /* 0xc0cafb0d58637836 */ /* 0x000fe20000000000 */
[----:B------:R-:W-:Y:S01]  /*11520*/  IADD3 R100, R87, -0x3f3504f3, RZ ;  /* 0xc0cafb0d57647810 */ /* 0x000fe20007ffe0ff */
[----:B------:R-:W-:Y:S01]  /*11530*/  FMUL R85, R62, 0.25 ;  /* 0x3e8000003e557820 */ /* 0x000fe20000400000 */
[----:B------:R-:W-:Y:S01]  /*11540*/  FMUL R92, R60, 0.25 ;  /* 0x3e8000003c5c7820 */ /* 0x000fe20000400000 */
[----:B------:R-:W-:Y:S02]  /*11550*/  LOP3.LUT R101, R101, 0xff800000, RZ, 0xc0, !PT ;  /* 0xff80000065657812 */ /* 0x000fe400078ec0ff */
[----:B------:R-:W-:Y:S02]  /*11560*/  LOP3.LUT R99, R99, 0xff800000, RZ, 0xc0, !PT ;  /* 0xff80000063637812 */ /* 0x000fe400078ec0ff */
[----:B------:R-:W-:Y:S01]  /*11570*/  LOP3.LUT R100, R100, 0xff800000, RZ, 0xc0, !PT ;  /* 0xff80000064647812 */ /* 0x000fe200078ec0ff */
        /* <DEDUP_REMOVED lines=8> */
[----:B------:R-:W-:Y:S01]  /*11600*/  @P1 FMUL R42, R42, 0.25 ;  /* 0x3e8000002a2a1820 */ /* 0x000fe20000400000 */
[----:B------:R-:W-:Y:S01]  /*11610*/  FSEL R85, R85, R62, P1 ;  /* 0x0000003e55557208 */ /* 0x000fe20000800000 */
[----:B------:R-:W-:Y:S01]  /*11620*/  FMUL R78, R71, 0.25 ;  /* 0x3e800000474e7820 */ /* 0x000fe20000400000 */
[----:B------:R-:W-:Y:S01]  /*11630*/  FSEL R92, R92, R60, P1 ;  /* 0x0000003c5c5c7208 */ /* 0x000fe20000800000 */
[----:B------:R-:W-:Y:S01]  /*11640*/  FMUL R81, R69, 0.25 ;  /* 0x3e80000045517820 */ /* 0x000fe20000400000 */
[----:B------:R-:W-:Y:S01]  /*11650*/  I2FP.F32.S32 R54, R101 ;  /* 0x0000006500367245 */ /* 0x000fe20000201400 */
[----:B------:R-:W-:Y:S01]  /*11660*/  FMUL R83, R68, 0.25 ;  /* 0x3e80000044537820 */ /* 0x000fe20000400000 */
[----:B------:R-:W-:Y:S01]  /*11670*/  FMUL R91, R61, 0.25 ;  /* 0x3e8000003d5b7820 */ /* 0x000fe20000400000 */
[----:B------:R-:W-:Y:S01]  /*11680*/  I2FP.F32.S32 R60, R99 ;  /* 0x00000063003c7245 */ /* 0x000fe20000201400 */
[----:B------:R-:W-:Y:S01]  /*11690*/  @!P4 FMUL R8, R8, 16777216 ;  /* 0x4b8000000808c820 */ /* 0x000fe20000400000 */
[----:B------:R-:W-:Y:S01]  /*116a0*/  I2FP.F32.S32 R62, R100 ;  /* 0x00000064003e7245 */ /* 0x000fe20000201400 */
[----:B------:R-:W-:Y:S01]  /*116b0*/  @!P6 FMUL R3, R3, 16777216 ;  /* 0x4b8000000303e820 */ /* 0x000fe20000400000 */
        /* <DEDUP_REMOVED lines=33> */
[----:B------:R-:W-:Y:S01]  /*118d0*/  FSEL R72, R72, R82, P1 ;  /* 0x0000005248487208 */ /* 0x000fe20000800000 */
[----:B------:R-:W-:Y:S01]  /*118e0*/  FFMA.FTZ R103, R54, 1.1920928955078125e-07, R103 ;  /* 0x3400000036677823 */ /* 0x000fe20000010067 */
[----:B------:R-:W-:Y:S01]  /*118f0*/  FSEL R77, R77, R79, P1 ;  /* 0x0000004f4d4d7208 */ /* 0x000fe20000800000 */
[----:B------:R-:W-:Y:S01]  /*11900*/  FFMA.FTZ R95, R60, 1.1920928955078125e-07, R95 ;  /* 0x340000003c5f7823 */ /* 0x000fe2000001005f */
[----:B------:R-:W-:Y:S01]  /*11910*/  FSEL R80, R80, R70, P1 ;  /* 0x0000004650507208 */ /* 0x000fe20000800000 */
[----:B------:R-:W-:Y:S01]  /*11920*/  FFMA.FTZ R93, R62, 1.1920928955078125e-07, R93 ;  /* 0x340000003e5d7823 */ /* 0x000fe2000001005d */
[----:B------:R-:W-:Y:S01]  /*11930*/  FSEL R84, R84, R63, P1 ;  /* 0x0000003f54547208 */ /* 0x000fe20000800000 */
[----:B------:R-:W1:Y:S01]  /*11940*/  MUFU.RCP R54, R3 ;  /* 0x0000000300367308 */ /* 0x000e620000001000 */
[----:B------:R-:W-:Y:S01]  /*11950*/  FSEL R78, R78, R71, P1 ;  /* 0x000000474e4e7208 */ /* 0x000fe20000800000 */
[----:B0-----:R-:W-:Y:S01]  /*11960*/  FMUL R63, R9, R17 ;  /* 0x00000011093f7220 */ /* 0x001fe20000400000 */
[----:B------:R-:W-:Y:S01]  /*11970*/  FSEL R81, R81, R69, P1 ;  /* 0x0000004551517208 */ /* 0x000fe20000800000 */
[----:B------:R-:W-:Y:S01]  /*11980*/  FMUL R70, R9, R14 ;  /* 0x0000000e09467220 */ /* 0x000fe20000400000 */
[----:B------:R-:W-:Y:S01]  /*11990*/  FSEL R83, R83, R68, P1 ;  /* 0x0000004453537208 */ /* 0x000fe20000800000 */
[----:B------:R-:W-:Y:S01]  /*119a0*/  FMUL R79, R9, R12 ;  /* 0x0000000c094f7220 */ /* 0x000fe20000400000 */
[----:B------:R-:W-:Y:S01]  /*119b0*/  FSEL R91, R91, R61, P1 ;  /* 0x0000003d5b5b7208 */ /* 0x000fe20000800000 */
[C---:B------:R-:W-:Y:S01]  /*119c0*/  FMUL R82, R9.reuse, R11 ;  /* 0x0000000b09527220 */ /* 0x040fe20000400000 */
[C---:B------:R-:W-:Y:S01]  /*119d0*/  FMUL R109, R9.reuse, R10 ;  /* 0x0000000a096d7220 */ /* 0x040fe20000400000 */
[C---:B------:R-:W-:Y:S01]  /*119e0*/  FMUL R110, R9.reuse, R21 ;  /* 0x00000015096e7220 */ /* 0x040fe20000400000 */
[C---:B------:R-:W-:Y:S01]  /*119f0*/  FMUL R118, R9.reuse, R25 ;  /* 0x0000001909767220 */ /* 0x040fe20000400000 */
[C---:B------:R-:W-:Y:S01]  /*11a00*/  FMUL R122, R9.reuse, R29 ;  /* 0x0000001d097a7220 */ /* 0x040fe20000400000 */
[----:B------:R-:W0:Y:S01]  /*11a10*/  MUFU.RCP R8, R8 ;  /* 0x0000000800087308 */ /* 0x000e220000001000 */
[C---:B------:R-:W-:Y:S01]  /*11a20*/  FMUL R60, R9.reuse, R20 ;  /* 0x00000014093c7220 */ /* 0x040fe20000400000 */
        /* <DEDUP_REMOVED lines=22> */
[----:B------:R-:W-:Y:S01]  /*11b90*/  FMUL R11, R9, R46 ;  /* 0x0000002e090b7220 */ /* 0x000fe20000400000 */
[----:B------:R-:W-:Y:S01]  /*11ba0*/  VIADD R98, R89, 0xc0cafb0d ;  /* 0xc0cafb0d59627836 */ /* 0x000fe20000000000 */
[----:B------:R-:W2:Y:S01]  /*11bb0*/  MUFU.RCP R9, R42 ;  /* 0x0000002a00097308 */ /* 0x000ea20000001000 */
[----:B------:R-:W-:-:S03]  /*11bc0*/  FMUL R108, R47, 0.25 ;  /* 0x3e8000002f6c7820 */ /* 0x000fc60000400000 */
[----:B------:R-:W-:Y:S01]  /*11bd0*/  LOP3.LUT R98, R98, 0xff800000, RZ, 0xc0, !PT ;  /* 0xff80000062627812 */ /* 0x000fe200078ec0ff */
[----:B------:R-:W-:Y:S01]  /*11be0*/  FMUL R105, R51, 0.25 ;  /* 0x3e80000033697820 */ /* 0x000fe20000400000 */
[----:B------:R-:W-:Y:S01]  /*11bf0*/  FSEL R108, R108, R47, P1 ;  /* 0x0000002f6c6c7208 */ /* 0x000fe20000800000 */
[----:B------:R-:W-:Y:S01]  /*11c00*/  FMUL R94, R59, 0.25 ;  /* 0x3e8000003b5e7820 */ /* 0x000fe20000400000 */
[----:B------:R-:W-:Y:S01]  /*11c10*/  FMUL R102, R55, 0.25 ;  /* 0x3e80000037667820 */ /* 0x000fe20000400000 */
[----:B------:R-:W-:Y:S01]  /*11c20*/  I2FP.F32.S32 R58, R98 ;  /* 0x00000062003a7245 */ /* 0x000fe20000201400 */
[----:B------:R-:W-:Y:S02]  /*11c30*/  IMAD.IADD R101, R86, 0x1, -R101 ;  /* 0x0000000156657824 */ /* 0x000fe400078e0a65 */
        /* <DEDUP_REMOVED lines=67> */
[----:B------:R-:W-:-:S02]  /*12070*/  IMAD.MOV.U32 R19, RZ, RZ, 0x3dc6b27f ;  /* 0x3dc6b27fff137424 */ /* 0x000fc400078e00ff */
[----:B------:R-:W-:Y:S01]  /*12080*/  FADD R13, R101, -1 ;  /* 0xbf800000650d7421 */ /* 0x000fe20000000000 */
[----:B------:R-:W-:Y:S01]  /*12090*/  IADD3 R99, R88, -R99, RZ ;  /* 0x8000006358637210 */ /* 0x000fe20007ffe0ff */
[----:B------:R-:W-:Y:S01]  /*120a0*/  FFMA.FTZ R97, R58, 1.1920928955078125e-07, R97 ;  /* 0x340000003a617823 */ /* 0x000fe20000010061 */
[----:B------:R-:W-:Y:S01]  /*120b0*/  FSEL R94, R94, R59, P1 ;  /* 0x0000003b5e5e7208 */ /* 0x000fe20000800000 */
[----:B-1----:R-:W-:Y:S01]  /*120c0*/  FMUL R3, R54, R215 ;  /* 0x000000d736037220 */ /* 0x002fe20000400000 */
[----:B------:R-:W-:Y:S01]  /*120d0*/  FSEL R102, R102, R55, P1 ;  /* 0x0000003766667208 */ /* 0x000fe20000800000 */
        /* <DEDUP_REMOVED lines=31> */
[----:B------:R-:W-:-:S02]  /*122d0*/  IMAD.IADD R98, R89, 0x1, -R98 ;  /* 0x0000000159627824 */ /* 0x000fc400078e0a62 */
[C---:B0-----:R-:W-:Y:S01]  /*122e0*/  FMUL R213, R8.reuse, R213 ;  /* 0x000000d508d57220 */ /* 0x041fe20000400000 */
        /* <DEDUP_REMOVED lines=32> */
[C---:B--2---:R-:W-:Y:S01]  /*124f0*/  FMUL R8, R9.reuse, R107 ;  /* 0x0000006b09087220 */ /* 0x044fe20000400000 */
[----:B------:R-:W-:Y:S01]  /*12500*/  FMUL R15, R9, R108 ;  /* 0x0000006c090f7220 */ /* 0x000fe20000400000 */
[----:B------:R-:W-:Y:S01]  /*12510*/  FFMA.FTZ R16, R13, R19, -0.16845393180847167969 ;  /* 0xbe2c7f300d107423 */ /* 0x000fe20000010013 */
[----:B------:R-:W-:Y:S01]  /*12520*/  FADD R98, R98, -1 ;  /* 0xbf80000062627421 */ /* 0x000fe20000000000 */
[----:B------:R-:W-:Y:S01]  /*12530*/  FADD R99, R99, -1 ;  /* 0xbf80000063637421 */ /* 0x000fe20000000000 */
[----:B------:R-:W-:Y:S01]  /*12540*/  FADD R100, R100, -1 ;  /* 0xbf80000064647421 */ /* 0x000fe20000000000 */
[----:B------:R-:W-:Y:S01]  /*12550*/  F2FP.F16.F32.PACK_AB R8, R8, R15 ;  /* 0x0000000f0808723e */ /* 0x000fe200000000ff */
[----:B------:R-:W-:Y:S01]  /*12560*/  FFMA.FTZ R16, R13, R16, 0.1716887056827545166 ;  /* 0x3e2fcf2a0d107423 */ /* 0x000fe20000010010 */
[-C--:B------:R-:W-:Y:S01]  /*12570*/  FFMA.FTZ R15, R98, R19.reuse, -0.16845393180847167969 ;  /* 0xbe2c7f30620f7423 */ /* 0x080fe20000010013 */
[-C--:B------:R-:W-:Y:S01]  /*12580*/  FFMA.FTZ R18, R99, R19.reuse, -0.16845393180847167969 ;  /* 0xbe2c7f3063127423 */ /* 0x080fe20000010013 */
[----:B------:R-:W-:Y:S01]  /*12590*/  FFMA.FTZ R19, R100, R19, -0.16845393180847167969 ;  /* 0xbe2c7f3064137423 */ /* 0x000fe20000010013 */
[----:B------:R-:W-:Y:S01]  /*125a0*/  FFMA.FTZ R16, R13, R16, -0.17900948226451873779 ;  /* 0xbe374e430d107423 */ /* 0x000fe20000010010 */
[----:B------:R-:W-:Y:S01]  /*125b0*/  FFMA.FTZ R15, R98, R15, 0.1716887056827545166 ;  /* 0x3e2fcf2a620f7423 */ /* 0x000fe2000001000f */
[----:B------:R-:W-:Y:S01]  /*125c0*/  FFMA.FTZ R18, R99, R18, 0.1716887056827545166 ;  /* 0x3e2fcf2a63127423 */ /* 0x000fe20000010012 */
[----:B------:R-:W-:Y:S01]  /*125d0*/  FFMA.FTZ R19, R100, R19, 0.1716887056827545166 ;  /* 0x3e2fcf2a64137423 */ /* 0x000fe20000010013 */
[----:B------:R-:W-:Y:S01]  /*125e0*/  FFMA.FTZ R16, R13, R16, 0.20512372255325317383 ;  /* 0x3e520bf40d107423 */ /* 0x000fe20000010010 */
[----:B------:R-:W-:Y:S01]  /*125f0*/  FFMA.FTZ R15, R98, R15, -0.17900948226451873779 ;  /* 0xbe374e43620f7423 */ /* 0x000fe2000001000f */
[----:B------:R-:W-:Y:S01]  /*12600*/  FFMA.FTZ R18, R99, R18, -0.17900948226451873779 ;  /* 0xbe374e4363127423 */ /* 0x000fe20000010012 */
[----:B------:R-:W-:Y:S01]  /*12610*/  FFMA.FTZ R19, R100, R19, -0.17900948226451873779 ;  /* 0xbe374e4364137423 */ /* 0x000fe20000010013 */
[----:B------:R-:W-:Y:S01]  /*12620*/  FFMA.FTZ R16, R13, R16, -0.24046532809734344482 ;  /* 0xbe763c8b0d107423 */ /* 0x000fe20000010010 */
[----:B------:R-:W-:Y:S01]  /*12630*/  @!P2 FMUL R65, R65, 16777216 ;  /* 0x4b8000004141a820 */ /* 0x000fe20000400000 */
[----:B------:R-:W-:Y:S01]  /*12640*/  @!P2 FMUL R52, R52, 16777216 ;  /* 0x4b8000003434a820 */ /* 0x000fe20000400000 */
[----:B------:R-:W-:Y:S01]  /*12650*/  FFMA.FTZ R15, R98, R15, 0.20512372255325317383 ;  /* 0x3e520bf4620f7423 */ /* 0x000fe2000001000f */
[----:B------:R-:W-:Y:S01]  /*12660*/  FFMA.FTZ R18, R99, R18, 0.20512372255325317383 ;  /* 0x3e520bf463127423 */ /* 0x000fe20000010012 */
[----:B------:R-:W-:Y:S01]  /*12670*/  FFMA.FTZ R19, R100, R19, 0.20512372255325317383 ;  /* 0x3e520bf464137423 */ /* 0x000fe20000010013 */
        /* <DEDUP_REMOVED lines=28> */
[----:B------:R-:W-:Y:S01]  /*12840*/  FFMA.FTZ R16, R13, R16, 0.28857114911079406738 ;  /* 0x3e93bf990d107423 */ /* 0x000fe20000010010 */
[C---:B------:R-:W-:Y:S01]  /*12850*/  FMUL R101, R9.reuse, R65 ;  /* 0x0000004109657220 */ /* 0x040fe20000400000 */
[----:B------:R-:W-:Y:S01]  /*12860*/  FMUL R116, R9, R52 ;  /* 0x0000003409747220 */ /* 0x000fe20000400000 */
[----:B------:R-:W-:Y:S01]  /*12870*/  FFMA.FTZ R15, R98, R15, -0.24046532809734344482 ;  /* 0xbe763c8b620f7423 */ /* 0x000fe2000001000f */
[----:B------:R-:W-:Y:S01]  /*12880*/  FFMA.FTZ R18, R99, R18, -0.24046532809734344482 ;  /* 0xbe763c8b63127423 */ /* 0x000fe20000010012 */
[----:B------:R-:W-:Y:S01]  /*12890*/  FFMA.FTZ R19, R100, R19, -0.24046532809734344482 ;  /* 0xbe763c8b64137423 */ /* 0x000fe20000010013 */
        /* <DEDUP_REMOVED lines=28> */
[----:B------:R-:W-:Y:S01]  /*12a60*/  FFMA.FTZ R16, R13, R16, -0.36067417263984680176 ;  /* 0xbeb8aa490d107423 */ /* 0x000fe20000010010 */
[----:B------:R-:W-:Y:S01]  /*12a70*/  F2FP.F16.F32.PACK_AB R9, R10, R11 ;  /* 0x0000000b0a09723e */ /* 0x000fe200000000ff */
[----:B------:R-:W-:Y:S01]  /*12a80*/  FFMA.FTZ R15, R98, R15, 0.28857114911079406738 ;  /* 0x3e93bf99620f7423 */ /* 0x000fe2000001000f */
[----:B------:R-:W-:Y:S01]  /*12a90*/  F2FP.F16.F32.PACK_AB R10, R153, R152 ;  /* 0x00000098990a723e */ /* 0x000fe200000000ff */
[----:B------:R-:W-:Y:S01]  /*12aa0*/  FFMA.FTZ R18, R99, R18, 0.28857114911079406738 ;  /* 0x3e93bf9963127423 */ /* 0x000fe20000010012 */
[----:B------:R-:W-:Y:S01]  /*12ab0*/  F2FP.F16.F32.PACK_AB R11, R155, R154 ;  /* 0x0000009a9b0b723e */ /* 0x000fe200000000ff */
[----:B------:R-:W-:Y:S01]  /*12ac0*/  FFMA.FTZ R19, R100, R19, 0.28857114911079406738 ;  /* 0x3e93bf9964137423 */ /* 0x000fe20000010013 */
[----:B------:R-:W-:Y:S01]  /*12ad0*/  FFMA.FTZ R16, R13, R16, 0.48089820146560668945 ;  /* 0x3ef6384a0d107423 */ /* 0x000fe20000010010 */
[----:B------:R-:W-:Y:S01]  /*12ae0*/  FFMA.FTZ R15, R98, R15, -0.36067417263984680176 ;  /* 0xbeb8aa49620f7423 */ /* 0x000fe2000001000f */
[----:B------:R-:W-:Y:S01]  /*12af0*/  FFMA.FTZ R18, R99, R18, -0.36067417263984680176 ;  /* 0xbeb8aa4963127423 */ /* 0x000fe20000010012 */
[----:B------:R-:W-:Y:S01]  /*12b00*/  FFMA.FTZ R19, R100, R19, -0.36067417263984680176 ;  /* 0xbeb8aa4964137423 */ /* 0x000fe20000010013 */
[----:B------:R0:W-:Y:S01]  /*12b10*/  STSM.16.M88.4 [R0], R8 ;  /* 0x0000000800007844 */ /* 0x0001e20000000200 */
[----:B------:R-:W-:Y:S01]  /*12b20*/  FFMA.FTZ R16, R13, R16, -0.72134751081466674805 ;  /* 0xbf38aa3b0d107423 */ /* 0x000fe20000010010 */
[----:B------:R-:W-:Y:S01]  /*12b30*/  ISETP.GE.U32.AND P0, PT, R86, 0x7f800000, PT ;  /* 0x7f8000005600780c */ /* 0x000fe20003f06070 */
[----:B------:R-:W-:Y:S01]  /*12b40*/  FFMA.FTZ R15, R98, R15, 0.48089820146560668945 ;  /* 0x3ef6384a620f7423 */ /* 0x000fe2000001000f */
[----:B------:R-:W-:Y:S01]  /*12b50*/  FFMA.FTZ R18, R99, R18, 0.48089820146560668945 ;  /* 0x3ef6384a63127423 */ /* 0x000fe20000010012 */
[----:B------:R-:W-:Y:S01]  /*12b60*/  FFMA.FTZ R19, R100, R19, 0.48089820146560668945 ;  /* 0x3ef6384a64137423 */ /* 0x000fe20000010013 */
[----:B------:R-:W-:Y:S01]  /*12b70*/  FMUL R16, R13, R16 ;  /* 0x000000100d107220 */ /* 0x000fe20000400000 */
[----:B------:R-:W-:Y:S01]  /*12b80*/  ISETP.GE.U32.AND P1, PT, R89, 0x7f800000, PT ;  /* 0x7f8000005900780c */ /* 0x000fe20003f26070 */
[----:B------:R-:W-:Y:S01]  /*12b90*/  FFMA.FTZ R15, R98, R15, -0.72134751081466674805 ;  /* 0xbf38aa3b620f7423 */ /* 0x000fe2000001000f */
[----:B------:R-:W-:Y:S01]  /*12ba0*/  ISETP.GE.U32.AND P5, PT, R88, 0x7f800000, PT ;  /* 0x7f8000005800780c */ /* 0x000fe20003fa6070 */
[----:B------:R-:W-:Y:S01]  /*12bb0*/  FFMA.FTZ R18, R99, R18, -0.72134751081466674805 ;  /* 0xbf38aa3b63127423 */ /* 0x000fe20000010012 */
[----:B------:R-:W-:Y:S01]  /*12bc0*/  ISETP.GE.U32.AND P4, PT, R87, 0x7f800000, PT ;  /* 0x7f8000005700780c */ /* 0x000fe20003f86070 */
[----:B------:R-:W-:Y:S01]  /*12bd0*/  FFMA.FTZ R19, R100, R19, -0.72134751081466674805 ;  /* 0xbf38aa3b64137423 */ /* 0x000fe20000010013 */
[----:B------:R-:W-:Y:S01]  /*12be0*/  FMUL R16, R13, R16 ;  /* 0x000000100d107220 */ /* 0x000fe20000400000 */
[----:B------:R-:W-:Y:S01]  /*12bf0*/  FMUL R15, R98, R15 ;  /* 0x0000000f620f7220 */ /* 0x000fe20000400000 */
[----:B------:R-:W-:Y:S01]  /*12c00*/  FMUL R18, R99, R18 ;  /* 0x0000001263127220 */ /* 0x000fe20000400000 */
[----:B------:R-:W-:Y:S01]  /*12c10*/  FMUL R19, R100, R19 ;  /* 0x0000001364137220 */ /* 0x000fe20000400000 */
[----:B------:R-:W-:Y:S01]  /*12c20*/  FFMA.FTZ R16, R13, 1.4426950216293334961, R16 ;  /* 0x3fb8aa3b0d107823 */ /* 0x000fe20000010010 */
[----:B0-----:R-:W-:-:S02]  /*12c30*/  @P0 IMAD.MOV.U32 R9, RZ, RZ, 0x7f800000 ;  /* 0x7f800000ff090424 */ /* 0x001fc400078e00ff */
[----:B------:R-:W-:Y:S01]  /*12c40*/  FMUL R15, R98, R15 ;  /* 0x0000000f620f7220 */ /* 0x000fe20000400000 */
[----:B------:R-:W-:Y:S01]  /*12c50*/  FMUL R18, R99, R18 ;  /* 0x0000001263127220 */ /* 0x000fe20000400000 */
[----:B------:R-:W-:Y:S01]  /*12c60*/  FMUL R19, R100, R19 ;  /* 0x0000001364137220 */ /* 0x000fe20000400000 */
[----:B------:R-:W-:Y:S01]  /*12c70*/  LOP3.LUT R72, R128, 0xff, RZ, 0xc0, !PT ;  /* 0x000000ff80487812 */ /* 0x000fe200078ec0ff */
[----:B------:R-:W-:Y:S01]  /*12c80*/  FADD R103, R103, R16 ;  /* 0x0000001067677221 */ /* 0x000fe20000000000 */
[----:B------:R-:W-:Y:S01]  /*12c90*/  @P0 FFMA.FTZ R103, R86, R9, +INF ;  /* 0x7f80000056670423 */ /* 0x000fe20000010009 */
[----:B------:R-:W-:Y:S01]  /*12ca0*/  FFMA.FTZ R98, R98, 1.4426950216293334961, R15 ;  /* 0x3fb8aa3b62627823 */ /* 0x000fe2000001000f */
[----:B------:R-:W-:Y:S01]  /*12cb0*/  FFMA.FTZ R18, R99, 1.4426950216293334961, R18 ;  /* 0x3fb8aa3b63127823 */ /* 0x000fe20000010012 */
[----:B------:R-:W-:Y:S01]  /*12cc0*/  FFMA.FTZ R100, R100, 1.4426950216293334961, R19 ;  /* 0x3fb8aa3b64647823 */ /* 0x000fe20000010013 */
[----:B------:R-:W-:Y:S01]  /*12cd0*/  @P1 IMAD.MOV.U32 R8, RZ, RZ, 0x7f800000 ;  /* 0x7f800000ff081424 */ /* 0x000fe200078e00ff */
[----:B------:R-:W-:Y:S01]  /*12ce0*/  @P5 MOV R9, 0x7f800000 ;  /* 0x7f80000000095802 */ /* 0x000fe20000000f00 */
[----:B------:R-:W-:Y:S01]  /*12cf0*/  @P4 IMAD.MOV.U32 R10, RZ, RZ, 0x7f800000 ;  /* 0x7f800000ff0a4424 */ /* 0x000fe200078e00ff */
[----:B------:R-:W-:Y:S01]  /*12d00*/  LEA R72, R72, UR7, 0x4 ;  /* 0x0000000748487c11 */ /* 0x000fe2000f8e20ff */
[----:B------:R-:W-:Y:S01]  /*12d10*/  FADD R97, R97, R98 ;  /* 0x0000006261617221 */ /* 0x000fe20000000000 */
[----:B------:R-:W-:Y:S01]  /*12d20*/  FADD R95, R95, R18 ;  /* 0x000000125f5f7221 */ /* 0x000fe20000000000 */
[----:B------:R-:W-:Y:S01]  /*12d30*/  FADD R93, R93, R100 ;  /* 0x000000645d5d7221 */ /* 0x000fe20000000000 */
[----:B------:R-:W-:Y:S01]  /*12d40*/  @P1 FFMA.FTZ R97, R89, R8, +INF ;  /* 0x7f80000059611423 */ /* 0x000fe20000010008 */
[----:B------:R-:W-:Y:S01]  /*12d50*/  @P5 FFMA.FTZ R95, R88, R9, +INF ;  /* 0x7f800000585f5423 */ /* 0x000fe20000010009 */
[----:B------:R-:W-:Y:S01]  /*12d60*/  @P4 FFMA.FTZ R93, R87, R10, +INF ;  /* 0x7f800000575d4423 */ /* 0x000fe2000001000a */
[----:B------:R-:W-:Y:S01]  /*12d70*/  BAR.SYNC.DEFER_BLOCKING 0x0 ;  /* 0x0000000000007b1d */ /* 0x000fe20000010000 */
[----:B------:R-:W-:-:S02]  /*12d80*/  F2FP.F16.F32.PACK_AB R16, R104, R105 ;  /* 0x000000696810723e */ /* 0x000fc400000000ff */
[----:B------:R-:W-:Y:S02]  /*12d90*/  F2FP.F16.F32.PACK_AB R17, R17, R14 ;  /* 0x0000000e1111723e */ /* 0x000fe400000000ff */
[----:B------:R-:W-:-:S03]  /*12da0*/  F2FP.F16.F32.PACK_AB R21, R21, R12 ;  /* 0x0000000c1515723e */ /* 0x000fc600000000ff */
[----:B------:R-:W0:Y:S01]  /*12db0*/  LDC.64 R84, c[0x0][0x228] ;  /* 0x00008a00ff547b82 */ /* 0x000e220000000a00 */
[----:B------:R-:W-:Y:S02]  /*12dc0*/  F2FP.F16.F32.PACK_AB R22, R161, R160 ;  /* 0x000000a0a116723e */ /* 0x000fe400000000ff */
[----:B------:R-:W-:Y:S02]  /*12dd0*/  F2FP.F16.F32.PACK_AB R25, R25, R38 ;  /* 0x000000261919723e */ /* 0x000fe400000000ff */
[----:B------:R-:W-:Y:S02]  /*12de0*/  F2FP.F16.F32.PACK_AB R26, R165, R164 ;  /* 0x000000a4a51a723e */ /* 0x000fe400000000ff */
[----:B------:R-:W-:Y:S01]  /*12df0*/  F2FP.F16.F32.PACK_AB R29, R29, R36 ;  /* 0x000000241d1d723e */ /* 0x000fe200000000ff */
[----:B------:R-:W1:Y:S01]  /*12e00*/  S2R R126, SR_CTAID.X ;  /* 0x00000000007e7919 */ /* 0x000e620000002500 */
[----:B------:R-:W-:Y:S01]  /*12e10*/  F2FP.F16.F32.PACK_AB R30, R169, R168 ;  /* 0x000000a8a91e723e */ /* 0x000fe200000000ff */
[----:B------:R-:W-:Y:S01]  /*12e20*/  UIMAD UR4, UR6, UR4, URZ ;  /* 0x00000004060472a4 */ /* 0x000fe2000f8e023f */
[----:B------:R-:W-:Y:S01]  /*12e30*/  F2FP.F16.F32.PACK_AB R31, R171, R170 ;  /* 0x000000aaab1f723e */ /* 0x000fe200000000ff */
[----:B------:R-:W2:Y:S01]  /*12e40*/  LDC R73, c[0x0][0x278] ;  /* 0x00009e00ff497b82 */ /* 0x000ea20000000800 */
[----:B------:R-:W3:Y:S01]  /*12e50*/  LDS.128 R8, [R72] ;  /* 0x0000000048087984 */ /* 0x000ee20000000c00 */
[----:B------:R-:W-:-:S02]  /*12e60*/  F2FP.F16.F32.PACK_AB R18, R157, R156 ;  /* 0x0000009c9d12723e */ /* 0x000fc400000000ff */
[----:B------:R-:W-:-:S04]  /*12e70*/  F2FP.F16.F32.PACK_AB R19, R159, R158 ;  /* 0x0000009e9f13723e */ /* 0x000fc800000000ff */
[----:B------:R-:W-:Y:S06]  /*12e80*/  BAR.SYNC.DEFER_BLOCKING 0x0 ;  /* 0x0000000000007b1d */ /* 0x000fec0000010000 */
[----:B------:R-:W-:Y:S02]  /*12e90*/  STSM.16.M88.4 [R0], R16 ;  /* 0x0000001000007844 */ /* 0x000fe40000000200 */
[----:B------:R-:W-:Y:S01]  /*12ea0*/  BAR.SYNC.DEFER_BLOCKING 0x0 ;  /* 0x0000000000007b1d */ /* 0x000fe20000010000 */
[----:B------:R-:W-:Y:S02]  /*12eb0*/  F2FP.F16.F32.PACK_AB R20, R20, R23 ;  /* 0x000000171414723e */ /* 0x000fe400000000ff */
[----:B------:R-:W-:-:S03]  /*12ec0*/  F2FP.F16.F32.PACK_AB R23, R163, R162 ;  /* 0x000000a2a317723e */ /* 0x000fc600000000ff */
[----:B------:R-:W4:Y:S02]  /*12ed0*/  LDS.128 R12, [R72] ;  /* 0x00000000480c7984 */ /* 0x000f240000000c00 */
[----:B------:R-:W-:Y:S06]  /*12ee0*/  BAR.SYNC.DEFER_BLOCKING 0x0 ;  /* 0x0000000000007b1d */ /* 0x000fec0000010000 */
[----:B------:R-:W-:Y:S02]  /*12ef0*/  STSM.16.M88.4 [R0], R20 ;  /* 0x0000001400007844 */ /* 0x000fe40000000200 */
[----:B------:R-:W-:Y:S01]  /*12f00*/  BAR.SYNC.DEFER_BLOCKING 0x0 ;  /* 0x0000000000007b1d */ /* 0x000fe20000010000 */
[----:B------:R-:W-:-:S02]  /*12f10*/  F2FP.F16.F32.PACK_AB R24, R24, R27 ;  /* 0x0000001b1818723e */ /* 0x000fc400000000ff */
[----:B------:R-:W-:-:S03]  /*12f20*/  F2FP.F16.F32.PACK_AB R27, R167, R166 ;  /* 0x000000a6a71b723e */ /* 0x000fc600000000ff */
[----:B------:R-:W4:Y:S02]  /*12f30*/  LDS.128 R16, [R72] ;  /* 0x0000000048107984 */ /* 0x000f240000000c00 */
[----:B------:R-:W-:Y:S06]  /*12f40*/  BAR.SYNC.DEFER_BLOCKING 0x0 ;  /* 0x0000000000007b1d */ /* 0x000fec0000010000 */
[----:B------:R-:W-:Y:S02]  /*12f50*/  STSM.16.M88.4 [R0], R24 ;  /* 0x0000001800007844 */ /* 0x000fe40000000200 */
[----:B------:R-:W-:Y:S01]  /*12f60*/  BAR.SYNC.DEFER_BLOCKING 0x0 ;  /* 0x0000000000007b1d */ /* 0x000fe20000010000 */
[----:B------:R-:W-:-:S05]  /*12f70*/  F2FP.F16.F32.PACK_AB R28, R28, R91 ;  /* 0x0000005b1c1c723e */ /* 0x000fca00000000ff */
[----:B------:R-:W4:Y:S02]  /*12f80*/  LDS.128 R20, [R72] ;  /* 0x0000000048147984 */ /* 0x000f240000000c00 */
[----:B------:R-:W-:Y:S06]  /*12f90*/  BAR.SYNC.DEFER_BLOCKING 0x0 ;  /* 0x0000000000007b1d */ /* 0x000fec0000010000 */
[----:B------:R-:W-:Y:S02]  /*12fa0*/  STSM.16.M88.4 [R0], R28 ;  /* 0x0000001c00007844 */ /* 0x000fe40000000200 */
[----:B------:R-:W-:Y:S01]  /*12fb0*/  BAR.SYNC.DEFER_BLOCKING 0x0 ;  /* 0x0000000000007b1d */ /* 0x000fe20000010000 */
[----:B------:R-:W-:-:S02]  /*12fc0*/  F2FP.F16.F32.PACK_AB R40, R40, R37 ;  /* 0x000000252828723e */ /* 0x000fc400000000ff */
[----:B------:R-:W-:-:S03]  /*12fd0*/  F2FP.F16.F32.PACK_AB R41, R123, R124 ;  /* 0x0000007c7b29723e */ /* 0x000fc600000000ff */
[----:B------:R-:W4:Y:S01]  /*12fe0*/  LDS.128 R24, [R72] ;  /* 0x0000000048187984 */ /* 0x000f220000000c00 */
[----:B------:R-:W-:Y:S02]  /*12ff0*/  F2FP.F16.F32.PACK_AB R42, R173, R172 ;  /* 0x000000acad2a723e */ /* 0x000fe400000000ff */
[----:B------:R-:W-:Y:S01]  /*13000*/  F2FP.F16.F32.PACK_AB R43, R43, R174 ;  /* 0x000000ae2b2b723e */ /* 0x000fe200000000ff */
        /* <DEDUP_REMOVED lines=64> */
[----:B------:R-:W-:Y:S01]  /*13410*/  BAR.SYNC.DEFER_BLOCKING 0x0 ;  /* 0x0000000000007b1d */ /* 0x000fe20000010000 */
[----:B-1----:R-:W-:-:S05]  /*13420*/  PRMT R126, R128, 0x6540, R126 ;  /* 0x00006540807e7816 */ /* 0x002fca000000007e */
[----:B------:R1:W-:Y:S01]  /*13430*/  STSM.16.M88.4 [R0], R76 ;  /* 0x0000004c00007844 */ /* 0x0003e20000000200 */
[----:B------:R-:W-:Y:S01]  /*13440*/  IMAD R70, R126, UR5, RZ ;  /* 0x000000057e467c24 */ /* 0x000fe2000f8e02ff */
[----:B------:R-:W-:-:S03]  /*13450*/  F2FP.F16.F32.PACK_AB R83, R33, R34 ;  /* 0x000000222153723e */ /* 0x000fc600000000ff */
[C---:B------:R-:W-:Y:S02]  /*13460*/  IMAD.SHL.U32 R75, R70.reuse, 0x2, RZ ;  /* 0x00000002464b7824 */ /* 0x040fe400078e00ff */
[----:B------:R-:W-:Y:S01]  /*13470*/  IMAD.HI R34, R70, 0x2, RZ ;  /* 0x0000000246227827 */ /* 0x000fe200078e02ff */
[----:B------:R-:W-:Y:S01]  /*13480*/  BAR.SYNC.DEFER_BLOCKING 0x0 ;  /* 0x0000000000007b1d */ /* 0x000fe20000010000 */
[----:B------:R-:W-:Y:S02]  /*13490*/  F2FP.F16.F32.PACK_AB R80, R101, R106 ;  /* 0x0000006a6550723e */ /* 0x000fe400000000ff */
[----:B------:R-:W-:-:S03]  /*134a0*/  F2FP.F16.F32.PACK_AB R81, R62, R63 ;  /* 0x0000003f3e51723e */ /* 0x000fc600000000ff */
[----:B------:R-:W4:Y:S01]  /*134b0*/  LDS.128 R68, [R72] ;  /* 0x0000000048447984 */ /* 0x000f220000000c00 */
[----:B------:R-:W-:Y:S01]  /*134c0*/  F2FP.F16.F32.PACK_AB R82, R209, R208 ;  /* 0x000000d0d152723e */ /* 0x000fe200000000ff */
[----:B------:R-:W-:Y:S01]  /*134d0*/  USHF.L.U32 UR5, UR4, 0x1, URZ ;  /* 0x0000000104057899 */ /* 0x000fe2000800063f */
[----:B-1----:R-:W-:Y:S01]  /*134e0*/  F2FP.F16.F32.PACK_AB R76, R35, R90 ;  /* 0x0000005a234c723e */ /* 0x002fe200000000ff */
[----:B------:R-:W-:Y:S04]  /*134f0*/  BAR.SYNC.DEFER_BLOCKING 0x0 ;  /* 0x0000000000007b1d */ /* 0x000fe80000010000 */
[----:B0-----:R-:W-:Y:S01]  /*13500*/  IADD3 R74, P4, P5, R75, UR5, R84 ;  /* 0x000000054b4a7c10 */ /* 0x001fe2000fd9e054 */
[----:B------:R-:W-:Y:S01]  /*13510*/  UIMAD.WIDE UR4, UR4, 0x2, URZ ;  /* 0x00000002040478a5 */ /* 0x000fe2000f8e023f */
[----:B------:R-:W-:-:S02]  /*13520*/  F2FP.F16.F32.PACK_AB R79, R3, R32 ;  /* 0x00000020034f723e */ /* 0x000fc400000000ff */
[----:B------:R-:W-:Y:S02]  /*13530*/  FSETP.NEU.AND P0, PT, R87, RZ, PT ;  /* 0x000000ff5700720b */ /* 0x000fe40003f0d000 */
[----:B------:R-:W-:Y:S01]  /*13540*/  FSETP.NEU.AND P2, PT, R89, RZ, PT ;  /* 0x000000ff5900720b */ /* 0x000fe20003f4d000 */
[----:B--2---:R-:W-:Y:S01]  /*13550*/  IMAD R91, R73, 0x14, RZ ;  /* 0x00000014495b7824 */ /* 0x004fe200078e02ff */
[----:B------:R-:W-:Y:S02]  /*13560*/  F2FP.F16.F32.PACK_AB R77, R60, R61 ;  /* 0x0000003d3c4d723e */ /* 0x000fe400000000ff */
[----:B------:R-:W-:Y:S01]  /*13570*/  F2FP.F16.F32.PACK_AB R78, R213, R212 ;  /* 0x000000d4d54e723e */ /* 0x000fe200000000ff */
[C---:B------:R-:W-:Y:S01]  /*13580*/  IMAD.SHL.U32 R63, R73.reuse, 0x2, RZ ;  /* 0x00000002493f7824 */ /* 0x040fe200078e00ff */
[----:B------:R-:W0:Y:S01]  /*13590*/  LDC R101, c[0x0][0x278] ;  /* 0x00009e00ff657b82 */ /* 0x000e220000000800 */
[----:B------:R1:W-:Y:S01]  /*135a0*/  STSM.16.M88.4 [R0], R80 ;  /* 0x0000005000007844 */ /* 0x0003e20000000200 */
[----:B------:R-:W-:Y:S01]  /*135b0*/  IADD3.X R75, R34, UR5, R85, P4, P5 ;  /* 0x00000005224b7c10 */ /* 0x000fe2000a7ea455 */
[----:B------:R-:W-:Y:S01]  /*135c0*/  IMAD R99, R73, 0x1c, RZ ;  /* 0x0000001c49637824 */ /* 0x000fe200078e02ff */
[----:B------:R-:W-:-:S04]  /*135d0*/  FSETP.NEU.AND P1, PT, R88, RZ, PT ;  /* 0x000000ff5800720b */ /* 0x000fc80003f2d000 */
[----:B------:R-:W-:Y:S01]  /*135e0*/  BAR.SYNC.DEFER_BLOCKING 0x0 ;  /* 0x0000000000007b1d */ /* 0x000fe20000010000 */
[C---:B------:R-:W-:Y:S02]  /*135f0*/  IMAD R109, R73.reuse, 0x2c, RZ ;  /* 0x0000002c496d7824 */ /* 0x040fe400078e02ff */
[C---:B------:R-:W-:Y:S02]  /*13600*/  IMAD R107, R73.reuse, 0x2a, RZ ;  /* 0x0000002a496b7824 */ /* 0x040fe400078e02ff */
[C---:B------:R-:W-:Y:S01]  /*13610*/  IMAD R111, R73.reuse, 0x30, RZ ;  /* 0x00000030496f7824 */ /* 0x040fe200078e02ff */
[----:B------:R-:W-:Y:S01]  /*13620*/  FSETP.NEU.AND P3, PT, R86, RZ, PT ;  /* 0x000000ff5600720b */ /* 0x000fe20003f6d000 */
[----:B------:R-:W-:Y:S01]  /*13630*/  IMAD R113, R73, 0x32, RZ ;  /* 0x0000003249717824 */ /* 0x000fe200078e02ff */
[----:B------:R-:W-:Y:S01]  /*13640*/  ULDC UR4, c[0x0][0x27c] ;  /* 0x00009f0000047ab9 */ /* 0x000fe20000000800 */
[----:B------:R-:W2:Y:S01]  /*13650*/  LDS.128 R32, [R72] ;  /* 0x0000000048207984 */ /* 0x000ea20000000c00 */
[----:B------:R-:W-:Y:S01]  /*13660*/  BAR.SYNC.DEFER_BLOCKING 0x0 ;  /* 0x0000000000007b1d */ /* 0x000fe20000010000 */
[-C--:B------:R-:W-:Y:S01]  /*13670*/  IADD3 R60, P4, R63, R74.reuse, RZ ;  /* 0x0000004a3f3c7210 */ /* 0x080fe20007f9e0ff */
[C---:B-1----:R-:W-:Y:S01]  /*13680*/  IMAD R81, R73.reuse, 0x6, RZ ;  /* 0x0000000649517824 */ /* 0x042fe200078e02ff */
[----:B------:R-:W-:-:S03]  /*13690*/  LEA R62, P5, R73, R74, 0x2 ;  /* 0x0000004a493e7211 */ /* 0x000fc600078a10ff */
[----:B------:R1:W-:Y:S02]  /*136a0*/  STSM.16.M88.4 [R0], R76 ;  /* 0x0000004c00007844 */ /* 0x0003e40000000200 */
[----:B------:R-:W-:Y:S01]  /*136b0*/  BAR.SYNC.DEFER_BLOCKING 0x0 ;  /* 0x0000000000007b1d */ /* 0x000fe20000010000 */
[CC--:B------:R-:W-:Y:S01]  /*136c0*/  LEA.HI.X.SX32 R61, R73.reuse, R75.reuse, 0x1, P4 ;  /* 0x0000004b493d7211 */ /* 0x0c0fe200020f0eff */
[----:B------:R-:W-:Y:S01]  /*136d0*/  IMAD R3, R73, 0x3, RZ ;  /* 0x0000000349037824 */ /* 0x000fe200078e02ff */
[----:B---3--:R-:W-:Y:S02]  /*136e0*/  PRMT R80, R8, 0x7632, R80 ;  /* 0x0000763208507816 */ /* 0x008fe40000000050 */
[----:B------:R-:W-:Y:S01]  /*136f0*/  LEA.HI.X.SX32 R63, R63, R75, 0x1, P5 ;  /* 0x0000004b3f3f7211 */ /* 0x000fe200028f0eff */
[C---:B------:R-:W-:Y:S02]  /*13700*/  IMAD R83, R73.reuse, 0xa, RZ ;  /* 0x0000000a49537824 */ /* 0x040fe400078e02ff */
[----:B------:R-:W-:Y:S01]  /*13710*/  IMAD R85, R73, 0xc, RZ ;  /* 0x0000000c49557824 */ /* 0x000fe200078e02ff */
[----:B-1----:R-:W-:Y:S01]  /*13720*/  IADD3 R76, P5, R81, R74, RZ ;  /* 0x0000004a514c7210 */ /* 0x002fe20007fbe0ff */
[----:B------:R-:W-:-:S03]  /*13730*/  IMAD R87, R73, 0xe, RZ ;  /* 0x0000000e49577824 */ /* 0x000fc600078e02ff */
[----:B------:R-:W-:Y:S01]  /*13740*/  LEA.HI.X.SX32 R77, R3, R75, 0x1, P5 ;  /* 0x0000004b034d7211 */ /* 0x000fe200028f0eff */
[C---:B------:R-:W-:Y:S01]  /*13750*/  IMAD R3, R73.reuse, 0x5, RZ ;  /* 0x0000000549037824 */ /* 0x040fe200078e02ff */
[C---:B------:R-:W-:Y:S01]  /*13760*/  SHF.L.U32 R79, R73.reuse, 0x2, RZ ;  /* 0x00000002494f7819 */ /* 0x040fe200000006ff */
[----:B------:R1:W-:Y:S04]  /*13770*/  STG.E.U16 desc[UR14][R74.64], R8 ;  /* 0x000000084a007986 */ /* 0x0003e8000c10150e */
[----:B------:R3:W-:Y:S01]  /*13780*/  STG.E.U16 desc[UR14][R60.64], R80 ;  /* 0x000000503c007986 */ /* 0x0007e2000c10150e */
[----:B------:R-:W-:-:S03]  /*13790*/  LEA R78, P4, R73, R74, 0x3 ;  /* 0x0000004a494e7211 */ /* 0x000fc600078818ff */
[----:B------:R4:W-:Y:S01]  /*137a0*/  STG.E.U16 desc[UR14][R62.64], R9 ;  /* 0x000000093e007986 */ /* 0x0009e2000c10150e */
[----:B------:R-:W-:Y:S02]  /*137b0*/  LEA.HI.X.SX32 R79, R79, R75, 0x1, P4 ;  /* 0x0000004b4f4f7211 */ /* 0x000fe400020f0eff */
[-C--:B-1----:R-:W-:Y:S02]  /*137c0*/  IADD3 R8, P6, R85, R74.reuse, RZ ;  /* 0x0000004a55087210 */ /* 0x082fe40007fde0ff */
[----:B---3--:R-:W-:Y:S02]  /*137d0*/  PRMT R61, R9, 0x7632, R61 ;  /* 0x00007632093d7816 */ /* 0x008fe4000000003d */
[----:B------:R-:W-:-:S03]  /*137e0*/  IADD3 R60, P5, R83, R74, RZ ;  /* 0x0000004a533c7210 */ /* 0x000fc60007fbe0ff */
[----:B------:R1:W-:Y:S01]  /*137f0*/  STG.E.U16 desc[UR14][R76.64], R61 ;  /* 0x0000003d4c007986 */ /* 0x0003e2000c10150e */
[----:B------:R-:W-:Y:S01]  /*13800*/  PRMT R0, R10, 0x7632, R0 ;  /* 0x000076320a007816 */ /* 0x000fe20000000000 */
[----:B------:R-:W-:Y:S01]  /*13810*/  IMAD R89, R73, 0x12, RZ ;  /* 0x0000001249597824 */ /* 0x000fe200078e02ff */
[-C--:B----4-:R-:W-:Y:S01]  /*13820*/  LEA.HI.X.SX32 R9, R81, R75.reuse, 0x1, P6 ;  /* 0x0000004b51097211 */ /* 0x090fe200030f0eff */
[----:B------:R-:W-:Y:S01]  /*13830*/  IMAD.SHL.U32 R81, R73, 0x8, RZ ;  /* 0x0000000849517824 */ /* 0x000fe200078e00ff */
[-C--:B------:R-:W-:Y:S01]  /*13840*/  IADD3 R62, P4, R87, R74.reuse, RZ ;  /* 0x0000004a573e7210 */ /* 0x080fe20007f9e0ff */
[----:B------:R3:W-:Y:S01]  /*13850*/  STG.E.U16 desc[UR14][R78.64], R10 ;  /* 0x0000000a4e007986 */ /* 0x0007e2000c10150e */
[----:B-1----:R-:W-:Y:S01]  /*13860*/  LEA.HI.X.SX32 R61, R3, R75, 0x1, P5 ;  /* 0x0000004b033d7211 */ /* 0x002fe200028f0eff */
[C---:B------:R-:W-:Y:S01]  /*13870*/  IMAD R3, R73.reuse, 0x7, RZ ;  /* 0x0000000749037824 */ /* 0x040fe200078e02ff */
[----:B------:R-:W-:-:S03]  /*13880*/  LEA R76, P5, R73, R74, 0x4 ;  /* 0x0000004a494c7211 */ /* 0x000fc600078a20ff */
[----:B------:R1:W-:Y:S01]  /*13890*/  STG.E.U16 desc[UR14][R60.64], R0 ;  /* 0x000000003c007986 */ /* 0x0003e2000c10150e */
[-C--:B------:R-:W-:Y:S01]  /*138a0*/  LEA.HI.X.SX32 R63, R3, R75.reuse, 0x1, P4 ;  /* 0x0000004b033f7211 */ /* 0x080fe200020f0eff */
[----:B------:R-:W-:Y:S01]  /*138b0*/  IMAD R3, R73, 0x9, RZ ;  /* 0x0000000949037824 */ /* 0x000fe200078e02ff */
[-C--:B------:R-:W-:Y:S01]  /*138c0*/  LEA.HI.X.SX32 R77, R81, R75.reuse, 0x1, P5 ;  /* 0x0000004b514d7211 */ /* 0x080fe200028f0eff */
[----:B------:R4:W-:Y:S01]  /*138d0*/  STG.E.U16 desc[UR14][R8.64], R11 ;  /* 0x0000000b08007986 */ /* 0x0009e2000c10150e */
[----:B------:R-:W-:Y:S01]  /*138e0*/  PRMT R80, R11, 0x7632, R80 ;  /* 0x000076320b507816 */ /* 0x000fe20000000050 */
[----:B---3--:R-:W-:Y:S01]  /*138f0*/  IMAD R79, R73, 0x16, RZ ;  /* 0x00000016494f7824 */ /* 0x008fe200078e02ff */
[-C--:B-1----:R-:W-:Y:S02]  /*13900*/  IADD3 R60, P4, R89, R74.reuse, RZ ;  /* 0x0000004a593c7210 */ /* 0x082fe40007f9e0ff */
[----:B----4-:R-:W-:Y:S02]  /*13910*/  IADD3 R8, P5, R91, R74, RZ ;  /* 0x0000004a5b087210 */ /* 0x010fe40007fbe0ff */
[----:B------:R-:W-:-:S02]  /*13920*/  LEA.HI.X.SX32 R61, R3, R75, 0x1, P4 ;  /* 0x0000004b033d7211 */ /* 0x000fc400020f0eff */
[----:B------:R-:W-:Y:S01]  /*13930*/  PRMT R0, R12, 0x7632, R0 ;  /* 0x000076320c007816 */ /* 0x000fe20000000000 */
[----:B------:R-:W-:Y:S01]  /*13940*/  IMAD R3, R73, 0xb, RZ ;  /* 0x0000000b49037824 */ /* 0x000fe200078e02ff */
[-C--:B------:R-:W-:Y:S01]  /*13950*/  LEA.HI.X.SX32 R9, R83, R75.reuse, 0x1, P5 ;  /* 0x0000004b53097211 */ /* 0x080fe200028f0eff */
[----:B------:R1:W-:Y:S01]  /*13960*/  STG.E.U16 desc[UR14][R62.64], R80 ;  /* 0x000000503e007986 */ /* 0x0003e2000c10150e */
[----:B------:R-:W-:Y:S01]  /*13970*/  IADD3 R10, P5, R79, R74, RZ ;  /* 0x0000004a4f0a7210 */ /* 0x000fe20007fbe0ff */
[C---:B------:R-:W-:Y:S02]  /*13980*/  IMAD R83, R73.reuse, 0x1a, RZ ;  /* 0x0000001a49537824 */ /* 0x040fe400078e02ff */
[----:B------:R3:W-:Y:S01]  /*13990*/  STG.E.U16 desc[UR14][R76.64], R12 ;  /* 0x0000000c4c007986 */ /* 0x0007e2000c10150e */
[----:B------:R-:W-:Y:S01]  /*139a0*/  IMAD R81, R73, 0x18, RZ ;  /* 0x0000001849517824 */ /* 0x000fe200078e02ff */
[----:B------:R-:W-:Y:S02]  /*139b0*/  LEA.HI.X.SX32 R11, R3, R75, 0x1, P5 ;  /* 0x0000004b030b7211 */ /* 0x000fe400028f0eff */
[----:B------:R-:W-:Y:S01]  /*139c0*/  STG.E.U16 desc[UR14][R60.64], R0 ;  /* 0x000000003c007986 */ /* 0x000fe2000c10150e */
[----:B------:R-:W-:-:S03]  /*139d0*/  IMAD R3, R73, 0xd, RZ ;  /* 0x0000000d49037824 */ /* 0x000fc600078e02ff */
[----:B------:R4:W-:Y:S01]  /*139e0*/  STG.E.U16 desc[UR14][R8.64], R13 ;  /* 0x0000000d08007986 */ /* 0x0009e2000c10150e */
[-C--:B-1----:R-:W-:Y:S01]  /*139f0*/  IADD3 R62, P4, R81, R74.reuse, RZ ;  /* 0x0000004a513e7210 */ /* 0x082fe20007f9e0ff */
[----:B---3--:R-:W-:Y:S01]  /*13a00*/  IMAD R77, R73, 0x1e, RZ ;  /* 0x0000001e494d7824 */ /* 0x008fe200078e02ff */
[-C--:B------:R-:W-:Y:S02]  /*13a10*/  IADD3 R12, P6, R99, R74.reuse, RZ ;  /* 0x0000004a630c7210 */ /* 0x080fe40007fde0ff */
[----:B----4-:R-:W-:Y:S02]  /*13a20*/  PRMT R9, R13, 0x7632, R9 ;  /* 0x000076320d097816 */ /* 0x010fe40000000009 */
[----:B------:R-:W-:-:S03]  /*13a30*/  IADD3 R8, P5, R83, R74, RZ ;  /* 0x0000004a53087210 */ /* 0x000fc60007fbe0ff */
[----:B------:R1:W-:Y:S01]  /*13a40*/  STG.E.U16 desc[UR14][R10.64], R9 ;  /* 0x000000090a007986 */ /* 0x0003e2000c10150e */
[-C--:B------:R-:W-:Y:S01]  /*13a50*/  LEA.HI.X.SX32 R63, R85, R75.reuse, 0x1, P4 ;  /* 0x0000004b553f7211 */ /* 0x080fe200020f0eff */
[C---:B------:R-:W-:Y:S01]  /*13a60*/  IMAD.SHL.U32 R61, R73.reuse, 0x10, RZ ;  /* 0x00000010493d7824 */ /* 0x040fe200078e00ff */
[----:B------:R-:W-:Y:S01]  /*13a70*/  PRMT R0, R14, 0x7632, R0 ;  /* 0x000076320e007816 */ /* 0x000fe20000000000 */
[----:B------:R-:W-:Y:S01]  /*13a80*/  IMAD R85, R73, 0x22, RZ ;  /* 0x0000002249557824 */ /* 0x000fe200078e02ff */
[-C--:B------:R-:W-:Y:S01]  /*13a90*/  LEA.HI.X.SX32 R13, R87, R75.reuse, 0x1, P6 ;  /* 0x0000004b570d7211 */ /* 0x080fe200030f0eff */
[----:B------:R-:W-:Y:S01]  /*13aa0*/  IMAD R87, R73, 0x24, RZ ;  /* 0x0000002449577824 */ /* 0x000fe200078e02ff */
[-C--:B-1----:R-:W-:Y:S01]  /*13ab0*/  LEA.HI.X.SX32 R9, R3, R75.reuse, 0x1, P5 ;  /* 0x0000004b03097211 */ /* 0x082fe200028f0eff */
[----:B------:R-:W-:Y:S01]  /*13ac0*/  IMAD R3, R73, 0xf, RZ ;  /* 0x0000000f49037824 */ /* 0x000fe200078e02ff */
[-C--:B------:R-:W-:Y:S02]  /*13ad0*/  IADD3 R10, P4, R77, R74.reuse, RZ ;  /* 0x0000004a4d0a7210 */ /* 0x080fe40007f9e0ff */
[----:B0-----:R-:W-:Y:S01]  /*13ae0*/  LEA R60, P5, R101, R74, 0x5 ;  /* 0x0000004a653c7211 */ /* 0x001fe200078a28ff */
[----:B------:R0:W-:Y:S01]  /*13af0*/  STG.E.U16 desc[UR14][R62.64], R14 ;  /* 0x0000000e3e007986 */ /* 0x0001e2000c10150e */
[-C--:B------:R-:W-:Y:S01]  /*13b00*/  LEA.HI.X.SX32 R11, R3, R75.reuse, 0x1, P4 ;  /* 0x0000004b030b7211 */ /* 0x080fe200020f0eff */
[----:B------:R-:W-:Y:S01]  /*13b10*/  IMAD R3, R73, 0x11, RZ ;  /* 0x0000001149037824 */ /* 0x000fe200078e02ff */
[----:B------:R-:W-:Y:S01]  /*13b20*/  PRMT R76, R15, 0x7632, R76 ;  /* 0x000076320f4c7816 */ /* 0x000fe2000000004c */
[----:B------:R1:W-:Y:S01]  /*13b30*/  STG.E.U16 desc[UR14][R8.64], R0 ;  /* 0x0000000008007986 */ /* 0x0003e2000c10150e */
[----:B------:R-:W-:-:S03]  /*13b40*/  LEA.HI.X.SX32 R61, R61, R75, 0x1, P5 ;  /* 0x0000004b3d3d7211 */ /* 0x000fc600028f0eff */
[----:B------:R3:W-:Y:S01]  /*13b50*/  STG.E.U16 desc[UR14][R12.64], R15 ;  /* 0x0000000f0c007986 */ /* 0x0007e2000c10150e */
[----:B0-----:R-:W-:Y:S01]  /*13b60*/  IMAD R63, R73, 0x26, RZ ;  /* 0x00000026493f7824 */ /* 0x001fe200078e02ff */
[-C--:B-1----:R-:W-:Y:S02]  /*13b70*/  IADD3 R8, P4, R85, R74.reuse, RZ ;  /* 0x0000004a55087210 */ /* 0x082fe40007f9e0ff */
[-C--:B---3--:R-:W-:Y:S01]  /*13b80*/  IADD3 R12, P5, R87, R74.reuse, RZ ;  /* 0x0000004a570c7210 */ /* 0x088fe20007fbe0ff */
[----:B------:R0:W-:Y:S01]  /*13b90*/  STG.E.U16 desc[UR14][R10.64], R76 ;  /* 0x0000004c0a007986 */ /* 0x0001e2000c10150e */
[-C--:B------:R-:W-:Y:S01]  /*13ba0*/  LEA.HI.X.SX32 R9, R3, R75.reuse, 0x1, P4 ;  /* 0x0000004b03097211 */ /* 0x080fe200020f0eff */
[----:B------:R-:W-:Y:S01]  /*13bb0*/  IMAD R3, R73, 0x13, RZ ;  /* 0x0000001349037824 */ /* 0x000fe200078e02ff */
[----:B------:R-:W-:Y:S02]  /*13bc0*/  PRMT R0, R16, 0x7632, R0 ;  /* 0x0000763210007816 */ /* 0x000fe40000000000 */
[----:B------:R-:W-:Y:S01]  /*13bd0*/  LEA.HI.X.SX32 R13, R89, R75, 0x1, P5 ;  /* 0x0000004b590d7211 */ /* 0x000fe200028f0eff */
[----:B------:R-:W-:Y:S01]  /*13be0*/  IMAD R89, R73, 0x28, RZ ;  /* 0x0000002849597824 */ /* 0x000fe200078e02ff */
[----:B------:R-:W-:Y:S01]  /*13bf0*/  STG.E.U16 desc[UR14][R60.64], R16 ;  /* 0x000000103c007986 */ /* 0x000fe2000c10150e */
[----:B0-----:R-:W-:-:S03]  /*13c00*/  IADD3 R10, P5, R63, R74, RZ ;  /* 0x0000004a3f0a7210 */ /* 0x001fc60007fbe0ff */
[----:B------:R0:W-:Y:S01]  /*13c10*/  STG.E.U16 desc[UR14][R8.64], R0 ;  /* 0x0000000008007986 */ /* 0x0001e2000c10150e */
[-C--:B------:R-:W-:Y:S02]  /*13c20*/  IADD3 R14, P4, R89, R74.reuse, RZ ;  /* 0x0000004a590e7210 */ /* 0x080fe40007f9e0ff */
[-C--:B------:R-:W-:Y:S01]  /*13c30*/  LEA.HI.X.SX32 R11, R3, R75.reuse, 0x1, P5 ;  /* 0x0000004b030b7211 */ /* 0x080fe200028f0eff */
[----:B------:R1:W-:Y:S01]  /*13c40*/  STG.E.U16 desc[UR14][R12.64], R17 ;  /* 0x000000110c007986 */ /* 0x0003e2000c10150e */
[----:B------:R-:W-:Y:S01]  /*13c50*/  IMAD R3, R73, 0x15, RZ ;  /* 0x0000001549037824 */ /* 0x000fe200078e02ff */
[----:B------:R-:W-:Y:S02]  /*13c60*/  LEA.HI.X.SX32 R15, R91, R75, 0x1, P4 ;  /* 0x0000004b5b0f7211 */ /* 0x000fe400020f0eff */
[----:B0-----:R-:W-:Y:S02]  /*13c70*/  PRMT R9, R17, 0x7632, R9 ;  /* 0x0000763211097816 */ /* 0x001fe40000000009 */
[----:B------:R-:W-:-:S02]  /*13c80*/  IADD3 R8, P5, R107, R74, RZ ;  /* 0x0000004a6b087210 */ /* 0x000fc40007fbe0ff */
[-C--:B-1----:R-:W-:Y:S01]  /*13c90*/  IADD3 R12, P6, R109, R74.reuse, RZ ;  /* 0x0000004a6d0c7210 */ /* 0x082fe20007fde0ff */
[----:B------:R0:W-:Y:S01]  /*13ca0*/  STG.E.U16 desc[UR14][R10.64], R9 ;  /* 0x000000090a007986 */ /* 0x0001e2000c10150e */
[----:B------:R-:W-:Y:S02]  /*13cb0*/  PRMT R0, R18, 0x7632, R0 ;  /* 0x0000763212007816 */ /* 0x000fe40000000000 */
[-C--:B------:R-:W-:Y:S01]  /*13cc0*/  LEA.HI.X.SX32 R13, R79, R75.reuse, 0x1, P6 ;  /* 0x0000004b4f0d7211 */ /* 0x080fe200030f0eff */
[----:B------:R-:W-:Y:S01]  /*13cd0*/  IMAD R79, R73, 0x2e, RZ ;  /* 0x0000002e494f7824 */ /* 0x000fe200078e02ff */
[----:B------:R1:W-:Y:S01]  /*13ce0*/  STG.E.U16 desc[UR14][R14.64], R18 ;  /* 0x000000120e007986 */ /* 0x0003e2000c10150e */
[----:B0-----:R-:W-:Y:S01]  /*13cf0*/  LEA.HI.X.SX32 R9, R3, R75, 0x1, P5 ;  /* 0x0000004b03097211 */ /* 0x001fe200028f0eff */
[----:B------:R-:W-:Y:S02]  /*13d00*/  IMAD R3, R73, 0x17, RZ ;  /* 0x0000001749037824 */ /* 0x000fe400078e02ff */
[----:B------:R-:W-:-:S02]  /*13d10*/  IADD3 R10, P5, R79, R74, RZ ;  /* 0x0000004a4f0a7210 */ /* 0x000fc40007fbe0ff */
[----:B------:R0:W-:Y:S01]  /*13d20*/  STG.E.U16 desc[UR14][R8.64], R0 ;  /* 0x0000000008007986 */ /* 0x0001e2000c10150e */
[----:B-1----:R-:W-:-:S03]  /*13d30*/  PRMT R15, R19, 0x7632, R15 ;  /* 0x00007632130f7816 */ /* 0x002fc6000000000f */
[----:B------:R1:W-:Y:S01]  /*13d40*/  STG.E.U16 desc[UR14][R12.64], R19 ;  /* 0x000000130c007986 */ /* 0x0003e2000c10150e */
[-C--:B------:R-:W-:Y:S01]  /*13d50*/  LEA.HI.X.SX32 R11, R3, R75.reuse, 0x1, P5 ;  /* 0x0000004b030b7211 */ /* 0x080fe200028f0eff */
[----:B------:R-:W-:Y:S01]  /*13d60*/  IMAD R3, R73, 0x19, RZ ;  /* 0x0000001949037824 */ /* 0x000fe200078e02ff */
[-C--:B------:R-:W-:Y:S01]  /*13d70*/  IADD3 R16, P4, R111, R74.reuse, RZ ;  /* 0x0000004a6f107210 */ /* 0x080fe20007f9e0ff */
[C---:B------:R-:W-:Y:S02]  /*13d80*/  IMAD R115, R73.reuse, 0x34, RZ ;  /* 0x0000003449737824 */ /* 0x040fe400078e02ff */
[----:B------:R-:W-:Y:S01]  /*13d90*/  IMAD R117, R73, 0x36, RZ ;  /* 0x0000003649757824 */ /* 0x000fe200078e02ff */
[----:B0-----:R-:W-:Y:S01]  /*13da0*/  IADD3 R8, P5, R113, R74, RZ ;  /* 0x0000004a71087210 */ /* 0x001fe20007fbe0ff */
[----:B-1----:R-:W0:Y:S01]  /*13db0*/  LDC R19, c[0x0][0x278] ;  /* 0x00009e00ff137b82 */ /* 0x002e220000000800 */
[-C--:B------:R-:W-:Y:S01]  /*13dc0*/  LEA.HI.X.SX32 R17, R81, R75.reuse, 0x1, P4 ;  /* 0x0000004b51117211 */ /* 0x080fe200020f0eff */
[----:B------:R1:W-:Y:S01]  /*13dd0*/  STG.E.U16 desc[UR14][R10.64], R15 ;  /* 0x0000000f0a007986 */ /* 0x0003e2000c10150e */
[----:B------:R-:W-:Y:S01]  /*13de0*/  LEA.HI.X.SX32 R9, R3, R75, 0x1, P5 ;  /* 0x0000004b03097211 */ /* 0x000fe200028f0eff */
[----:B------:R-:W-:Y:S01]  /*13df0*/  IMAD R3, R73, 0x1b, RZ ;  /* 0x0000001b49037824 */ /* 0x000fe200078e02ff */
[----:B------:R-:W-:-:S02]  /*13e00*/  PRMT R0, R20, 0x7632, R0 ;  /* 0x0000763214007816 */ /* 0x000fc40000000000 */
[-C--:B------:R-:W-:Y:S01]  /*13e10*/  IADD3 R14, P6, R115, R74.reuse, RZ ;  /* 0x0000004a730e7210 */ /* 0x080fe20007fde0ff */
[C---:B------:R-:W-:Y:S01]  /*13e20*/  IMAD R121, R73.reuse, 0x3a, RZ ;  /* 0x0000003a49797824 */ /* 0x040fe200078e02ff */
[----:B------:R-:W-:Y:S01]  /*13e30*/  STG.E.U16 desc[UR14][R16.64], R20 ;  /* 0x0000001410007986 */ /* 0x000fe2000c10150e */
[----:B------:R-:W-:Y:S01]  /*13e40*/  IMAD R119, R73, 0x38, RZ ;  /* 0x0000003849777824 */ /* 0x000fe200078e02ff */
[-C--:B-1----:R-:W-:Y:S02]  /*13e50*/  IADD3 R10, P5, R117, R74.reuse, RZ ;  /* 0x0000004a750a7210 */ /* 0x082fe40007fbe0ff */
[----:B------:R1:W-:Y:S01]  /*13e60*/  STG.E.U16 desc[UR14][R8.64], R0 ;  /* 0x0000000008007986 */ /* 0x0003e2000c10150e */
[-C--:B------:R-:W-:Y:S02]  /*13e70*/  LEA.HI.X.SX32 R15, R83, R75.reuse, 0x1, P6 ;  /* 0x0000004b530f7211 */ /* 0x080fe400030f0eff */
[----:B------:R-:W-:Y:S01]  /*13e80*/  LEA.HI.X.SX32 R11, R3, R75, 0x1, P5 ;  /* 0x0000004b030b7211 */ /* 0x000fe200028f0eff */
[----:B------:R-:W-:Y:S01]  /*13e90*/  IMAD R3, R73, 0x1d, RZ ;  /* 0x0000001d49037824 */ /* 0x000fe200078e02ff */
[----:B------:R-:W-:Y:S01]  /*13ea0*/  IADD3 R12, P4, R119, R74, RZ ;  /* 0x0000004a770c7210 */ /* 0x000fe20007f9e0ff */
[C---:B------:R-:W-:Y:S01]  /*13eb0*/  IMAD R123, R73.reuse, 0x3c, RZ ;  /* 0x0000003c497b7824 */ /* 0x040fe200078e02ff */
[----:B------:R3:W-:Y:S01]  /*13ec0*/  STG.E.U16 desc[UR14][R14.64], R21 ;  /* 0x000000150e007986 */ /* 0x0007e2000c10150e */
[----:B------:R-:W-:Y:S01]  /*13ed0*/  IMAD R125, R73, 0x3e, RZ ;  /* 0x0000003e497d7824 */ /* 0x000fe200078e02ff */
[----:B-1----:R-:W-:-:S02]  /*13ee0*/  PRMT R9, R21, 0x7632, R9 ;  /* 0x0000763215097816 */ /* 0x002fc40000000009 */
[----:B------:R-:W-:-:S03]  /*13ef0*/  IADD3 R8, P5, R121, R74, RZ ;  /* 0x0000004a79087210 */ /* 0x000fc60007fbe0ff */
[----:B------:R1:W-:Y:S01]  /*13f00*/  STG.E.U16 desc[UR14][R10.64], R9 ;  /* 0x000000090a007986 */ /* 0x0003e2000c10150e */
[-C--:B------:R-:W-:Y:S01]  /*13f10*/  LEA.HI.X.SX32 R13, R99, R75.reuse, 0x1, P4 ;  /* 0x0000004b630d7211 */ /* 0x080fe200020f0eff */
[----:B------:R-:W-:Y:S01]  /*13f20*/  IMAD.SHL.U32 R17, R73, 0x20, RZ ;  /* 0x0000002049117824 */ /* 0x000fe200078e00ff */
[-C--:B---3--:R-:W-:Y:S01]  /*13f30*/  IADD3 R14, P6, R123, R74.reuse, RZ ;  /* 0x0000004a7b0e7210 */ /* 0x088fe20007fde0ff */
[C---:B------:R-:W-:Y:S01]  /*13f40*/  IMAD R127, R73.reuse, 0x42, RZ ;  /* 0x00000042497f7824 */ /* 0x040fe200078e02ff */
[----:B------:R-:W-:Y:S01]  /*13f50*/  PRMT R0, R22, 0x7632, R0 ;  /* 0x0000763216007816 */ /* 0x000fe20000000000 */
[----:B------:R-:W-:Y:S01]  /*13f60*/  IMAD R129, R73, 0x44, RZ ;  /* 0x0000004449817824 */ /* 0x000fe200078e02ff */
[-C--:B-1----:R-:W-:Y:S01]  /*13f70*/  LEA.HI.X.SX32 R9, R3, R75.reuse, 0x1, P5 ;  /* 0x0000004b03097211 */ /* 0x082fe200028f0eff */
[----:B------:R-:W-:Y:S01]  /*13f80*/  IMAD R3, R73, 0x1f, RZ ;  /* 0x0000001f49037824 */ /* 0x000fe200078e02ff */
[-C--:B------:R-:W-:Y:S02]  /*13f90*/  IADD3 R10, P4, R125, R74.reuse, RZ ;  /* 0x0000004a7d0a7210 */ /* 0x080fe40007f9e0ff */
[----:B0-----:R-:W-:Y:S01]  /*13fa0*/  LEA R16, P5, R19, R74, 0x6 ;  /* 0x0000004a13107211 */ /* 0x001fe200078a30ff */
[----:B------:R0:W-:Y:S01]  /*13fb0*/  STG.E.U16 desc[UR14][R12.64], R22 ;  /* 0x000000160c007986 */ /* 0x0001e2000c10150e */
[----:B------:R-:W-:-:S02]  /*13fc0*/  LEA.HI.X.SX32 R15, R77, R75, 0x1, P6 ;  /* 0x0000004b4d0f7211 */ /* 0x000fc400030f0eff */
[-C--:B------:R-:W-:Y:S01]  /*13fd0*/  LEA.HI.X.SX32 R11, R3, R75.reuse, 0x1, P4 ;  /* 0x0000004b030b7211 */ /* 0x080fe200020f0eff */
[----:B------:R1:W-:Y:S01]  /*13fe0*/  STG.E.U16 desc[UR14][R8.64], R0 ;  /* 0x0000000008007986 */ /* 0x0003e2000c10150e */
[----:B------:R-:W-:Y:S01]  /*13ff0*/  IMAD R3, R73, 0x21, RZ ;  /* 0x0000002149037824 */ /* 0x000fe200078e02ff */
[----:B------:R-:W-:Y:S01]  /*14000*/  LEA.HI.X.SX32 R17, R17, R75, 0x1, P5 ;  /* 0x0000004b11117211 */ /* 0x000fe200028f0eff */
[----:B------:R-:W-:Y:S01]  /*14010*/  IMAD R131, R73, 0x46, RZ ;  /* 0x0000004649837824 */ /* 0x000fe200078e02ff */
[----:B------:R-:W-:Y:S01]  /*14020*/  STG.E.U16 desc[UR14][R14.64], R23 ;  /* 0x000000170e007986 */ /* 0x000fe2000c10150e */
[----:B0-----:R-:W-:Y:S02]  /*14030*/  PRMT R13, R23, 0x7632, R13 ;  /* 0x00007632170d7816 */ /* 0x001fe4000000000d */
[-C--:B------:R-:W-:Y:S02]  /*14040*/  IADD3 R12, P5, R129, R74.reuse, RZ ;  /* 0x0000004a810c7210 */ /* 0x080fe40007fbe0ff */
[----:B-1----:R-:W-:Y:S01]  /*14050*/  IADD3 R8, P4, R127, R74, RZ ;  /* 0x0000004a7f087210 */ /* 0x002fe20007f9e0ff */
[----:B------:R0:W-:Y:S01]  /*14060*/  STG.E.U16 desc[UR14][R10.64], R13 ;  /* 0x0000000d0a007986 */ /* 0x0001e2000c10150e */
[----:B------:R-:W-:-:S02]  /*14070*/  PRMT R0, R24, 0x7632, R0 ;  /* 0x0000763218007816 */ /* 0x000fc40000000000 */
[-C--:B------:R-:W-:Y:S01]  /*14080*/  LEA.HI.X.SX32 R9, R3, R75.reuse, 0x1, P4 ;  /* 0x0000004b03097211 */ /* 0x080fe200020f0eff */
[C---:B------:R-:W-:Y:S01]  /*14090*/  IMAD R3, R73.reuse, 0x23, RZ ;  /* 0x0000002349037824 */ /* 0x040fe200078e02ff */
[----:B------:R-:W-:Y:S01]  /*140a0*/  STG.E.U16 desc[UR14][R16.64], R24 ;  /* 0x0000001810007986 */ /* 0x000fe2000c10150e */
[C---:B------:R-:W-:Y:S02]  /*140b0*/  IMAD R135, R73.reuse, 0x4a, RZ ;  /* 0x0000004a49877824 */ /* 0x040fe400078e02ff */
[----:B------:R-:W-:Y:S01]  /*140c0*/  IMAD R133, R73, 0x48, RZ ;  /* 0x0000004849857824 */ /* 0x000fe200078e02ff */
[-C--:B0-----:R-:W-:Y:S02]  /*140d0*/  LEA.HI.X.SX32 R13, R85, R75.reuse, 0x1, P5 ;  /* 0x0000004b550d7211 */ /* 0x081fe400028f0eff */
[-C--:B------:R-:W-:Y:S01]  /*140e0*/  IADD3 R10, P5, R131, R74.reuse, RZ ;  /* 0x0000004a830a7210 */ /* 0x080fe20007fbe0ff */
[----:B------:R0:W-:Y:S03]  /*140f0*/  STG.E.U16 desc[UR14][R8.64], R0 ;  /* 0x0000000008007986 */ /* 0x0001e6000c10150e */
[----:B------:R-:W-:Y:S01]  /*14100*/  LEA.HI.X.SX32 R11, R3, R75, 0x1, P5 ;  /* 0x0000004b030b7211 */ /* 0x000fe200028f0eff */
[----:B------:R-:W-:Y:S01]  /*14110*/  IMAD R3, R73, 0x25, RZ ;  /* 0x0000002549037824 */ /* 0x000fe200078e02ff */
[----:B------:R-:W-:Y:S01]  /*14120*/  IADD3 R14, P4, R133, R74, RZ ;  /* 0x0000004a850e7210 */ /* 0x000fe20007f9e0ff */
[C---:B------:R-:W-:Y:S01]  /*14130*/  IMAD R105, R73.reuse, 0x4e, RZ ;  /* 0x0000004e49697824 */ /* 0x040fe200078e02ff */
[----:B------:R1:W-:Y:S01]  /*14140*/  STG.E.U16 desc[UR14][R12.64], R25 ;  /* 0x000000190c007986 */ /* 0x0003e2000c10150e */
[----:B------:R-:W-:Y:S01]  /*14150*/  IMAD R101, R73, 0x4c, RZ ;  /* 0x0000004c49657824 */ /* 0x000fe200078e02ff */
[----:B0-----:R-:W-:-:S02]  /*14160*/  PRMT R9, R25, 0x7632, R9 ;  /* 0x0000763219097816 */ /* 0x001fc40000000009 */
[-C--:B------:R-:W-:Y:S01]  /*14170*/  IADD3 R8, P5, R135, R74.reuse, RZ ;  /* 0x0000004a87087210 */ /* 0x080fe20007fbe0ff */
[----:B------:R-:W-:Y:S02]  /*14180*/  IMAD R91, R73, 0x50, RZ ;  /* 0x00000050495b7824 */ /* 0x000fe400078e02ff */
[----:B------:R0:W-:Y:S01]  /*14190*/  STG.E.U16 desc[UR14][R10.64], R9 ;  /* 0x000000090a007986 */ /* 0x0001e2000c10150e */
[----:B------:R-:W-:Y:S01]  /*141a0*/  LEA.HI.X.SX32 R15, R87, R75, 0x1, P4 ;  /* 0x0000004b570f7211 */ /* 0x000fe200020f0eff */
[----:B------:R-:W-:Y:S01]  /*141b0*/  IMAD R99, R73, 0x52, RZ ;  /* 0x0000005249637824 */ /* 0x000fe200078e02ff */
[----:B------:R-:W-:Y:S02]  /*141c0*/  PRMT R0, R26, 0x7632, R0 ;  /* 0x000076321a007816 */ /* 0x000fe40000000000 */
[-C--:B-1----:R-:W-:Y:S02]  /*141d0*/  IADD3 R12, P6, R101, R74.reuse, RZ ;  /* 0x0000004a650c7210 */ /* 0x082fe40007fde0ff */
[----:B------:R-:W-:-:S02]  /*141e0*/  IADD3 R16, P4, R91, R74, RZ ;  /* 0x0000004a5b107210 */ /* 0x000fc40007f9e0ff */
[-C--:B0-----:R-:W-:Y:S01]  /*141f0*/  LEA.HI.X.SX32 R9, R3, R75.reuse, 0x1, P5 ;  /* 0x0000004b03097211 */ /* 0x081fe200028f0eff */
[----:B------:R-:W-:Y:S01]  /*14200*/  IMAD R3, R73, 0x27, RZ ;  /* 0x0000002749037824 */ /* 0x000fe200078e02ff */
[----:B------:R-:W-:Y:S01]  /*14210*/  IADD3 R10, P5, R105, R74, RZ ;  /* 0x0000004a690a7210 */ /* 0x000fe20007fbe0ff */
[----:B------:R0:W-:Y:S01]  /*14220*/  STG.E.U16 desc[UR14][R14.64], R26 ;  /* 0x0000001a0e007986 */ /* 0x0001e2000c10150e */
[-C--:B------:R-:W-:Y:S02]  /*14230*/  LEA.HI.X.SX32 R13, R63, R75.reuse, 0x1, P6 ;  /* 0x0000004b3f0d7211 */ /* 0x080fe400030f0eff */
[-C--:B------:R-:W-:Y:S01]  /*14240*/  LEA.HI.X.SX32 R11, R3, R75.reuse, 0x1, P5 ;  /* 0x0000004b030b7211 */ /* 0x080fe200028f0eff */
[----:B------:R1:W-:Y:S01]  /*14250*/  STG.E.U16 desc[UR14][R8.64], R0 ;  /* 0x0000000008007986 */ /* 0x0003e2000c10150e */
[----:B------:R-:W-:Y:S01]  /*14260*/  IMAD R3, R73, 0x29, RZ ;  /* 0x0000002949037824 */ /* 0x000fe200078e02ff */
[----:B------:R-:W-:Y:S01]  /*14270*/  LEA.HI.X.SX32 R17, R89, R75, 0x1, P4 ;  /* 0x0000004b59117211 */ /* 0x000fe200020f0eff */
[----:B------:R-:W-:-:S02]  /*14280*/  IMAD R83, R73, 0x54, RZ ;  /* 0x0000005449537824 */ /* 0x000fc400078e02ff */
[----:B------:R-:W-:Y:S01]  /*14290*/  IMAD R89, R73, 0x56, RZ ;  /* 0x0000005649597824 */ /* 0x000fe200078e02ff */
[----:B0-----:R-:W-:Y:S02]  /*142a0*/  PRMT R15, R27, 0x7632, R15 ;  /* 0x000076321b0f7816 */ /* 0x001fe4000000000f */
[-C--:B-1----:R-:W-:Y:S01]  /*142b0*/  IADD3 R8, P5, R99, R74.reuse, RZ ;  /* 0x0000004a63087210 */ /* 0x082fe20007fbe0ff */
[----:B------:R-:W-:Y:S01]  /*142c0*/  STG.E.U16 desc[UR14][R12.64], R27 ;  /* 0x0000001b0c007986 */ /* 0x000fe2000c10150e */
[----:B------:R-:W-:Y:S02]  /*142d0*/  PRMT R0, R28, 0x7632, R0 ;  /* 0x000076321c007816 */ /* 0x000fe40000000000 */
[----:B------:R-:W-:Y:S01]  /*142e0*/  LEA.HI.X.SX32 R9, R3, R75, 0x1, P5 ;  /* 0x0000004b03097211 */ /* 0x000fe200028f0eff */
[----:B------:R0:W-:Y:S01]  /*142f0*/  STG.E.U16 desc[UR14][R10.64], R15 ;  /* 0x0000000f0a007986 */ /* 0x0001e2000c10150e */
[----:B------:R-:W-:Y:S01]  /*14300*/  IADD3 R14, P6, R83, R74, RZ ;  /* 0x0000004a530e7210 */ /* 0x000fe20007fde0ff */
[----:B------:R-:W-:-:S02]  /*14310*/  IMAD R3, R73, 0x2b, RZ ;  /* 0x0000002b49037824 */ /* 0x000fc400078e02ff */
[C---:B------:R-:W-:Y:S01]  /*14320*/  IMAD R87, R73.reuse, 0x5a, RZ ;  /* 0x0000005a49577824 */ /* 0x040fe200078e02ff */
[----:B------:R-:W-:Y:S01]  /*14330*/  STG.E.U16 desc[UR14][R16.64], R28 ;  /* 0x0000001c10007986 */ /* 0x000fe2000c10150e */
[----:B------:R-:W-:-:S03]  /*14340*/  IMAD R85, R73, 0x58, RZ ;  /* 0x0000005849557824 */ /* 0x000fc600078e02ff */
[----:B------:R1:W-:Y:S01]  /*14350*/  STG.E.U16 desc[UR14][R8.64], R0 ;  /* 0x0000000008007986 */ /* 0x0003e2000c10150e */
[-C--:B0-----:R-:W-:Y:S02]  /*14360*/  IADD3 R10, P5, R89, R74.reuse, RZ ;  /* 0x0000004a590a7210 */ /* 0x081fe40007fbe0ff */
[-C--:B------:R-:W-:Y:S02]  /*14370*/  LEA.HI.X.SX32 R15, R107, R75.reuse, 0x1, P6 ;  /* 0x0000004b6b0f7211 */ /* 0x080fe400030f0eff */
[-C--:B------:R-:W-:Y:S01]  /*14380*/  LEA.HI.X.SX32 R11, R3, R75.reuse, 0x1, P5 ;  /* 0x0000004b030b7211 */ /* 0x080fe200028f0eff */
[----:B------:R-:W-:Y:S01]  /*14390*/  IMAD R3, R73, 0x2d, RZ ;  /* 0x0000002d49037824 */ /* 0x000fe200078e02ff */
[-C--:B------:R-:W-:Y:S02]  /*143a0*/  IADD3 R12, P4, R85, R74.reuse, RZ ;  /* 0x0000004a550c7210 */ /* 0x080fe40007f9e0ff */
[----:B-1----:R-:W-:Y:S01]  /*143b0*/  PRMT R9, R29, 0x7632, R9 ;  /* 0x000076321d097816 */ /* 0x002fe20000000009 */
[----:B------:R-:W-:Y:S01]  /*143c0*/  IMAD R81, R73, 0x5e, RZ ;  /* 0x0000005e49517824 */ /* 0x000fe200078e02ff */
[----:B------:R-:W-:Y:S01]  /*143d0*/  IADD3 R8, P5, R87, R74, RZ ;  /* 0x0000004a57087210 */ /* 0x000fe20007fbe0ff */
[----:B------:R0:W-:Y:S01]  /*143e0*/  STG.E.U16 desc[UR14][R14.64], R29 ;  /* 0x0000001d0e007986 */ /* 0x0001e2000c10150e */
[----:B------:R-:W-:Y:S01]  /*143f0*/  IMAD R61, R73, 0x5c, RZ ;  /* 0x0000005c493d7824 */ /* 0x000fe200078e02ff */
[----:B------:R-:W-:-:S02]  /*14400*/  LEA.HI.X.SX32 R13, R109, R75, 0x1, P4 ;  /* 0x0000004b6d0d7211 */ /* 0x000fc400020f0eff */
[----:B------:R1:W-:Y:S01]  /*14410*/  STG.E.U16 desc[UR14][R10.64], R9 ;  /* 0x000000090a007986 */ /* 0x0003e2000c10150e */
[----:B------:R-:W-:Y:S01]  /*14420*/  PRMT R0, R30, 0x7632, R0 ;  /* 0x000076321e007816 */ /* 0x000fe20000000000 */
[C---:B------:R-:W-:Y:S02]  /*14430*/  IMAD R77, R73.reuse, 0x62, RZ ;  /* 0x00000062494d7824 */ /* 0x040fe400078e02ff */
[----:B------:R-:W-:Y:S01]  /*14440*/  IMAD R63, R73, 0x60, RZ ;  /* 0x00000060493f7824 */ /* 0x000fe200078e02ff */
[----:B------:R3:W-:Y:S01]  /*14450*/  STG.E.U16 desc[UR14][R12.64], R30 ;  /* 0x0000001e0c007986 */ /* 0x0007e2000c10150e */
[-C--:B0-----:R-:W-:Y:S02]  /*14460*/  IADD3 R14, P6, R61, R74.reuse, RZ ;  /* 0x0000004a3d0e7210 */ /* 0x081fe40007fde0ff */
[----:B-1----:R-:W-:Y:S01]  /*14470*/  LEA.HI.X.SX32 R9, R3, R75, 0x1, P5 ;  /* 0x0000004b03097211 */ /* 0x002fe200028f0eff */
[----:B------:R-:W-:Y:S01]  /*14480*/  IMAD R3, R73, 0x2f, RZ ;  /* 0x0000002f49037824 */ /* 0x000fe200078e02ff */
[----:B------:R-:W-:-:S02]  /*14490*/  IADD3 R10, P5, R81, R74, RZ ;  /* 0x0000004a510a7210 */ /* 0x000fc40007fbe0ff */
[-C--:B------:R-:W-:Y:S01]  /*144a0*/  LEA.HI.X.SX32 R15, R79, R75.reuse, 0x1, P6 ;  /* 0x0000004b4f0f7211 */ /* 0x080fe200030f0eff */
[----:B------:R0:W-:Y:S01]  /*144b0*/  STG.E.U16 desc[UR14][R8.64], R0 ;  /* 0x0000000008007986 */ /* 0x0001e2000c10150e */
[-C--:B------:R-:W-:Y:S01]  /*144c0*/  LEA.HI.X.SX32 R11, R3, R75.reuse, 0x1, P5 ;  /* 0x0000004b030b7211 */ /* 0x080fe200028f0eff */
[----:B------:R-:W-:Y:S01]  /*144d0*/  IMAD R3, R73, 0x31, RZ ;  /* 0x0000003149037824 */ /* 0x000fe200078e02ff */
[----:B---3--:R-:W-:Y:S01]  /*144e0*/  PRMT R13, R31, 0x7632, R13 ;  /* 0x000076321f0d7816 */ /* 0x008fe2000000000d */
[----:B------:R-:W-:Y:S01]  /*144f0*/  IMAD R79, R73, 0x66, RZ ;  /* 0x00000066494f7824 */ /* 0x000fe200078e02ff */
[-C--:B------:R-:W-:Y:S01]  /*14500*/  IADD3 R18, P4, R63, R74.reuse, RZ ;  /* 0x0000004a3f127210 */ /* 0x080fe20007f9e0ff */
[----:B------:R-:W-:Y:S01]  /*14510*/  STG.E.U16 desc[UR14][R14.64], R31 ;  /* 0x0000001f0e007986 */ /* 0x000fe2000c10150e */
[----:B------:R-:W-:Y:S01]  /*14520*/  IMAD R25, R73, 0x64, RZ ;  /* 0x0000006449197824 */ /* 0x000fe200078e02ff */
[----:B0-----:R-:W-:Y:S02]  /*14530*/  IADD3 R8, P5, R77, R74, RZ ;  /* 0x0000004a4d087210 */ /* 0x001fe40007fbe0ff */
[----:B------:R0:W-:Y:S01]  /*14540*/  STG.E.U16 desc[UR14][R10.64], R13 ;  /* 0x0000000d0a007986 */ /* 0x0001e2000c10150e */
[----:B------:R-:W-:-:S02]  /*14550*/  LEA.HI.X.SX32 R19, R111, R75, 0x1, P4 ;  /* 0x0000004b6f137211 */ /* 0x000fc400020f0eff */
[----:B------:R-:W-:Y:S01]  /*14560*/  LEA.HI.X.SX32 R9, R3, R75, 0x1, P5 ;  /* 0x0000004b03097211 */ /* 0x000fe200028f0eff */
[C---:B------:R-:W-:Y:S02]  /*14570*/  IMAD R3, R73.reuse, 0x33, RZ ;  /* 0x0000003349037824 */ /* 0x040fe400078e02ff */
[C---:B------:R-:W-:Y:S01]  /*14580*/  IMAD R27, R73.reuse, 0x68, RZ ;  /* 0x00000068491b7824 */ /* 0x040fe200078e02ff */
[----:B------:R-:W-:Y:S01]  /*14590*/  PRMT R0, R40, 0x7632, R0 ;  /* 0x0000763228007816 */ /* 0x000fe20000000000 */
[----:B------:R-:W-:Y:S01]  /*145a0*/  IMAD R29, R73, 0x6a, RZ ;  /* 0x0000006a491d7824 */ /* 0x000fe200078e02ff */
[-C--:B------:R-:W-:Y:S01]  /*145b0*/  IADD3 R12, P6, R25, R74.reuse, RZ ;  /* 0x0000004a190c7210 */ /* 0x080fe20007fde0ff */
[----:B------:R-:W-:Y:S01]  /*145c0*/  IMAD R17, R73, 0x6c, RZ ;  /* 0x0000006c49117824 */ /* 0x000fe200078e02ff */
[----:B------:R-:W1:Y:S01]  /*145d0*/  LDC R111, c[0x0][0x278] ;  /* 0x00009e00ff6f7b82 */ /* 0x000e620000000800 */
[-C--:B0-----:R-:W-:Y:S01]  /*145e0*/  IADD3 R10, P5, R79, R74.reuse, RZ ;  /* 0x0000004a4f0a7210 */ /* 0x081fe20007fbe0ff */
[----:B------:R0:W-:Y:S01]  /*145f0*/  STG.E.U16 desc[UR14][R18.64], R40 ;  /* 0x0000002812007986 */ /* 0x0001e2000c10150e */
[----:B------:R-:W-:-:S02]  /*14600*/  IADD3 R14, P4, R27, R74, RZ ;  /* 0x0000004a1b0e7210 */ /* 0x000fc40007f9e0ff */
[-C--:B------:R-:W-:Y:S01]  /*14610*/  LEA.HI.X.SX32 R11, R3, R75.reuse, 0x1, P5 ;  /* 0x0000004b030b7211 */ /* 0x080fe200028f0eff */
[----:B------:R-:W-:Y:S01]  /*14620*/  IMAD R3, R73, 0x35, RZ ;  /* 0x0000003549037824 */ /* 0x000fe200078e02ff */
[-C--:B------:R-:W-:Y:S01]  /*14630*/  LEA.HI.X.SX32 R13, R113, R75.reuse, 0x1, P6 ;  /* 0x0000004b710d7211 */ /* 0x080fe200030f0eff */
[----:B------:R3:W-:Y:S01]  /*14640*/  STG.E.U16 desc[UR14][R8.64], R0 ;  /* 0x0000000008007986 */ /* 0x0007e2000c10150e */
[-C--:B------:R-:W-:Y:S02]  /*14650*/  LEA.HI.X.SX32 R15, R115, R75.reuse, 0x1, P4 ;  /* 0x0000004b730f7211 */ /* 0x080fe400020f0eff */
[----:B0-----:R-:W-:Y:S01]  /*14660*/  IADD3 R18, P5, R29, R74, RZ ;  /* 0x0000004a1d127210 */ /* 0x001fe20007fbe0ff */
[----:B------:R-:W-:Y:S01]  /*14670*/  IMAD R31, R73, 0x6e, RZ ;  /* 0x0000006e491f7824 */ /* 0x000fe200078e02ff */
[----:B------:R0:W-:Y:S02]  /*14680*/  STG.E.U16 desc[UR14][R12.64], R41 ;  /* 0x000000290c007986 */ /* 0x0001e4000c10150e */
[----:B------:R-:W-:-:S02]  /*14690*/  LEA.HI.X.SX32 R19, R3, R75, 0x1, P5 ;  /* 0x0000004b03137211 */ /* 0x000fc400028f0eff */
[----:B---3--:R-:W-:Y:S02]  /*146a0*/  PRMT R9, R41, 0x7632, R9 ;  /* 0x0000763229097816 */ /* 0x008fe40000000009 */
[----:B------:R-:W-:Y:S01]  /*146b0*/  PRMT R0, R42, 0x7632, R0 ;  /* 0x000076322a007816 */ /* 0x000fe20000000000 */
[----:B------:R-:W-:Y:S02]  /*146c0*/  IMAD R3, R73, 0x37, RZ ;  /* 0x0000003749037824 */ /* 0x000fe400078e02ff */
[----:B------:R3:W-:Y:S01]  /*146d0*/  STG.E.U16 desc[UR14][R10.64], R9 ;  /* 0x000000090a007986 */ /* 0x0007e2000c10150e */
[----:B0-----:R-:W-:-:S03]  /*146e0*/  IADD3 R12, P6, R17, R74, RZ ;  /* 0x0000004a110c7210 */ /* 0x001fc60007fde0ff */
[----:B------:R-:W-:Y:S04]  /*146f0*/  STG.E.U16 desc[UR14][R14.64], R42 ;  /* 0x0000002a0e007986 */ /* 0x000fe8000c10150e */
[----:B------:R0:W-:Y:S01]  /*14700*/  STG.E.U16 desc[UR14][R18.64], R0 ;  /* 0x0000000012007986 */ /* 0x0001e2000c10150e */
[-C--:B------:R-:W-:Y:S02]  /*14710*/  LEA.HI.X.SX32 R13, R117, R75.reuse, 0x1, P6 ;  /* 0x0000004b750d7211 */ /* 0x080fe400030f0eff */
[-C--:B---3--:R-:W-:Y:S01]  /*14720*/  IADD3 R10, P5, R31, R74.reuse, RZ ;  /* 0x0000004a1f0a7210 */ /* 0x088fe20007fbe0ff */
[----:B------:R-:W-:Y:S01]  /*14730*/  IMAD R21, R73, 0x70, RZ ;  /* 0x0000007049157824 */ /* 0x000fe200078e02ff */
[----:B------:R-:W-:Y:S01]  /*14740*/  PRMT R8, R43, 0x7632, R8 ;  /* 0x000076322b087816 */ /* 0x000fe20000000008 */
[----:B------:R-:W-:Y:S01]  /*14750*/  IMAD R23, R73, 0x72, RZ ;  /* 0x0000007249177824 */ /* 0x000fe200078e02ff */
[----:B------:R-:W-:Y:S01]  /*14760*/  LEA.HI.X.SX32 R11, R3, R75, 0x1, P5 ;  /* 0x0000004b030b7211 */ /* 0x000fe200028f0eff */
[----:B0-----:R-:W0:Y:S01]  /*14770*/  LDC R0, c[0x0][0x278] ;  /* 0x00009e00ff007b82 */ /* 0x001e220000000800 */
[----:B------:R3:W-:Y:S01]  /*14780*/  STG.E.U16 desc[UR14][R12.64], R43 ;  /* 0x0000002b0c007986 */ /* 0x0007e2000c10150e */
[----:B------:R-:W-:Y:S01]  /*14790*/  IMAD R3, R73, 0x39, RZ ;  /* 0x0000003949037824 */ /* 0x000fe200078e02ff */
[----:B------:R-:W-:-:S02]  /*147a0*/  IADD3 R40, P4, R21, R74, RZ ;  /* 0x0000004a15287210 */ /* 0x000fc40007f9e0ff */
[----:B------:R4:W-:Y:S01]  /*147b0*/  STG.E.U16 desc[UR14][R10.64], R8 ;  /* 0x000000080a007986 */ /* 0x0009e2000c10150e */
[----:B------:R-:W-:Y:S01]  /*147c0*/  IADD3 R14, P5, R23, R74, RZ ;  /* 0x0000004a170e7210 */ /* 0x000fe20007fbe0ff */
[C---:B------:R-:W-:Y:S02]  /*147d0*/  IMAD R9, R73.reuse, 0x74, RZ ;  /* 0x0000007449097824 */ /* 0x040fe400078e02ff */
[----:B------:R-:W-:Y:S01]  /*147e0*/  IMAD R19, R73, 0x76, RZ ;  /* 0x0000007649137824 */ /* 0x000fe200078e02ff */
[-C--:B------:R-:W-:Y:S02]  /*147f0*/  LEA.HI.X.SX32 R41, R119, R75.reuse, 0x1, P4 ;  /* 0x0000004b77297211 */ /* 0x080fe400020f0eff */
[----:B------:R-:W-:Y:S01]  /*14800*/  LEA.HI.X.SX32 R15, R3, R75, 0x1, P5 ;  /* 0x0000004b030f7211 */ /* 0x000fe200028f0eff */
[----:B---3--:R-:W-:Y:S01]  /*14810*/  IMAD R43, R73, 0x3b, RZ ;  /* 0x0000003b492b7824 */ /* 0x008fe200078e02ff */
[----:B------:R-:W3:Y:S01]  /*14820*/  LDC R12, c[0x0][0x278] ;  /* 0x00009e00ff0c7b82 */ /* 0x000ee20000000800 */
[----:B------:R-:W-:-:S07]  /*14830*/  PRMT R3, R36, 0x7632, R3 ;  /* 0x0000763224037816 */ /* 0x000fce0000000003 */
[----:B----4-:R-:W4:Y:S01]  /*14840*/  LDC R8, c[0x0][0x278] ;  /* 0x00009e00ff087b82 */ /* 0x010f220000000800 */
[-C--:B------:R-:W-:Y:S01]  /*14850*/  IADD3 R106, P6, R9, R74.reuse, RZ ;  /* 0x0000004a096a7210 */ /* 0x080fe20007fde0ff */
[----:B------:R-:W-:Y:S01]  /*14860*/  IMAD R13, R73, 0x78, RZ ;  /* 0x00000078490d7824 */ /* 0x000fe200078e02ff */
[----:B------:R-:W-:Y:S01]  /*14870*/  IADD3 R42, P5, R19, R74, RZ ;  /* 0x0000004a132a7210 */ /* 0x000fe20007fbe0ff */
[----:B------:R-:W-:-:S04]  /*14880*/  IMAD R11, R73, 0x7a, RZ ;  /* 0x0000007a490b7824 */ /* 0x000fc800078e02ff */
[----:B------:R-:W2:Y:S01]  /*14890*/  LDC R10, c[0x0][0x278] ;  /* 0x00009e00ff0a7b82 */ /* 0x000ea20000000800 */
[----:B------:R1:W-:Y:S01]  /*148a0*/  STG.E.U16 desc[UR14][R40.64], R36 ;  /* 0x0000002428007986 */ /* 0x0003e2000c10150e */
[-C--:B------:R-:W-:Y:S02]  /*148b0*/  LEA.HI.X.SX32 R107, R121, R75.reuse, 0x1, P6 ;  /* 0x0000004b796b7211 */ /* 0x080fe400030f0eff */
[----:B------:R-:W-:Y:S01]  /*148c0*/  LEA.HI.X.SX32 R43, R43, R75, 0x1, P5 ;  /* 0x0000004b2b2b7211 */ /* 0x000fe200028f0eff */
[----:B------:R1:W-:Y:S01]  /*148d0*/  STG.E.U16 desc[UR14][R14.64], R3 ;  /* 0x000000030e007986 */ /* 0x0003e2000c10150e */
[----:B0-----:R-:W-:Y:S01]  /*148e0*/  IMAD R113, R0, 0x82, RZ ;  /* 0x0000008200717824 */ /* 0x001fe200078e02ff */
[----:B------:R-:W-:Y:S01]  /*148f0*/  PRMT R16, R37, 0x7632, R16 ;  /* 0x0000763225107816 */ /* 0x000fe20000000010 */
[----:B------:R-:W0:Y:S01]  /*14900*/  LDC R0, c[0x0][0x278] ;  /* 0x00009e00ff007b82 */ /* 0x000e220000000800 */
[----:B------:R3:W-:Y:S01]  /*14910*/  STG.E.U16 desc[UR14][R106.64], R37 ;  /* 0x000000256a007986 */ /* 0x0007e2000c10150e */
[----:B-1----:R-:W-:-:S02]  /*14920*/  IADD3 R36, P4, R13, R74, RZ ;  /* 0x0000004a0d247210 */ /* 0x002fc40007f9e0ff */
[----:B------:R-:W-:Y:S01]  /*14930*/  IADD3 R40, P5, R11, R74, RZ ;  /* 0x0000004a0b287210 */ /* 0x000fe20007fbe0ff */
[----:B------:R-:W-:-:S03]  /*14940*/  IMAD R15, R73, 0x3d, RZ ;  /* 0x0000003d490f7824 */ /* 0x000fc600078e02ff */
[----:B------:R-:W1:Y:S01]  /*14950*/  LDC R14, c[0x0][0x278] ;  /* 0x00009e00ff0e7b82 */ /* 0x000e620000000800 */
[----:B------:R-:W-:Y:S01]  /*14960*/  IMAD R3, R73, 0x7c, RZ ;  /* 0x0000007c49037824 */ /* 0x000fe200078e02ff */
[-C--:B---3--:R-:W-:Y:S02]  /*14970*/  LEA.HI.X.SX32 R37, R123, R75.reuse, 0x1, P4 ;  /* 0x0000004b7b257211 */ /* 0x088fe400020f0eff */
[-C--:B------:R-:W-:Y:S01]  /*14980*/  LEA.HI.X.SX32 R41, R15, R75.reuse, 0x1, P5 ;  /* 0x0000004b0f297211 */ /* 0x080fe200028f0eff */
[----:B------:R-:W-:Y:S01]  /*14990*/  IMAD R15, R73, 0x7e, RZ ;  /* 0x0000007e490f7824 */ /* 0x000fe200078e02ff */
[-C--:B------:R-:W-:Y:S01]  /*149a0*/  IADD3 R106, P6, R3, R74.reuse, RZ ;  /* 0x0000004a036a7210 */ /* 0x080fe20007fde0ff */
[----:B------:R3:W-:Y:S01]  /*149b0*/  STG.E.U16 desc[UR14][R42.64], R16 ;  /* 0x000000102a007986 */ /* 0x0007e2000c10150e */
[----:B------:R-:W-:Y:S02]  /*149c0*/  PRMT R20, R38, 0x7632, R20 ;  /* 0x0000763226147816 */ /* 0x000fe40000000014 */
[----:B------:R-:W-:Y:S01]  /*149d0*/  LEA.HI.X.SX32 R107, R125, R75, 0x1, P6 ;  /* 0x0000004b7d6b7211 */ /* 0x000fe200030f0eff */
[----:B------:R2:W-:Y:S01]  /*149e0*/  STG.E.U16 desc[UR14][R36.64], R38 ;  /* 0x0000002624007986 */ /* 0x0005e2000c10150e */
[----:B------:R-:W-:Y:S01]  /*149f0*/  SHF.L.U32 R109, R73, 0x6, RZ ;  /* 0x00000006496d7819 */ /* 0x000fe200000006ff */
[----:B----4-:R-:W-:Y:S01]  /*14a00*/  IMAD R115, R8, 0x84, RZ ;  /* 0x0000008408737824 */ /* 0x010fe200078e02ff */
[----:B------:R-:W-:Y:S01]  /*14a10*/  PRMT R18, R39, 0x7632, R18 ;  /* 0x0000763227127816 */ /* 0x000fe20000000012 */
[----:B------:R4:W-:Y:S01]  /*14a20*/  STG.E.U16 desc[UR14][R40.64], R20 ;  /* 0x0000001428007986 */ /* 0x0009e2000c10150e */
[----:B------:R-:W0:Y:S01]  /*14a30*/  LDC R8, c[0x0][0x278] ;  /* 0x00009e00ff087b82 */ /* 0x000e220000000800 */
[----:B---3--:R-:W-:Y:S01]  /*14a40*/  IMAD R43, R73, 0x3f, RZ ;  /* 0x0000003f492b7824 */ /* 0x008fe200078e02ff */
[----:B--2---:R-:W-:-:S06]  /*14a50*/  IADD3 R36, P4, R15, R74, RZ ;  /* 0x0000004a0f247210 */ /* 0x004fcc0007f9e0ff */
[----:B------:R-:W2:Y:S01]  /*14a60*/  LDC R16, c[0x0][0x278] ;  /* 0x00009e00ff107b82 */ /* 0x000ea20000000800 */
[-C--:B------:R-:W-:Y:S01]  /*14a70*/  LEA R38, P5, R111, R74.reuse, 0x7 ;  /* 0x0000004a6f267211 */ /* 0x080fe200078a38ff */
[----:B------:R3:W-:Y:S01]  /*14a80*/  STG.E.U16 desc[UR14][R106.64], R39 ;  /* 0x000000276a007986 */ /* 0x0007e2000c10150e */
[-C--:B------:R-:W-:Y:S01]  /*14a90*/  LEA.HI.X.SX32 R37, R43, R75.reuse, 0x1, P4 ;  /* 0x0000004b2b257211 */ /* 0x080fe200020f0eff */
[----:B----4-:R-:W-:Y:S01]  /*14aa0*/  IMAD R41, R73, 0x41, RZ ;  /* 0x0000004149297824 */ /* 0x010fe200078e02ff */
[-C--:B------:R-:W-:Y:S02]  /*14ab0*/  IADD3 R40, P4, R113, R74.reuse, RZ ;  /* 0x0000004a71287210 */ /* 0x080fe40007f9e0ff */
[----:B------:R-:W-:Y:S01]  /*14ac0*/  PRMT R20, R48, 0x7632, R20 ;  /* 0x0000763230147816 */ /* 0x000fe20000000014 */
[----:B------:R4:W-:Y:S01]  /*14ad0*/  STG.E.U16 desc[UR14][R36.64], R18 ;  /* 0x0000001224007986 */ /* 0x0009e2000c10150e */
[-C--:B------:R-:W-:Y:S01]  /*14ae0*/  LEA.HI.X.SX32 R41, R41, R75.reuse, 0x1, P4 ;  /* 0x0000004b29297211 */ /* 0x080fe200020f0eff */
[----:B---3--:R-:W-:Y:S01]  /*14af0*/  IMAD R107, R10, 0x86, RZ ;  /* 0x000000860a6b7824 */ /* 0x008fe200078e02ff */
[----:B------:R-:W-:Y:S01]  /*14b00*/  LEA.HI.X.SX32 R39, R109, R75, 0x1, P5 ;  /* 0x0000004b6d277211 */ /* 0x000fe200028f0eff */
[----:B------:R-:W3:Y:S01]  /*14b10*/  LDC R10, c[0x0][0x278] ;  /* 0x00009e00ff0a7b82 */ /* 0x000ee20000000800 */
[----:B------:R-:W-:-:S04]  /*14b20*/  IADD3 R42, P5, R115, R74, RZ ;  /* 0x0000004a732a7210 */ /* 0x000fc80007fbe0ff */
[----:B------:R-:W-:-:S03]  /*14b30*/  LEA.HI.X.SX32 R43, R127, R75, 0x1, P5 ;  /* 0x0000004b7f2b7211 */ /* 0x000fc600028f0eff */
[----:B----4-:R-:W4:Y:S01]  /*14b40*/  LDC R18, c[0x0][0x278] ;  /* 0x00009e00ff127b82 */ /* 0x010f220000000800 */
[----:B------:R1:W-:Y:S01]  /*14b50*/  STG.E.U16 desc[UR14][R38.64], R48 ;  /* 0x0000003026007986 */ /* 0x0003e2000c10150e */
[----:B------:R-:W-:Y:S01]  /*14b60*/  IMAD R109, R12, 0x88, RZ ;  /* 0x000000880c6d7824 */ /* 0x000fe200078e02ff */
[----:B------:R-:W-:Y:S02]  /*14b70*/  PRMT R22, R49, 0x7632, R22 ;  /* 0x0000763231167816 */ /* 0x000fe40000000016 */
[----:B------:R0:W-:Y:S01]  /*14b80*/  STG.E.U16 desc[UR14][R40.64], R20 ;  /* 0x0000001428007986 */ /* 0x0001e2000c10150e */
[----:B------:R-:W-:Y:S02]  /*14b90*/  IMAD R37, R73, 0x43, RZ ;  /* 0x0000004349257824 */ /* 0x000fe400078e02ff */
[----:B------:R-:W4:Y:S01]  /*14ba0*/  LDC R12, c[0x0][0x278] ;  /* 0x00009e00ff0c7b82 */ /* 0x000f220000000800 */
[----:B------:R2:W-:Y:S01]  /*14bb0*/  STG.E.U16 desc[UR14][R42.64], R49 ;  /* 0x000000312a007986 */ /* 0x0005e2000c10150e */
[-C--:B------:R-:W-:Y:S01]  /*14bc0*/  IADD3 R36, P5, R107, R74.reuse, RZ ;  /* 0x0000004a6b247210 */ /* 0x080fe20007fbe0ff */
[----:B-1----:R-:W-:Y:S01]  /*14bd0*/  IMAD R39, R14, 0x8a, RZ ;  /* 0x0000008a0e277824 */ /* 0x002fe200078e02ff */
[----:B------:R-:W-:-:S02]  /*14be0*/  IADD3 R38, P4, R109, R74, RZ ;  /* 0x0000004a6d267210 */ /* 0x000fc40007f9e0ff */
[----:B------:R-:W-:Y:S01]  /*14bf0*/  LEA.HI.X.SX32 R37, R37, R75, 0x1, P5 ;  /* 0x0000004b25257211 */ /* 0x000fe200028f0eff */
[----:B0-----:R-:W-:Y:S02]  /*14c00*/  IMAD R41, R73, 0x45, RZ ;  /* 0x0000004549297824 */ /* 0x001fe400078e02ff */
[----:B--2---:R-:W-:Y:S01]  /*14c10*/  IMAD R49, R0, 0x8e, RZ ;  /* 0x0000008e00317824 */ /* 0x004fe200078e02ff */
[----:B------:R-:W0:Y:S01]  /*14c20*/  LDC R14, c[0x0][0x278] ;  /* 0x00009e00ff0e7b82 */ /* 0x000e220000000800 */
[----:B------:R-:W-:Y:S01]  /*14c30*/  IADD3 R40, P5, R39, R74, RZ ;  /* 0x0000004a27287210 */ /* 0x000fe20007fbe0ff */
[----:B------:R-:W-:-:S06]  /*14c40*/  IMAD R43, R16, 0x8c, RZ ;  /* 0x0000008c102b7824 */ /* 0x000fcc00078e02ff */
[----:B------:R-:W1:Y:S01]  /*14c50*/  LDC R0, c[0x0][0x278] ;  /* 0x00009e00ff007b82 */ /* 0x000e620000000800 */
[-C--:B------:R-:W-:Y:S01]  /*14c60*/  LEA.HI.X.SX32 R39, R129, R75.reuse, 0x1, P4 ;  /* 0x0000004b81277211 */ /* 0x080fe200020f0eff */
[----:B------:R-:W-:Y:S01]  /*14c70*/  IMAD R107, R8, 0x90, RZ ;  /* 0x00000090086b7824 */ /* 0x000fe200078e02ff */
[----:B------:R2:W-:Y:S01]  /*14c80*/  STG.E.U16 desc[UR14][R36.64], R22 ;  /* 0x0000001624007986 */ /* 0x0005e2000c10150e */
[----:B------:R-:W-:Y:S02]  /*14c90*/  IADD3 R42, P6, R43, R74, RZ ;  /* 0x0000004a2b2a7210 */ /* 0x000fe40007fde0ff */
[-C--:B------:R-:W-:Y:S02]  /*14ca0*/  LEA.HI.X.SX32 R41, R41, R75.reuse, 0x1, P5 ;  /* 0x0000004b29297211 */ /* 0x080fe400028f0eff */
[----:B------:R-:W0:Y:S01]  /*14cb0*/  LDC R16, c[0x0][0x278] ;  /* 0x00009e00ff107b82 */ /* 0x000e220000000800 */
[----:B------:R-:W-:Y:S01]  /*14cc0*/  PRMT R20, R50, 0x7632, R20 ;  /* 0x0000763232147816 */ /* 0x000fe20000000014 */
[----:B------:R3:W-:Y:S01]  /*14cd0*/  STG.E.U16 desc[UR14][R38.64], R50 ;  /* 0x0000003226007986 */ /* 0x0007e2000c10150e */
[----:B------:R-:W-:Y:S01]  /*14ce0*/  LEA.HI.X.SX32 R43, R131, R75, 0x1, P6 ;  /* 0x0000004b832b7211 */ /* 0x000fe200030f0eff */
[----:B--2---:R-:W-:-:S04]  /*14cf0*/  IMAD R37, R73, 0x47, RZ ;  /* 0x0000004749257824 */ /* 0x004fc800078e02ff */
[----:B------:R-:W2:Y:S01]  /*14d00*/  LDC R8, c[0x0][0x278] ;  /* 0x00009e00ff087b82 */ /* 0x000ea20000000800 */
[-C--:B------:R-:W-:Y:S01]  /*14d10*/  IADD3 R36, P5, R49, R74.reuse, RZ ;  /* 0x0000004a31247210 */ /* 0x080fe20007fbe0ff */
[----:B------:R4:W-:Y:S01]  /*14d20*/  STG.E.U16 desc[UR14][R40.64], R20 ;  /* 0x0000001428007986 */ /* 0x0009e2000c10150e */
[----:B---3--:R-:W-:Y:S01]  /*14d30*/  IMAD R39, R10, 0x92, RZ ;  /* 0x000000920a277824 */ /* 0x008fe200078e02ff */
[-C--:B------:R-:W-:Y:S01]  /*14d40*/  IADD3 R38, P4, R107, R74.reuse, RZ ;  /* 0x0000004a6b267210 */ /* 0x080fe20007f9e0ff */
[----:B----4-:R-:W-:Y:S01]  /*14d50*/  IMAD R49, R18, 0x94, RZ ;  /* 0x0000009412317824 */ /* 0x010fe200078e02ff */
[----:B------:R-:W-:Y:S02]  /*14d60*/  LEA.HI.X.SX32 R37, R37, R75, 0x1, P5 ;  /* 0x0000004b25257211 */ /* 0x000fe400028f0eff */
[----:B------:R-:W3:Y:S01]  /*14d70*/  LDC R10, c[0x0][0x278] ;  /* 0x00009e00ff0a7b82 */ /* 0x000ee20000000800 */
[----:B------:R-:W-:Y:S02]  /*14d80*/  PRMT R24, R51, 0x7632, R24 ;  /* 0x0000763233187816 */ /* 0x000fe40000000018 */
[----:B------:R-:W-:-:S02]  /*14d90*/  IADD3 R40, P5, R39, R74, RZ ;  /* 0x0000004a27287210 */ /* 0x000fc40007fbe0ff */
[----:B------:R-:W-:Y:S01]  /*14da0*/  LEA.HI.X.SX32 R39, R133, R75, 0x1, P4 ;  /* 0x0000004b85277211 */ /* 0x000fe200020f0eff */
[----:B------:R4:W-:Y:S02]  /*14db0*/  STG.E.U16 desc[UR14][R42.64], R51 ;  /* 0x000000332a007986 */ /* 0x0009e4000c10150e */
[----:B------:R-:W3:Y:S01]  /*14dc0*/  LDC R18, c[0x0][0x278] ;  /* 0x00009e00ff127b82 */ /* 0x000ee20000000800 */
[----:B------:R-:W-:Y:S01]  /*14dd0*/  IMAD R41, R73, 0x49, RZ ;  /* 0x0000004949297824 */ /* 0x000fe200078e02ff */
[----:B------:R-:W-:Y:S01]  /*14de0*/  STG.E.U16 desc[UR14][R36.64], R24 ;  /* 0x0000001824007986 */ /* 0x000fe2000c10150e */
[----:B------:R-:W-:-:S03]  /*14df0*/  PRMT R20, R44, 0x7632, R20 ;  /* 0x000076322c147816 */ /* 0x000fc60000000014 */
[----:B------:R1:W-:Y:S01]  /*14e00*/  STG.E.U16 desc[UR14][R38.64], R44 ;  /* 0x0000002c26007986 */ /* 0x0003e2000c10150e */
[----:B----4-:R-:W-:Y:S01]  /*14e10*/  IADD3 R42, P6, R49, R74, RZ ;  /* 0x0000004a312a7210 */ /* 0x010fe20007fde0ff */
[----:B------:R-:W-:Y:S02]  /*14e20*/  IMAD R49, R12, 0x96, RZ ;  /* 0x000000960c317824 */ /* 0x000fe400078e02ff */
[----:B------:R-:W4:Y:S01]  /*14e30*/  LDC R12, c[0x0][0x278] ;  /* 0x00009e00ff0c7b82 */ /* 0x000f220000000800 */
[-C--:B------:R-:W-:Y:S01]  /*14e40*/  LEA.HI.X.SX32 R41, R41, R75.reuse, 0x1, P5 ;  /* 0x0000004b29297211 */ /* 0x080fe200028f0eff */
[----:B-1----:R-:W-:Y:S01]  /*14e50*/  IMAD R39, R0, 0x9a, RZ ;  /* 0x0000009a00277824 */ /* 0x002fe200078e02ff */
[----:B------:R-:W-:-:S05]  /*14e60*/  LEA.HI.X.SX32 R43, R135, R75, 0x1, P6 ;  /* 0x0000004b872b7211 */ /* 0x000fca00030f0eff */
[----:B------:R-:W1:Y:S01]  /*14e70*/  LDC R0, c[0x0][0x278] ;  /* 0x00009e00ff007b82 */ /* 0x000e620000000800 */
[----:B------:R2:W-:Y:S01]  /*14e80*/  STG.E.U16 desc[UR14][R40.64], R20 ;  /* 0x0000001428007986 */ /* 0x0005e2000c10150e */
[----:B0-----:R-:W-:Y:S01]  /*14e90*/  IMAD R51, R14, 0x98, RZ ;  /* 0x000000980e337824 */ /* 0x001fe200078e02ff */
[-C--:B------:R-:W-:Y:S01]  /*14ea0*/  IADD3 R36, P5, R49, R74.reuse, RZ ;  /* 0x0000004a31247210 */ /* 0x080fe20007fbe0ff */
[----:B------:R-:W-:Y:S01]  /*14eb0*/  IMAD R37, R73, 0x4b, RZ ;  /* 0x0000004b49257824 */ /* 0x000fe200078e02ff */
[----:B------:R0:W-:Y:S01]  /*14ec0*/  STG.E.U16 desc[UR14][R42.64], R45 ;  /* 0x0000002d2a007986 */ /* 0x0001e2000c10150e */
[----:B------:R-:W-:Y:S02]  /*14ed0*/  PRMT R22, R45, 0x7632, R22 ;  /* 0x000076322d167816 */ /* 0x000fe40000000016 */
[----:B------:R-:W1:Y:S01]  /*14ee0*/  LDC R14, c[0x0][0x278] ;  /* 0x00009e00ff0e7b82 */ /* 0x000e620000000800 */
[----:B------:R-:W-:Y:S02]  /*14ef0*/  IADD3 R38, P4, R51, R74, RZ ;  /* 0x0000004a33267210 */ /* 0x000fe40007f9e0ff */
[----:B------:R-:W-:Y:S01]  /*14f00*/  LEA.HI.X.SX32 R37, R37, R75, 0x1, P5 ;  /* 0x0000004b25257211 */ /* 0x000fe200028f0eff */
[----:B--2---:R-:W-:-:S02]  /*14f10*/  IMAD R41, R73, 0x4d, RZ ;  /* 0x0000004d49297824 */ /* 0x004fc400078e02ff */
[----:B0-----:R-:W-:Y:S02]  /*14f20*/  IMAD R43, R16, 0x9c, RZ ;  /* 0x0000009c102b7824 */ /* 0x001fe400078e02ff */
[----:B------:R-:W-:Y:S01]  /*14f30*/  IMAD R45, R8, 0x9e, RZ ;  /* 0x0000009e082d7824 */ /* 0x000fe200078e02ff */
[-C--:B------:R-:W-:Y:S01]  /*14f40*/  IADD3 R40, P5, R39, R74.reuse, RZ ;  /* 0x0000004a27287210 */ /* 0x080fe20007fbe0ff */
[----:B------:R-:W0:Y:S01]  /*14f50*/  LDC R8, c[0x0][0x278] ;  /* 0x00009e00ff087b82 */ /* 0x000e220000000800 */
[-C--:B------:R-:W-:Y:S01]  /*14f60*/  IADD3 R42, P6, R43, R74.reuse, RZ ;  /* 0x0000004a2b2a7210 */ /* 0x080fe20007fde0ff */
[----:B------:R2:W-:Y:S01]  /*14f70*/  STG.E.U16 desc[UR14][R36.64], R22 ;  /* 0x0000001624007986 */ /* 0x0005e2000c10150e */
[-C--:B------:R-:W-:Y:S01]  /*14f80*/  LEA.HI.X.SX32 R39, R101, R75.reuse, 0x1, P4 ;  /* 0x0000004b65277211 */ /* 0x080fe200020f0eff */
[----:B---3--:R-:W-:Y:S01]  /*14f90*/  IMAD R49, R10, 0xa0, RZ ;  /* 0x000000a00a317824 */ /* 0x008fe200078e02ff */
[-C--:B------:R-:W-:Y:S02]  /*14fa0*/  LEA.HI.X.SX32 R41, R41, R75.reuse, 0x1, P5 ;  /* 0x0000004b29297211 */ /* 0x080fe400028f0eff */
[----:B------:R-:W-:Y:S01]  /*14fb0*/  PRMT R20, R46, 0x7632, R20 ;  /* 0x000076322e147816 */ /* 0x000fe20000000014 */
[----:B------:R-:W3:Y:S01]  /*14fc0*/  LDC R10, c[0x0][0x278] ;  /* 0x00009e00ff0a7b82 */ /* 0x000ee20000000800 */
[----:B------:R-:W-:Y:S01]  /*14fd0*/  LEA.HI.X.SX32 R43, R105, R75, 0x1, P6 ;  /* 0x0000004b692b7211 */ /* 0x000fe200030f0eff */
[----:B------:R4:W-:Y:S01]  /*14fe0*/  STG.E.U16 desc[UR14][R38.64], R46 ;  /* 0x0000002e26007986 */ /* 0x0009e2000c10150e */
[----:B--2---:R-:W-:Y:S01]  /*14ff0*/  IADD3 R36, P5, R45, R74, RZ ;  /* 0x0000004a2d247210 */ /* 0x004fe20007fbe0ff */
[----:B------:R-:W-:-:S04]  /*15000*/  IMAD R45, R18, 0xa4, RZ ;  /* 0x000000a4122d7824 */ /* 0x000fc800078e02ff */
[----:B------:R-:W2:Y:S01]  /*15010*/  LDC R16, c[0x0][0x278] ;  /* 0x00009e00ff107b82 */ /* 0x000ea20000000800 */
[----:B------:R1:W-:Y:S01]  /*15020*/  STG.E.U16 desc[UR14][R40.64], R20 ;  /* 0x0000001428007986 */ /* 0x0003e2000c10150e */
[----:B------:R-:W-:-:S03]  /*15030*/  IMAD R37, R73, 0x4f, RZ ;  /* 0x0000004f49257824 */ /* 0x000fc600078e02ff */
[----:B------:R1:W-:Y:S01]  /*15040*/  STG.E.U16 desc[UR14][R42.64], R47 ;  /* 0x0000002f2a007986 */ /* 0x0003e2000c10150e */
[----:B----4-:R-:W-:Y:S01]  /*15050*/  IMAD R39, R12, 0xa2, RZ ;  /* 0x000000a20c277824 */ /* 0x010fe200078e02ff */
[-C--:B------:R-:W-:Y:S01]  /*15060*/  IADD3 R38, P4, R49, R74.reuse, RZ ;  /* 0x0000004a31267210 */ /* 0x080fe20007f9e0ff */
[----:B------:R-:W4:Y:S01]  /*15070*/  LDC R12, c[0x0][0x278] ;  /* 0x00009e00ff0c7b82 */ /* 0x000f220000000800 */
[----:B------:R-:W-:Y:S02]  /*15080*/  LEA.HI.X.SX32 R37, R37, R75, 0x1, P5 ;  /* 0x0000004b25257211 */ /* 0x000fe400028f0eff */
[----:B------:R-:W-:Y:S02]  /*15090*/  PRMT R24, R47, 0x7632, R24 ;  /* 0x000076322f187816 */ /* 0x000fe40000000018 */
[----:B-1----:R-:W-:-:S03]  /*150a0*/  IADD3 R40, P5, R39, R74, RZ ;  /* 0x0000004a27287210 */ /* 0x002fc60007fbe0ff */
[----:B------:R-:W1:Y:S01]  /*150b0*/  LDC R18, c[0x0][0x278] ;  /* 0x00009e00ff127b82 */ /* 0x000e620000000800 */
[----:B------:R-:W-:Y:S01]  /*150c0*/  IADD3 R42, P6, R45, R74, RZ ;  /* 0x0000004a2d2a7210 */ /* 0x000fe20007fde0ff */
[----:B------:R-:W-:Y:S01]  /*150d0*/  IMAD R45, R0, 0xa6, RZ ;  /* 0x000000a6002d7824 */ /* 0x000fe200078e02ff */
[----:B------:R-:W-:-:S05]  /*150e0*/  LEA.HI.X.SX32 R39, R91, R75, 0x1, P4 ;  /* 0x0000004b5b277211 */ /* 0x000fca00020f0eff */
[----:B------:R-:W1:Y:S01]  /*150f0*/  LDC R0, c[0x0][0x278] ;  /* 0x00009e00ff007b82 */ /* 0x000e620000000800 */
[----:B------:R-:W-:Y:S01]  /*15100*/  IMAD R41, R73, 0x51, RZ ;  /* 0x0000005149297824 */ /* 0x000fe200078e02ff */
[----:B------:R0:W-:Y:S01]  /*15110*/  STG.E.U16 desc[UR14][R36.64], R24 ;  /* 0x0000001824007986 */ /* 0x0001e2000c10150e */
[----:B------:R-:W-:-:S03]  /*15120*/  IMAD R47, R14, 0xa8, RZ ;  /* 0x000000a80e2f7824 */ /* 0x000fc600078e02ff */
[----:B------:R3:W-:Y:S01]  /*15130*/  STG.E.U16 desc[UR14][R38.64], R56 ;  /* 0x0000003826007986 */ /* 0x0007e2000c10150e */
[-C--:B------:R-:W-:Y:S01]  /*15140*/  LEA.HI.X.SX32 R41, R41, R75.reuse, 0x1, P5 ;  /* 0x0000004b29297211 */ /* 0x080fe200028f0eff */
[----:B------:R-:W1:Y:S01]  /*15150*/  LDC R14, c[0x0][0x278] ;  /* 0x00009e00ff0e7b82 */ /* 0x000e620000000800 */
[----:B------:R-:W-:Y:S02]  /*15160*/  PRMT R20, R56, 0x7632, R20 ;  /* 0x0000763238147816 */ /* 0x000fe40000000014 */
[-C--:B------:R-:W-:Y:S01]  /*15170*/  LEA.HI.X.SX32 R43, R99, R75.reuse, 0x1, P6 ;  /* 0x0000004b632b7211 */ /* 0x080fe200030f0eff */
[----:B0-----:R-:W-:Y:S01]  /*15180*/  IMAD R37, R73, 0x53, RZ ;  /* 0x0000005349257824 */ /* 0x001fe200078e02ff */
[-C--:B------:R-:W-:Y:S01]  /*15190*/  IADD3 R36, P5, R45, R74.reuse, RZ ;  /* 0x0000004a2d247210 */ /* 0x080fe20007fbe0ff */
[----:B---3--:R-:W-:Y:S02]  /*151a0*/  IMAD R39, R8, 0xaa, RZ ;  /* 0x000000aa08277824 */ /* 0x008fe400078e02ff */
[----:B------:R-:W0:Y:S01]  /*151b0*/  LDC R8, c[0x0][0x278] ;  /* 0x00009e00ff087b82 */ /* 0x000e220000000800 */
[-C--:B------:R-:W-:Y:S01]  /*151c0*/  IADD3 R38, P4, R47, R74.reuse, RZ ;  /* 0x0000004a2f267210 */ /* 0x080fe20007f9e0ff */
[----:B------:R3:W-:Y:S01]  /*151d0*/  STG.E.U16 desc[UR14][R40.64], R20 ;  /* 0x0000001428007986 */ /* 0x0007e2000c10150e */
[----:B------:R-:W-:Y:S01]  /*151e0*/  LEA.HI.X.SX32 R37, R37, R75, 0x1, P5 ;  /* 0x0000004b25257211 */ /* 0x000fe200028f0eff */
[----:B------:R-:W-:Y:S01]  /*151f0*/  IMAD R45, R10, 0xae, RZ ;  /* 0x000000ae0a2d7824 */ /* 0x000fe200078e02ff */
[----:B------:R-:W-:Y:S01]  /*15200*/  PRMT R22, R57, 0x7632, R22 ;  /* 0x0000763239167816 */ /* 0x000fe20000000016 */
[----:B------:R2:W-:Y:S02]  /*15210*/  STG.E.U16 desc[UR14][R42.64], R57 ;  /* 0x000000392a007986 */ /* 0x0005e4000c10150e */
[----:B------:R-:W0:Y:S01]  /*15220*/  LDC R10, c[0x0][0x278] ;  /* 0x00009e00ff0a7b82 */ /* 0x000e220000000800 */
[----:B---3--:R-:W-:-:S02]  /*15230*/  IADD3 R40, P5, R39, R74, RZ ;  /* 0x0000004a27287210 */ /* 0x008fc40007fbe0ff */
[-C--:B------:R-:W-:Y:S01]  /*15240*/  LEA.HI.X.SX32 R39, R83, R75.reuse, 0x1, P4 ;  /* 0x0000004b53277211 */ /* 0x080fe200020f0eff */
[----:B--2---:R-:W-:Y:S01]  /*15250*/  IMAD R43, R16, 0xac, RZ ;  /* 0x000000ac102b7824 */ /* 0x004fe200078e02ff */
[----:B------:R2:W-:Y:S01]  /*15260*/  STG.E.U16 desc[UR14][R36.64], R22 ;  /* 0x0000001624007986 */ /* 0x0005e2000c10150e */
[----:B------:R-:W-:Y:S01]  /*15270*/  IMAD R41, R73, 0x55, RZ ;  /* 0x0000005549297824 */ /* 0x000fe200078e02ff */
[----:B------:R-:W-:Y:S01]  /*15280*/  PRMT R20, R58, 0x7632, R20 ;  /* 0x000076323a147816 */ /* 0x000fe20000000014 */
[----:B------:R-:W3:Y:S01]  /*15290*/  LDC R16, c[0x0][0x278] ;  /* 0x00009e00ff107b82 */ /* 0x000ee20000000800 */
[----:B------:R-:W-:Y:S01]  /*152a0*/  IADD3 R42, P6, R43, R74, RZ ;  /* 0x0000004a2b2a7210 */ /* 0x000fe20007fde0ff */
[----:B------:R1:W-:Y:S01]  /*152b0*/  STG.E.U16 desc[UR14][R38.64], R58 ;  /* 0x0000003a26007986 */ /* 0x0003e2000c10150e */
[-C--:B------:R-:W-:Y:S01]  /*152c0*/  LEA.HI.X.SX32 R41, R41, R75.reuse, 0x1, P5 ;  /* 0x0000004b29297211 */ /* 0x080fe200028f0eff */
[----:B----4-:R-:W-:Y:S01]  /*152d0*/  IMAD R47, R12, 0xb0, RZ ;  /* 0x000000b00c2f7824 */ /* 0x010fe200078e02ff */
[----:B------:R-:W-:-:S02]  /*152e0*/  LEA.HI.X.SX32 R43, R89, R75, 0x1, P6 ;  /* 0x0000004b592b7211 */ /* 0x000fc400030f0eff */
[-C--:B--2---:R-:W-:Y:S01]  /*152f0*/  IADD3 R36, P5, R45, R74.reuse, RZ ;  /* 0x0000004a2d247210 */ /* 0x084fe20007fbe0ff */
[----:B-1----:R-:W-:Y:S02]  /*15300*/  IMAD R45, R18, 0xb4, RZ ;  /* 0x000000b4122d7824 */ /* 0x002fe400078e02ff */
[----:B------:R-:W-:Y:S02]  /*15310*/  IMAD R39, R0, 0xb2, RZ ;  /* 0x000000b200277824 */ /* 0x000fe400078e02ff */
[----:B------:R-:W-:Y:S01]  /*15320*/  IMAD R37, R73, 0x57, RZ ;  /* 0x0000005749257824 */ /* 0x000fe200078e02ff */
[----:B------:R-:W1:Y:S01]  /*15330*/  LDC R0, c[0x0][0x278] ;  /* 0x00009e00ff007b82 */ /* 0x000e620000000800 */
[----:B------:R2:W-:Y:S01]  /*15340*/  STG.E.U16 desc[UR14][R40.64], R20 ;  /* 0x0000001428007986 */ /* 0x0005e2000c10150e */
[----:B------:R-:W-:-:S03]  /*15350*/  IADD3 R38, P4, R47, R74, RZ ;  /* 0x0000004a2f267210 */ /* 0x000fc60007f9e0ff */
[----:B------:R4:W-:Y:S01]  /*15360*/  STG.E.U16 desc[UR14][R42.64], R59 ;  /* 0x0000003b2a007986 */ /* 0x0009e2000c10150e */
[----:B------:R-:W-:Y:S02]  /*15370*/  LEA.HI.X.SX32 R37, R37, R75, 0x1, P5 ;  /* 0x0000004b25257211 */ /* 0x000fe400028f0eff */
[----:B------:R-:W3:Y:S01]  /*15380*/  LDC R12, c[0x0][0x278] ;  /* 0x00009e00ff0c7b82 */ /* 0x000ee20000000800 */
[----:B------:R-:W-:Y:S02]  /*15390*/  PRMT R24, R59, 0x7632, R24 ;  /* 0x000076323b187816 */ /* 0x000fe40000000018 */
[----:B--2---:R-:W-:-:S05]  /*153a0*/  IADD3 R40, P5, R39, R74, RZ ;  /* 0x0000004a27287210 */ /* 0x004fca0007fbe0ff */
[----:B------:R-:W2:Y:S01]  /*153b0*/  LDC R18, c[0x0][0x278] ;  /* 0x00009e00ff127b82 */ /* 0x000ea20000000800 */
[----:B----4-:R-:W-:Y:S01]  /*153c0*/  IADD3 R42, P6, R45, R74, RZ ;  /* 0x0000004a2d2a7210 */ /* 0x010fe20007fde0ff */
[----:B0-----:R-:W-:Y:S01]  /*153d0*/  IMAD R45, R8, 0xb6, RZ ;  /* 0x000000b6082d7824 */ /* 0x001fe200078e02ff */
[----:B------:R-:W-:Y:S01]  /*153e0*/  LEA.HI.X.SX32 R39, R85, R75, 0x1, P4 ;  /* 0x0000004b55277211 */ /* 0x000fe200020f0eff */
[----:B------:R-:W-:-:S04]  /*153f0*/  IMAD R41, R73, 0x59, RZ ;  /* 0x0000005949297824 */ /* 0x000fc800078e02ff */
[----:B------:R-:W0:Y:S01]  /*15400*/  LDC R8, c[0x0][0x278] ;  /* 0x00009e00ff087b82 */ /* 0x000e220000000800 */
[----:B------:R4:W-:Y:S01]  /*15410*/  STG.E.U16 desc[UR14][R36.64], R24 ;  /* 0x0000001824007986 */ /* 0x0009e2000c10150e */
[----:B------:R-:W-:-:S03]  /*15420*/  LEA.HI.X.SX32 R41, R41, R75, 0x1, P5 ;  /* 0x0000004b29297211 */ /* 0x000fc600028f0eff */
[----:B------:R4:W-:Y:S01]  /*15430*/  STG.E.U16 desc[UR14][R38.64], R52 ;  /* 0x0000003426007986 */ /* 0x0009e2000c10150e */
[----:B------:R-:W-:Y:S01]  /*15440*/  PRMT R20, R52, 0x7632, R20 ;  /* 0x0000763234147816 */ /* 0x000fe20000000014 */
[----:B------:R-:W-:Y:S01]  /*15450*/  IMAD R47, R14, 0xb8, RZ ;  /* 0x000000b80e2f7824 */ /* 0x000fe200078e02ff */
[----:B------:R-:W-:Y:S01]  /*15460*/  LEA.HI.X.SX32 R43, R87, R75, 0x1, P6 ;  /* 0x0000004b572b7211 */ /* 0x000fe200030f0eff */
[----:B------:R-:W0:Y:S01]  /*15470*/  LDC R14, c[0x0][0x278] ;  /* 0x00009e00ff0e7b82 */ /* 0x000e220000000800 */
[----:B----4-:R-:W-:Y:S02]  /*15480*/  IMAD R37, R73, 0x5b, RZ ;  /* 0x0000005b49257824 */ /* 0x010fe400078e02ff */
[----:B------:R-:W-:-:S05]  /*15490*/  IMAD R39, R10, 0xba, RZ ;  /* 0x000000ba0a277824 */ /* 0x000fca00078e02ff */
[----:B------:R-:W4:Y:S01]  /*154a0*/  LDC R10, c[0x0][0x278] ;  /* 0x00009e00ff0a7b82 */ /* 0x000f220000000800 */
[-C--:B------:R-:W-:Y:S01]  /*154b0*/  IADD3 R36, P5, R45, R74.reuse, RZ ;  /* 0x0000004a2d247210 */ /* 0x080fe20007fbe0ff */
[----:B------:R3:W-:Y:S01]  /*154c0*/  STG.E.U16 desc[UR14][R40.64], R20 ;  /* 0x0000001428007986 */ /* 0x0007e2000c10150e */
[-C--:B------:R-:W-:Y:S01]  /*154d0*/  IADD3 R38, P4, R47, R74.reuse, RZ ;  /* 0x0000004a2f267210 */ /* 0x080fe20007f9e0ff */
[----:B-1----:R-:W-:Y:S01]  /*154e0*/  IMAD R45, R0, 0xbe, RZ ;  /* 0x000000be002d7824 */ /* 0x002fe200078e02ff */
[-C--:B------:R-:W-:Y:S01]  /*154f0*/  LEA.HI.X.SX32 R37, R37, R75.reuse, 0x1, P5 ;  /* 0x0000004b25257211 */ /* 0x080fe200028f0eff */
[----:B------:R1:W-:Y:S02]  /*15500*/  STG.E.U16 desc[UR14][R42.64], R53 ;  /* 0x000000352a007986 */ /* 0x0003e4000c10150e */
[----:B------:R-:W4:Y:S01]  /*15510*/  LDC R0, c[0x0][0x278] ;  /* 0x00009e00ff007b82 */ /* 0x000f220000000800 */
[----:B------:R-:W-:Y:S01]  /*15520*/  PRMT R22, R53, 0x7632, R22 ;  /* 0x0000763235167816 */ /* 0x000fe20000000016 */
[----:B---3--:R-:W-:Y:S01]  /*15530*/  IMAD R41, R73, 0x5d, RZ ;  /* 0x0000005d49297824 */ /* 0x008fe200078e02ff */
[----:B------:R-:W-:Y:S01]  /*15540*/  IADD3 R40, P5, R39, R74, RZ ;  /* 0x0000004a27287210 */ /* 0x000fe20007fbe0ff */
[----:B-1----:R-:W-:Y:S01]  /*15550*/  IMAD R43, R16, 0xbc, RZ ;  /* 0x000000bc102b7824 */ /* 0x002fe200078e02ff */
[----:B------:R-:W-:-:S03]  /*15560*/  LEA.HI.X.SX32 R39, R61, R75, 0x1, P4 ;  /* 0x0000004b3d277211 */ /* 0x000fc600020f0eff */
[----:B------:R-:W1:Y:S01]  /*15570*/  LDC R16, c[0x0][0x278] ;  /* 0x00009e00ff107b82 */ /* 0x000e620000000800 */
[----:B------:R3:W-:Y:S01]  /*15580*/  STG.E.U16 desc[UR14][R36.64], R22 ;  /* 0x0000001624007986 */ /* 0x0007e2000c10150e */
[-C--:B------:R-:W-:Y:S02]  /*15590*/  LEA.HI.X.SX32 R41, R41, R75.reuse, 0x1, P5 ;  /* 0x0000004b29297211 */ /* 0x080fe400028f0eff */
[-C--:B------:R-:W-:Y:S01]  /*155a0*/  IADD3 R42, P6, R43, R74.reuse, RZ ;  /* 0x0000004a2b2a7210 */ /* 0x080fe20007fde0ff */
[----:B------:R0:W-:Y:S01]  /*155b0*/  STG.E.U16 desc[UR14][R38.64], R54 ;  /* 0x0000003626007986 */ /* 0x0001e2000c10150e */
[----:B------:R-:W-:Y:S01]  /*155c0*/  PRMT R20, R54, 0x7632, R20 ;  /* 0x0000763236147816 */ /* 0x000fe20000000014 */
[----:B------:R-:W-:Y:S01]  /*155d0*/  IMAD R47, R12, 0xc0, RZ ;  /* 0x000000c00c2f7824 */ /* 0x000fe200078e02ff */
[----:B------:R-:W-:Y:S01]  /*155e0*/  LEA.HI.X.SX32 R43, R81, R75, 0x1, P6 ;  /* 0x0000004b512b7211 */ /* 0x000fe200030f0eff */
[----:B------:R-:W1:Y:S01]  /*155f0*/  LDC R12, c[0x0][0x278] ;  /* 0x00009e00ff0c7b82 */ /* 0x000e620000000800 */
[----:B---3--:R-:W-:Y:S01]  /*15600*/  IMAD R37, R73, 0x5f, RZ ;  /* 0x0000005f49257824 */ /* 0x008fe200078e02ff */
[----:B------:R-:W-:Y:S01]  /*15610*/  IADD3 R36, P5, R45, R74, RZ ;  /* 0x0000004a2d247210 */ /* 0x000fe20007fbe0ff */
[----:B--2---:R-:W-:-:S02]  /*15620*/  IMAD R45, R18, 0xc4, RZ ;  /* 0x000000c4122d7824 */ /* 0x004fc400078e02ff */
[----:B0-----:R-:W-:Y:S01]  /*15630*/  IMAD R39, R8, 0xc2, RZ ;  /* 0x000000c208277824 */ /* 0x001fe200078e02ff */
[----:B------:R0:W-:Y:S02]  /*15640*/  STG.E.U16 desc[UR14][R40.64], R20 ;  /* 0x0000001428007986 */ /* 0x0001e4000c10150e */
[----:B------:R-:W2:Y:S01]  /*15650*/  LDC R8, c[0x0][0x278] ;  /* 0x00009e00ff087b82 */ /* 0x000ea20000000800 */
[----:B------:R-:W-:Y:S02]  /*15660*/  IADD3 R38, P4, R47, R74, RZ ;  /* 0x0000004a2f267210 */ /* 0x000fe40007f9e0ff */
[----:B------:R-:W-:Y:S01]  /*15670*/  LEA.HI.X.SX32 R37, R37, R75, 0x1, P5 ;  /* 0x0000004b25257211 */ /* 0x000fe200028f0eff */
[----:B------:R3:W-:Y:S01]  /*15680*/  STG.E.U16 desc[UR14][R42.64], R55 ;  /* 0x000000372a007986 */ /* 0x0007e2000c10150e */
[----:B------:R-:W-:-:S03]  /*15690*/  PRMT R24, R55, 0x7632, R24 ;  /* 0x0000763237187816 */ /* 0x000fc60000000018 */
[----:B------:R-:W2:Y:S01]  /*156a0*/  LDC R18, c[0x0][0x278] ;  /* 0x00009e00ff127b82 */ /* 0x000ea20000000800 */
[----:B0-----:R-:W-:Y:S01]  /*156b0*/  IMAD R41, R73, 0x61, RZ ;  /* 0x0000006149297824 */ /* 0x001fe200078e02ff */
[-C--:B------:R-:W-:Y:S02]  /*156c0*/  IADD3 R40, P5, R39, R74.reuse, RZ ;  /* 0x0000004a27287210 */ /* 0x080fe40007fbe0ff */
[-C--:B------:R-:W-:Y:S02]  /*156d0*/  LEA.HI.X.SX32 R39, R63, R75.reuse, 0x1, P4 ;  /* 0x0000004b3f277211 */ /* 0x080fe400020f0eff */
[----:B---3--:R-:W-:Y:S01]  /*156e0*/  IADD3 R42, P6, R45, R74, RZ ;  /* 0x0000004a2d2a7210 */ /* 0x008fe20007fde0ff */
[----:B----4-:R-:W-:Y:S01]  /*156f0*/  IMAD R45, R10, 0xc6, RZ ;  /* 0x000000c60a2d7824 */ /* 0x010fe200078e02ff */
[-C--:B------:R-:W-:Y:S01]  /*15700*/  LEA.HI.X.SX32 R41, R41, R75.reuse, 0x1, P5 ;  /* 0x0000004b29297211 */ /* 0x080fe200028f0eff */
[----:B------:R-:W0:Y:S01]  /*15710*/  LDC R10, c[0x0][0x278] ;  /* 0x00009e00ff0a7b82 */ /* 0x000e220000000800 */
[----:B------:R-:W-:Y:S01]  /*15720*/  PRMT R20, R64, 0x7632, R20 ;  /* 0x0000763240147816 */ /* 0x000fe20000000014 */
[----:B------:R3:W-:Y:S01]  /*15730*/  STG.E.U16 desc[UR14][R36.64], R24 ;  /* 0x0000001824007986 */ /* 0x0007e2000c10150e */
[----:B------:R-:W-:-:S03]  /*15740*/  LEA.HI.X.SX32 R43, R77, R75, 0x1, P6 ;  /* 0x0000004b4d2b7211 */ /* 0x000fc600030f0eff */
[----:B------:R-:W-:Y:S01]  /*15750*/  STG.E.U16 desc[UR14][R38.64], R64 ;  /* 0x0000004026007986 */ /* 0x000fe2000c10150e */
[----:B------:R-:W-:Y:S01]  /*15760*/  IMAD R47, R14, 0xc8, RZ ;  /* 0x000000c80e2f7824 */ /* 0x000fe200078e02ff */
[----:B------:R-:W-:Y:S01]  /*15770*/  PRMT R22, R65, 0x7632, R22 ;  /* 0x0000763241167816 */ /* 0x000fe20000000016 */
[----:B------:R-:W4:Y:S01]  /*15780*/  LDC R14, c[0x0][0x278] ;  /* 0x00009e00ff0e7b82 */ /* 0x000f220000000800 */
[----:B------:R1:W-:Y:S01]  /*15790*/  STG.E.U16 desc[UR14][R40.64], R20 ;  /* 0x0000001428007986 */ /* 0x0003e2000c10150e */
[----:B---3--:R-:W-:-:S03]  /*157a0*/  IMAD R37, R73, 0x63, RZ ;  /* 0x0000006349257824 */ /* 0x008fc600078e02ff */
[----:B------:R3:W-:Y:S01]  /*157b0*/  STG.E.U16 desc[UR14][R42.64], R65 ;  /* 0x000000412a007986 */ /* 0x0007e2000c10150e */
[-C--:B------:R-:W-:Y:S01]  /*157c0*/  IADD3 R36, P5, R45, R74.reuse, RZ ;  /* 0x0000004a2d247210 */ /* 0x080fe20007fbe0ff */
[----:B-1----:R-:W-:Y:S02]  /*157d0*/  IMAD R41, R0, 0xca, RZ ;  /* 0x000000ca00297824 */ /* 0x002fe400078e02ff */
[----:B------:R-:W1:Y:S01]  /*157e0*/  LDC R0, c[0x0][0x278] ;  /* 0x00009e00ff007b82 */ /* 0x000e620000000800 */
[----:B---3--:R-:W-:Y:S01]  /*157f0*/  IMAD R43, R16, 0xcc, RZ ;  /* 0x000000cc102b7824 */ /* 0x008fe200078e02ff */
[-C--:B------:R-:W-:Y:S01]  /*15800*/  IADD3 R24, P4, R47, R74.reuse, RZ ;  /* 0x0000004a2f187210 */ /* 0x080fe20007f9e0ff */
[----:B------:R-:W-:Y:S01]  /*15810*/  IMAD R39, R73, 0x65, RZ ;  /* 0x0000006549277824 */ /* 0x000fe200078e02ff */
[----:B------:R-:W-:Y:S02]  /*15820*/  LEA.HI.X.SX32 R37, R37, R75, 0x1, P5 ;  /* 0x0000004b25257211 */ /* 0x000fe400028f0eff */
[----:B------:R-:W-:-:S02]  /*15830*/  IADD3 R38, P5, R41, R74, RZ ;  /* 0x0000004a29267210 */ /* 0x000fc40007fbe0ff */
[----:B------:R-:W3:Y:S01]  /*15840*/  LDC R16, c[0x0][0x278] ;  /* 0x00009e00ff107b82 */ /* 0x000ee20000000800 */
[----:B------:R-:W-:Y:S01]  /*15850*/  IADD3 R40, P6, R43, R74, RZ ;  /* 0x0000004a2b287210 */ /* 0x000fe20007fde0ff */
[----:B--2---:R-:W-:Y:S01]  /*15860*/  IMAD R43, R8, 0xce, RZ ;  /* 0x000000ce082b7824 */ /* 0x004fe200078e02ff */
[-C--:B------:R-:W-:Y:S02]  /*15870*/  LEA.HI.X.SX32 R25, R25, R75.reuse, 0x1, P4 ;  /* 0x0000004b19197211 */ /* 0x080fe400020f0eff */
[----:B------:R-:W-:Y:S02]  /*15880*/  LEA.HI.X.SX32 R39, R39, R75, 0x1, P5 ;  /* 0x0000004b27277211 */ /* 0x000fe400028f0eff */
[----:B------:R-:W-:Y:S01]  /*15890*/  PRMT R20, R66, 0x7632, R20 ;  /* 0x0000763242147816 */ /* 0x000fe20000000014 */
[----:B------:R-:W2:Y:S01]  /*158a0*/  LDC R8, c[0x0][0x278] ;  /* 0x00009e00ff087b82 */ /* 0x000ea20000000800 */
[----:B------:R0:W-:Y:S01]  /*158b0*/  STG.E.U16 desc[UR14][R36.64], R22 ;  /* 0x0000001624007986 */ /* 0x0001e2000c10150e */
[----:B------:R-:W-:-:S03]  /*158c0*/  IMAD R45, R12, 0xd0, RZ ;  /* 0x000000d00c2d7824 */ /* 0x000fc600078e02ff */
[----:B------:R4:W-:Y:S01]  /*158d0*/  STG.E.U16 desc[UR14][R24.64], R66 ;  /* 0x0000004218007986 */ /* 0x0009e2000c10150e */
[-C--:B------:R-:W-:Y:S02]  /*158e0*/  LEA.HI.X.SX32 R41, R79, R75.reuse, 0x1, P6 ;  /* 0x0000004b4f297211 */ /* 0x080fe400030f0eff */
[----:B------:R-:W-:Y:S01]  /*158f0*/  PRMT R30, R67, 0x7632, R30 ;  /* 0x00007632431e7816 */ /* 0x000fe2000000001e */
[----:B------:R4:W-:Y:S01]  /*15900*/  STG.E.U16 desc[UR14][R38.64], R20 ;  /* 0x0000001426007986 */ /* 0x0009e2000c10150e */
[----:B0-----:R-:W-:Y:S01]  /*15910*/  IMAD R37, R73, 0x67, RZ ;  /* 0x0000006749257824 */ /* 0x001fe200078e02ff */
[----:B------:R-:W0:Y:S01]  /*15920*/  LDC R12, c[0x0][0x278] ;  /* 0x00009e00ff0c7b82 */ /* 0x000e220000000800 */
[----:B----4-:R-:W-:Y:S01]  /*15930*/  IADD3 R24, P5, R43, R74, RZ ;  /* 0x0000004a2b187210 */ /* 0x010fe20007fbe0ff */
[----:B------:R-:W-:Y:S02]  /*15940*/  IMAD R43, R18, 0xd4, RZ ;  /* 0x000000d4122b7824 */ /* 0x000fe400078e02ff */
[----:B------:R-:W-:Y:S01]  /*15950*/  IMAD R39, R10, 0xd2, RZ ;  /* 0x000000d20a277824 */ /* 0x000fe200078e02ff */
[----:B------:R-:W-:-:S03]  /*15960*/  LEA.HI.X.SX32 R25, R37, R75, 0x1, P5 ;  /* 0x0000004b25197211 */ /* 0x000fc600028f0eff */
[----:B------:R-:W4:Y:S01]  /*15970*/  LDC R10, c[0x0][0x278] ;  /* 0x00009e00ff0a7b82 */ /* 0x000f220000000800 */
[-C--:B------:R-:W-:Y:S01]  /*15980*/  IADD3 R26, P4, R45, R74.reuse, RZ ;  /* 0x0000004a2d1a7210 */ /* 0x080fe20007f9e0ff */
[----:B------:R-:W-:Y:S01]  /*15990*/  IMAD R37, R73, 0x69, RZ ;  /* 0x0000006949257824 */ /* 0x000fe200078e02ff */
[-C--:B------:R-:W-:Y:S01]  /*159a0*/  IADD3 R36, P5, R39, R74.reuse, RZ ;  /* 0x0000004a27247210 */ /* 0x080fe20007fbe0ff */
[----:B-1----:R-:W-:Y:S01]  /*159b0*/  IMAD R39, R0, 0xd6, RZ ;  /* 0x000000d600277824 */ /* 0x002fe200078e02ff */
[----:B------:R-:W-:Y:S02]  /*159c0*/  IADD3 R28, P6, R43, R74, RZ ;  /* 0x0000004a2b1c7210 */ /* 0x000fe40007fde0ff */
[-C--:B------:R-:W-:Y:S01]  /*159d0*/  LEA.HI.X.SX32 R27, R27, R75.reuse, 0x1, P4 ;  /* 0x0000004b1b1b7211 */ /* 0x080fe200020f0eff */
[----:B------:R-:W1:Y:S01]  /*159e0*/  LDC R0, c[0x0][0x278] ;  /* 0x00009e00ff007b82 */ /* 0x000e620000000800 */
[-C--:B------:R-:W-:Y:S02]  /*159f0*/  LEA.HI.X.SX32 R37, R37, R75.reuse, 0x1, P5 ;  /* 0x0000004b25257211 */ /* 0x080fe400028f0eff */
[----:B------:R-:W-:Y:S01]  /*15a00*/  PRMT R20, R68, 0x7632, R20 ;  /* 0x0000763244147816 */ /* 0x000fe20000000014 */
[----:B------:R3:W-:Y:S01]  /*15a10*/  STG.E.U16 desc[UR14][R40.64], R67 ;  /* 0x0000004328007986 */ /* 0x0007e2000c10150e */
[----:B------:R-:W-:-:S03]  /*15a20*/  LEA.HI.X.SX32 R29, R29, R75, 0x1, P6 ;  /* 0x0000004b1d1d7211 */ /* 0x000fc600030f0eff */
[----:B------:R-:W1:Y:S01]  /*15a30*/  LDC R18, c[0x0][0x278] ;  /* 0x00009e00ff127b82 */ /* 0x000e620000000800 */
[----:B------:R2:W-:Y:S04]  /*15a40*/  STG.E.U16 desc[UR14][R24.64], R30 ;  /* 0x0000001e18007986 */ /* 0x0005e8000c10150e */
[----:B------:R2:W-:Y:S04]  /*15a50*/  STG.E.U16 desc[UR14][R26.64], R68 ;  /* 0x000000441a007986 */ /* 0x0005e8000c10150e */
[----:B------:R0:W-:Y:S01]  /*15a60*/  STG.E.U16 desc[UR14][R36.64], R20 ;  /* 0x0000001424007986 */ /* 0x0001e2000c10150e */
[----:B---3--:R-:W-:Y:S01]  /*15a70*/  IMAD R41, R14, 0xd8, RZ ;  /* 0x000000d80e297824 */ /* 0x008fe200078e02ff */
[----:B------:R-:W-:Y:S01]  /*15a80*/  PRMT R22, R69, 0x7632, R22 ;  /* 0x0000763245167816 */ /* 0x000fe20000000016 */
[----:B------:R-:W3:Y:S01]  /*15a90*/  LDC R14, c[0x0][0x278] ;  /* 0x00009e00ff0e7b82 */ /* 0x000ee20000000800 */
[----:B------:R0:W-:Y:S01]  /*15aa0*/  STG.E.U16 desc[UR14][R28.64], R69 ;  /* 0x000000451c007986 */ /* 0x0001e2000c10150e */
[----:B--2---:R-:W-:Y:S01]  /*15ab0*/  IMAD R25, R73, 0x6b, RZ ;  /* 0x0000006b49197824 */ /* 0x004fe200078e02ff */
[----:B------:R-:W-:Y:S01]  /*15ac0*/  IADD3 R24, P5, R39, R74, RZ ;  /* 0x0000004a27187210 */ /* 0x000fe20007fbe0ff */
[----:B------:R-:W-:-:S04]  /*15ad0*/  IMAD R27, R73, 0x6d, RZ ;  /* 0x0000006d491b7824 */ /* 0x000fc800078e02ff */
[----:B------:R-:W2:Y:S01]  /*15ae0*/  LDC R30, c[0x0][0x278] ;  /* 0x00009e00ff1e7b82 */ /* 0x000ea20000000800 */
[----:B0-----:R-:W-:Y:S02]  /*15af0*/  IMAD R37, R8, 0xda, RZ ;  /* 0x000000da08257824 */ /* 0x001fe400078e02ff */
[----:B------:R-:W-:Y:S01]  /*15b00*/  IMAD R29, R16, 0xdc, RZ ;  /* 0x000000dc101d7824 */ /* 0x000fe200078e02ff */
[-C--:B------:R-:W-:Y:S02]  /*15b10*/  IADD3 R16, P4, R41, R74.reuse, RZ ;  /* 0x0000004a29107210 */ /* 0x080fe40007f9e0ff */
[----:B------:R-:W-:Y:S02]  /*15b20*/  LEA.HI.X.SX32 R25, R25, R75, 0x1, P5 ;  /* 0x0000004b19197211 */ /* 0x000fe400028f0eff */
[----:B------:R-:W0:Y:S01]  /*15b30*/  LDC R8, c[0x0][0x278] ;  /* 0x00009e00ff087b82 */ /* 0x000e220000000800 */
[-C--:B------:R-:W-:Y:S02]  /*15b40*/  IADD3 R28, P6, R29, R74.reuse, RZ ;  /* 0x0000004a1d1c7210 */ /* 0x080fe40007fde0ff */
[----:B------:R-:W-:-:S02]  /*15b50*/  IADD3 R26, P5, R37, R74, RZ ;  /* 0x0000004a251a7210 */ /* 0x000fc40007fbe0ff */
[-C--:B------:R-:W-:Y:S02]  /*15b60*/  LEA.HI.X.SX32 R17, R17, R75.reuse, 0x1, P4 ;  /* 0x0000004b11117211 */ /* 0x080fe400020f0eff */
[-C--:B------:R-:W-:Y:S01]  /*15b70*/  LEA.HI.X.SX32 R29, R31, R75.reuse, 0x1, P6 ;  /* 0x0000004b1f1d7211 */ /* 0x080fe200030f0eff */
[----:B----4-:R-:W-:Y:S01]  /*15b80*/  IMAD R31, R10, 0xde, RZ ;  /* 0x000000de0a1f7824 */ /* 0x010fe200078e02ff */
[----:B------:R-:W-:Y:S02]  /*15b90*/  LEA.HI.X.SX32 R27, R27, R75, 0x1, P5 ;  /* 0x0000004b1b1b7211 */ /* 0x000fe400028f0eff */
[----:B------:R-:W-:Y:S01]  /*15ba0*/  PRMT R20, R70, 0x7632, R20 ;  /* 0x0000763246147816 */ /* 0x000fe20000000014 */
[----:B------:R4:W-:Y:S01]  /*15bb0*/  STG.E.U16 desc[UR14][R24.64], R22 ;  /* 0x0000001618007986 */ /* 0x0009e2000c10150e */
[----:B------:R-:W3:Y:S01]  /*15bc0*/  LDC R10, c[0x0][0x278] ;  /* 0x00009e00ff0a7b82 */ /* 0x000ee20000000800 */
[----:B------:R-:W-:Y:S02]  /*15bd0*/  IMAD R37, R12, 0xe0, RZ ;  /* 0x000000e00c257824 */ /* 0x000fe400078e02ff */
[----:B------:R1:W-:Y:S04]  /*15be0*/  STG.E.U16 desc[UR14][R16.64], R70 ;  /* 0x0000004610007986 */ /* 0x0003e8000c10150e */
[----:B------:R1:W-:Y:S01]  /*15bf0*/  STG.E.U16 desc[UR14][R26.64], R20 ;  /* 0x000000141a007986 */ /* 0x0003e2000c10150e */
[----:B------:R-:W-:Y:S01]  /*15c00*/  PRMT R36, R71, 0x7632, R36 ;  /* 0x0000763247247816 */ /* 0x000fe20000000024 */
[----:B------:R-:W2:Y:S01]  /*15c10*/  LDC R12, c[0x0][0x278] ;  /* 0x00009e00ff0c7b82 */ /* 0x000ea20000000800 */
[----:B----4-:R-:W-:Y:S01]  /*15c20*/  IMAD R25, R73, 0x6f, RZ ;  /* 0x0000006f49197824 */ /* 0x010fe200078e02ff */
[----:B-1----:R-:W-:Y:S01]  /*15c30*/  IADD3 R16, P5, R31, R74, RZ ;  /* 0x0000004a1f107210 */ /* 0x002fe20007fbe0ff */
[----:B------:R-:W-:-:S02]  /*15c40*/  IMAD R31, R18, 0xe4, RZ ;  /* 0x000000e4121f7824 */ /* 0x000fc400078e02ff */
[----:B------:R-:W-:Y:S01]  /*15c50*/  IMAD R27, R0, 0xe2, RZ ;  /* 0x000000e2001b7824 */ /* 0x000fe200078e02ff */
[-C--:B------:R-:W-:Y:S01]  /*15c60*/  LEA.HI.X.SX32 R17, R25, R75.reuse, 0x1, P5 ;  /* 0x0000004b19117211 */ /* 0x080fe200028f0eff */
[----:B------:R-:W-:Y:S01]  /*15c70*/  IMAD R25, R73, 0x71, RZ ;  /* 0x0000007149197824 */ /* 0x000fe200078e02ff */
[-C--:B------:R-:W-:Y:S01]  /*15c80*/  IADD3 R20, P4, R37, R74.reuse, RZ ;  /* 0x0000004a25147210 */ /* 0x080fe20007f9e0ff */
[----:B------:R-:W1:Y:S01]  /*15c90*/  LDC R0, c[0x0][0x278] ;  /* 0x00009e00ff007b82 */ /* 0x000e620000000800 */
[-C--:B------:R-:W-:Y:S02]  /*15ca0*/  IADD3 R24, P5, R27, R74.reuse, RZ ;  /* 0x0000004a1b187210 */ /* 0x080fe40007fbe0ff */
[----:B------:R-:W-:Y:S02]  /*15cb0*/  IADD3 R22, P6, R31, R74, RZ ;  /* 0x0000004a1f167210 */ /* 0x000fe40007fde0ff */
[-C--:B------:R-:W-:Y:S02]  /*15cc0*/  LEA.HI.X.SX32 R21, R21, R75.reuse, 0x1, P4 ;  /* 0x0000004b15157211 */ /* 0x080fe400020f0eff */
[-C--:B------:R-:W-:Y:S01]  /*15cd0*/  LEA.HI.X.SX32 R25, R25, R75.reuse, 0x1, P5 ;  /* 0x0000004b19197211 */ /* 0x080fe200028f0eff */
[----:B------:R-:W4:Y:S01]  /*15ce0*/  LDC R26, c[0x0][0x278] ;  /* 0x00009e00ff1a7b82 */ /* 0x000f220000000800 */
[----:B------:R-:W-:Y:S01]  /*15cf0*/  PRMT R18, R32, 0x7632, R18 ;  /* 0x0000763220127816 */ /* 0x000fe20000000012 */
[----:B------:R0:W-:Y:S01]  /*15d00*/  STG.E.U16 desc[UR14][R28.64], R71 ;  /* 0x000000471c007986 */ /* 0x0001e2000c10150e */
[----:B------:R-:W-:-:S03]  /*15d10*/  LEA.HI.X.SX32 R23, R23, R75, 0x1, P6 ;  /* 0x0000004b17177211 */ /* 0x000fc600030f0eff */
[----:B------:R0:W-:Y:S01]  /*15d20*/  STG.E.U16 desc[UR14][R16.64], R36 ;  /* 0x0000002410007986 */ /* 0x0001e2000c10150e */
[----:B---3--:R-:W-:Y:S01]  /*15d30*/  IMAD R37, R10, 0xea, RZ ;  /* 0x000000ea0a257824 */ /* 0x008fe200078e02ff */
[----:B------:R-:W3:Y:S02]  /*15d40*/  LDC R27, c[0x0][0x278] ;  /* 0x00009e00ff1b7b82 */ /* 0x000ee40000000800 */
[----:B------:R-:W-:Y:S04]  /*15d50*/  STG.E.U16 desc[UR14][R20.64], R32 ;  /* 0x0000002014007986 */ /* 0x000fe8000c10150e */
[----:B------:R2:W-:Y:S01]  /*15d60*/  STG.E.U16 desc[UR14][R24.64], R18 ;  /* 0x0000001218007986 */ /* 0x0005e2000c10150e */
[----:B0-----:R-:W-:-:S03]  /*15d70*/  IMAD R29, R8, 0xe6, RZ ;  /* 0x000000e6081d7824 */ /* 0x001fc600078e02ff */
[----:B------:R-:W-:Y:S04]  /*15d80*/  STG.E.U16 desc[UR14][R22.64], R33 ;  /* 0x0000002116007986 */ /* 0x000fe8000c10150e */
[----:B------:R-:W0:Y:S01]  /*15d90*/  LDS.128 R20, [R72] ;  /* 0x0000000048147984 */ /* 0x000e220000000c00 */
[-C--:B------:R-:W-:Y:S01]  /*15da0*/  IADD3 R16, P5, R29, R74.reuse, RZ ;  /* 0x0000004a1d107210 */ /* 0x080fe20007fbe0ff */
[----:B------:R-:W-:Y:S02]  /*15db0*/  IMAD R17, R73, 0x73, RZ ;  /* 0x0000007349117824 */ /* 0x000fe400078e02ff */
[----:B------:R-:W-:Y:S02]  /*15dc0*/  IMAD R31, R14, 0xe8, RZ ;  /* 0x000000e80e1f7824 */ /* 0x000fe400078e02ff */
[----:B--2---:R-:W-:Y:S01]  /*15dd0*/  IMAD R29, R30, 0xec, RZ ;  /* 0x000000ec1e1d7824 */ /* 0x004fe200078e02ff */
[----:B------:R-:W-:Y:S01]  /*15de0*/  PRMT R28, R33, 0x7632, R28 ;  /* 0x00007632211c7816 */ /* 0x000fe2000000001c */
[----:B------:R-:W-:Y:S01]  /*15df0*/  IMAD R25, R73, 0x75, RZ ;  /* 0x0000007549197824 */ /* 0x000fe200078e02ff */
[----:B------:R-:W-:Y:S01]  /*15e00*/  IADD3 R8, P4, R31, R74, RZ ;  /* 0x0000004a1f087210 */ /* 0x000fe20007f9e0ff */
[----:B------:R-:W2:Y:S01]  /*15e10*/  LDC R14, c[0x0][0x278] ;  /* 0x00009e00ff0e7b82 */ /* 0x000ea20000000800 */
[----:B------:R-:W-:-:S02]  /*15e20*/  LEA.HI.X.SX32 R17, R17, R75, 0x1, P5 ;  /* 0x0000004b11117211 */ /* 0x000fc400028f0eff */
[-C--:B------:R-:W-:Y:S01]  /*15e30*/  IADD3 R18, P6, R29, R74.reuse, RZ ;  /* 0x0000004a1d127210 */ /* 0x080fe20007fde0ff */
[----:B-1----:R-:W-:Y:S01]  /*15e40*/  IMAD R29, R0, 0xee, RZ ;  /* 0x000000ee001d7824 */ /* 0x002fe200078e02ff */
[----:B------:R-:W-:-:S03]  /*15e50*/  IADD3 R24, P5, R37, R74, RZ ;  /* 0x0000004a25187210 */ /* 0x000fc60007fbe0ff */
[----:B------:R-:W1:Y:S01]  /*15e60*/  LDC R0, c[0x0][0x278] ;  /* 0x00009e00ff007b82 */ /* 0x000e620000000800 */
[-C--:B------:R-:W-:Y:S01]  /*15e70*/  LEA.HI.X.SX32 R9, R9, R75.reuse, 0x1, P4 ;  /* 0x0000004b09097211 */ /* 0x080fe200020f0eff */
[----:B------:R4:W-:Y:S01]  /*15e80*/  STG.E.U16 desc[UR14][R16.64], R28 ;  /* 0x0000001c10007986 */ /* 0x0009e2000c10150e */
[-C--:B------:R-:W-:Y:S02]  /*15e90*/  LEA.HI.X.SX32 R25, R25, R75.reuse, 0x1, P5 ;  /* 0x0000004b19197211 */ /* 0x080fe400028f0eff */
[----:B------:R-:W-:Y:S02]  /*15ea0*/  PRMT R10, R34, 0x7632, R10 ;  /* 0x00007632220a7816 */ /* 0x000fe4000000000a */
[----:B------:R-:W-:Y:S01]  /*15eb0*/  LEA.HI.X.SX32 R19, R19, R75, 0x1, P6 ;  /* 0x0000004b13137211 */ /* 0x000fe200030f0eff */
[----:B------:R3:W-:Y:S01]  /*15ec0*/  STG.E.U16 desc[UR14][R8.64], R34 ;  /* 0x0000002208007986 */ /* 0x0007e2000c10150e */
[----:B----4-:R-:W4:Y:S03]  /*15ed0*/  LDC R28, c[0x0][0x278] ;  /* 0x00009e00ff1c7b82 */ /* 0x010f260000000800 */
[----:B------:R-:W-:Y:S01]  /*15ee0*/  STG.E.U16 desc[UR14][R24.64], R10 ;  /* 0x0000000a18007986 */ /* 0x000fe2000c10150e */
[----:B------:R-:W-:Y:S01]  /*15ef0*/  IADD3 R16, P4, R29, R74, RZ ;  /* 0x0000004a1d107210 */ /* 0x000fe20007f9e0ff */
[----:B------:R-:W-:-:S02]  /*15f00*/  IMAD R31, R12, 0xf0, RZ ;  /* 0x000000f00c1f7824 */ /* 0x000fc400078e02ff */
[----:B------:R0:W-:Y:S01]  /*15f10*/  STG.E.U16 desc[UR14][R18.64], R35 ;  /* 0x0000002312007986 */ /* 0x0001e2000c10150e */
[----:B------:R-:W-:Y:S01]  /*15f20*/  IMAD R17, R73, 0x77, RZ ;  /* 0x0000007749117824 */ /* 0x000fe200078e02ff */
[----:B------:R-:W4:Y:S01]  /*15f30*/  LDC R29, c[0x0][0x278] ;  /* 0x00009e00ff1d7b82 */ /* 0x000f220000000800 */
[----:B---3--:R-:W-:Y:S01]  /*15f40*/  IMAD R9, R26, 0xf2, RZ ;  /* 0x000000f21a097824 */ /* 0x008fe200078e02ff */
[----:B------:R-:W-:-:S06]  /*15f50*/  IADD3 R8, P5, R31, R74, RZ ;  /* 0x0000004a1f087210 */ /* 0x000fcc0007fbe0ff */
[----:B0-----:R-:W0:Y:S01]  /*15f60*/  LDC R18, c[0x0][0x278] ;  /* 0x00009e00ff127b82 */ /* 0x001e220000000800 */
[-C--:B------:R-:W-:Y:S01]  /*15f70*/  LEA.HI.X.SX32 R17, R17, R75.reuse, 0x1, P4 ;  /* 0x0000004b11117211 */ /* 0x080fe200020f0eff */
[----:B------:R-:W-:Y:S01]  /*15f80*/  IMAD R19, R73, 0x79, RZ ;  /* 0x0000007949137824 */ /* 0x000fe200078e02ff */
[-C--:B------:R-:W-:Y:S01]  /*15f90*/  IADD3 R12, P4, R9, R74.reuse, RZ ;  /* 0x0000004a090c7210 */ /* 0x080fe20007f9e0ff */
[----:B------:R-:W-:Y:S01]  /*15fa0*/  IMAD R27, R27, 0xf4, RZ ;  /* 0x000000f41b1b7824 */ /* 0x000fe200078e02ff */
[----:B------:R-:W-:Y:S02]  /*15fb0*/  PRMT R30, R35, 0x7632, R30 ;  /* 0x00007632231e7816 */ /* 0x000fe4000000001e */
[-C--:B------:R-:W-:Y:S02]  /*15fc0*/  LEA.HI.X.SX32 R9, R13, R75.reuse, 0x1, P5 ;  /* 0x0000004b0d097211 */ /* 0x080fe400028f0eff */
[-C--:B------:R-:W-:Y:S01]  /*15fd0*/  LEA.HI.X.SX32 R13, R19, R75.reuse, 0x1, P4 ;  /* 0x0000004b130d7211 */ /* 0x080fe200020f0eff */
[----:B--2---:R-:W-:Y:S01]  /*15fe0*/  IMAD R19, R14, 0xf6, RZ ;  /* 0x000000f60e137824 */ /* 0x004fe200078e02ff */
[-C--:B------:R-:W-:Y:S01]  /*15ff0*/  IADD3 R10, P5, R27, R74.reuse, RZ ;  /* 0x0000004a1b0a7210 */ /* 0x080fe20007fbe0ff */
[----:B-1----:R-:W-:Y:S01]  /*16000*/  IMAD R25, R0, 0xf8, RZ ;  /* 0x000000f800197824 */ /* 0x002fe200078e02ff */
[----:B------:R1:W-:Y:S01]  /*16010*/  STG.E.U16 desc[UR14][R16.64], R30 ;  /* 0x0000001e10007986 */ /* 0x0003e2000c10150e */
[----:B------:R-:W-:Y:S01]  /*16020*/  PRMT R24, R20, 0x7632, R24 ;  /* 0x0000763214187816 */ /* 0x000fe20000000018 */
[----:B----4-:R-:W-:Y:S01]  /*16030*/  IMAD R27, R28, 0xfa, RZ ;  /* 0x000000fa1c1b7824 */ /* 0x010fe200078e02ff */
[----:B------:R-:W-:Y:S01]  /*16040*/  LEA.HI.X.SX32 R11, R11, R75, 0x1, P5 ;  /* 0x0000004b0b0b7211 */ /* 0x000fe200028f0eff */
[----:B------:R2:W-:Y:S01]  /*16050*/  STG.E.U16 desc[UR14][R8.64], R20 ;  /* 0x0000001408007986 */ /* 0x0005e2000c10150e */
[----:B------:R-:W-:Y:S01]  /*16060*/  PRMT R0, R21, 0x7632, R0 ;  /* 0x0000763215007816 */ /* 0x000fe20000000000 */
[----:B-1----:R-:W-:Y:S01]  /*16070*/  IMAD R17, R73, 0x7b, RZ ;  /* 0x0000007b49117824 */ /* 0x002fe200078e02ff */
[----:B------:R-:W-:-:S02]  /*16080*/  IADD3 R16, P4, R19, R74, RZ ;  /* 0x0000004a13107210 */ /* 0x000fc40007f9e0ff */
[----:B--2---:R-:W-:Y:S01]  /*16090*/  IADD3 R8, P5, R25, R74, RZ ;  /* 0x0000004a19087210 */ /* 0x004fe20007fbe0ff */
[----:B------:R1:W-:Y:S01]  /*160a0*/  STG.E.U16 desc[UR14][R12.64], R24 ;  /* 0x000000180c007986 */ /* 0x0003e2000c10150e */
[-C--:B------:R-:W-:Y:S01]  /*160b0*/  LEA.HI.X.SX32 R17, R17, R75.reuse, 0x1, P4 ;  /* 0x0000004b11117211 */ /* 0x080fe200020f0eff */
[----:B------:R-:W-:Y:S01]  /*160c0*/  IMAD R19, R73, 0x7d, RZ ;  /* 0x0000007d49137824 */ /* 0x000fe200078e02ff */
[----:B------:R-:W-:Y:S01]  /*160d0*/  LEA.HI.X.SX32 R9, R3, R75, 0x1, P5 ;  /* 0x0000004b03097211 */ /* 0x000fe200028f0eff */
[----:B------:R-:W-:Y:S01]  /*160e0*/  IMAD R29, R29, 0xfc, RZ ;  /* 0x000000fc1d1d7824 */ /* 0x000fe200078e02ff */
[----:B------:R2:W-:Y:S01]  /*160f0*/  STG.E.U16 desc[UR14][R10.64], R21 ;  /* 0x000000150a007986 */ /* 0x0005e2000c10150e */
[----:B0-----:R-:W-:-:S03]  /*16100*/  IMAD R3, R18, 0xfe, RZ ;  /* 0x000000fe12037824 */ /* 0x001fc600078e02ff */
[----:B------:R0:W-:Y:S01]  /*16110*/  STG.E.U16 desc[UR14][R16.64], R0 ;  /* 0x0000000010007986 */ /* 0x0001e2000c10150e */
[----:B-1----:R-:W-:Y:S01]  /*16120*/  IADD3 R12, P4, R27, R74, RZ ;  /* 0x0000004a1b0c7210 */ /* 0x002fe20007f9e0ff */
[----:B------:R-:W-:-:S03]  /*16130*/  IMAD R73, R73, 0x7f, RZ ;  /* 0x0000007f49497824 */ /* 0x000fc600078e02ff */
[-C--:B------:R-:W-:Y:S02]  /*16140*/  LEA.HI.X.SX32 R13, R19, R75.reuse, 0x1, P4 ;  /* 0x0000004b130d7211 */ /* 0x080fe400020f0eff */
[-C--:B--2---:R-:W-:Y:S02]  /*16150*/  IADD3 R10, P5, R29, R74.reuse, RZ ;  /* 0x0000004a1d0a7210 */ /* 0x084fe40007fbe0ff */
[----:B0-----:R-:W-:Y:S02]  /*16160*/  PRMT R17, R22, 0x7632, R17 ;  /* 0x0000763216117816 */ /* 0x001fe40000000011 */
[----:B------:R-:W-:Y:S01]  /*16170*/  IADD3 R14, P4, R3, R74, RZ ;  /* 0x0000004a030e7210 */ /* 0x000fe20007f9e0ff */
[----:B------:R-:W-:Y:S01]  /*16180*/  STG.E.U16 desc[UR14][R8.64], R22 ;  /* 0x0000001608007986 */ /* 0x000fe2000c10150e */
[-C--:B------:R-:W-:Y:S02]  /*16190*/  LEA.HI.X.SX32 R11, R15, R75.reuse, 0x1, P5 ;  /* 0x0000004b0f0b7211 */ /* 0x080fe400028f0eff */
[----:B------:R-:W-:Y:S01]  /*161a0*/  LEA.HI.X.SX32 R15, R73, R75, 0x1, P4 ;  /* 0x0000004b490f7211 */ /* 0x000fe200020f0eff */
[----:B------:R0:W-:Y:S04]  /*161b0*/  STG.E.U16 desc[UR14][R12.64], R17 ;  /* 0x000000110c007986 */ /* 0x0001e8000c10150e */
[----:B------:R1:W-:Y:S01]  /*161c0*/  STG.E.U16 desc[UR14][R10.64], R23 ;  /* 0x000000170a007986 */ /* 0x0003e2000c10150e */
[----:B0-----:R-:W-:Y:S01]  /*161d0*/  PRMT R13, R23, 0x7632, R13 ;  /* 0x00007632170d7816 */ /* 0x001fe2000000000d */
[----:B------:R-:W-:Y:S01]  /*161e0*/  IMAD.SHL.U32 R3, R128, 0x2, RZ ;  /* 0x0000000280037824 */ /* 0x000fe200078e00ff */
[----:B------:R-:W-:-:S02]  /*161f0*/  FSEL R0, R95, -INF , P1 ;  /* 0xff8000005f007808 */ /* 0x000fc40000800000 */
[----:B------:R-:W-:Y:S01]  /*16200*/  FSEL R103, R103, -INF , P3 ;  /* 0xff80000067677808 */ /* 0x000fe20001800000 */
[----:B------:R-:W-:Y:S01]  /*16210*/  STG.E.U16 desc[UR14][R14.64], R13 ;  /* 0x0000000d0e007986 */ /* 0x000fe2000c10150e */
[----:B------:R-:W-:Y:S02]  /*16220*/  FSEL R16, R97, -INF , P2 ;  /* 0xff80000061107808 */ /* 0x000fe40001000000 */
[----:B------:R-:W-:Y:S01]  /*16230*/  FSEL R93, R93, -INF , P0 ;  /* 0xff8000005d5d7808 */ /* 0x000fe20000000000 */
[----:B------:R-:W-:Y:S01]  /*16240*/  FFMA R92, R0, 0.69314718246459960938, R7 ;  /* 0x3f317218005c7823 */ /* 0x000fe20000000007 */
[----:B------:R-:W-:Y:S01]  /*16250*/  FFMA R4, R103, 0.69314718246459960938, R4 ;  /* 0x3f31721867047823 */ /* 0x000fe20000000004 */
[----:B------:R-:W-:Y:S01]  /*16260*/  FFMA R5, R16, 0.69314718246459960938, R5 ;  /* 0x3f31721810057823 */ /* 0x000fe20000000005 */
[----:B------:R-:W-:Y:S01]  /*16270*/  LOP3.LUT R7, R3, 0x1f8, RZ, 0xc0, !PT ;  /* 0x000001f803077812 */ /* 0x000fe200078ec0ff */
[----:B------:R-:W-:Y:S01]  /*16280*/  BAR.SYNC.DEFER_BLOCKING 0x0 ;  /* 0x0000000000007b1d */ /* 0x000fe20000010000 */
[----:B------:R-:W-:-:S07]  /*16290*/  FFMA R93, R93, 0.69314718246459960938, R6 ;  /* 0x3f3172185d5d7823 */ /* 0x000fce0000000006 */
[----:B-1----:R-:W0:Y:S01]  /*162a0*/  LDC.64 R10, c[0x0][0x230] ;  /* 0x00008c00ff0a7b82 */ /* 0x002e220000000a00 */
[----:B------:R0:W-:Y:S04]  /*162b0*/  STS.64 [R7+UR7], R4 ;  /* 0x0000000407007988 */ /* 0x0001e80008000a07 */
[----:B------:R-:W-:Y:S03]  /*162c0*/  STS.64 [R7+UR7+0x200], R92 ;  /* 0x0002005c07007988 */ /* 0x000fe60008000a07 */
[----:B------:R-:W-:Y:S01]  /*162d0*/  BAR.SYNC.DEFER_BLOCKING 0x0 ;  /* 0x0000000000007b1d */ /* 0x000fe20000010000 */
[----:B------:R-:W-:-:S05]  /*162e0*/  UIMAD UR4, UR6, UR4, URZ ;  /* 0x00000004060472a4 */ /* 0x000fca000f8e023f */
[----:B------:R-:W1:Y:S01]  /*162f0*/  LDS R9, [R2] ;  /* 0x0000000002097984 */ /* 0x000e620000000800 */
[----:B------:R-:W-:Y:S01]  /*16300*/  USHF.L.U32 UR6, UR4, 0x2, URZ ;  /* 0x0000000204067899 */ /* 0x000fe2000800063f */
[C---:B------:R-:W-:Y:S01]  /*16310*/  IMAD.SHL.U32 R3, R126.reuse, 0x4, RZ ;  /* 0x000000047e037824 */ /* 0x040fe200078e00ff */
[----:B------:R-:W-:Y:S01]  /*16320*/  UIMAD.WIDE UR4, UR4, 0x4, URZ ;  /* 0x00000004040478a5 */ /* 0x000fe2000f8e023f */
[----:B------:R-:W-:-:S03]  /*16330*/  IMAD.HI R0, R126, 0x4, RZ ;  /* 0x000000047e007827 */ /* 0x000fc600078e02ff */
[----:B0-----:R-:W-:-:S04]  /*16340*/  IADD3 R4, P0, P1, R3, UR6, R10 ;  /* 0x0000000603047c10 */ /* 0x001fc8000f91e00a */
[----:B------:R-:W-:-:S05]  /*16350*/  IADD3.X R5, R0, UR5, R11, P0, P1 ;  /* 0x0000000500057c10 */ /* 0x000fca00087e240b */
[----:B-1----:R-:W-:Y:S01]  /*16360*/  STG.E desc[UR14][R4.64], R9 ;  /* 0x0000000904007986 */ /* 0x002fe2000c10190e */
[----:B------:R-:W-:Y:S05]  /*16370*/  EXIT ;  /* 0x000000000000794d */ /* 0x000fea0003800000 */
.L_x_2:
[----:B------:R-:W-:-:S00]  /*16380*/  BRA `(.L_x_2) ;  /* 0xfffffffc00fc7947 */ /* 0x000fc0000383ffff */
[----:B------:R-:W-:-:S00]  /*16390*/  NOP ;  /* 0x0000000000007918 */ /* 0x000fc00000000000 */
        /* <DEDUP_REMOVED lines=14> */
.L_x_3:


//--------------------- .nv.global.init           --------------------------
	.section	.nv.global.init,"aw",@progbits
.nv.global.init:
	.type		_$_str,@object
	.size		_$_str,(.L_0 - _$_str)
_$_str:
        /*0000*/ 	.byte	0x5f, 0x5f, 0x43, 0x55, 0x44, 0x41, 0x5f, 0x46, 0x54, 0x5a, 0x00
.L_0:


//--------------------- .nv.shared.attn_fwd       --------------------------
	.section	.nv.shared.attn_fwd,"aw",@nobits
	.sectionflags	@""
	.align	16
	.zero		1024


//--------------------- .nv.shared.reserved.0     --------------------------
	.section	.nv.shared.reserved.0,"aw",@nobits
	.weak		__nv_reservedSMEM_offset_0_alias
	.size		__nv_reservedSMEM_offset_0_alias, 0, 0
	.other		__nv_reservedSMEM_offset_0_alias,@"STO_CUDA_RESERVED_SHARED STV_DEFAULT"
__nv_reservedSMEM_offset_0_alias:
	.zero		0


//--------------------- .nv.constant0.attn_fwd    --------------------------
	.section	.nv.constant0.attn_fwd,"a",@progbits
	.sectionflags	@""
	.align	4
.nv.constant0.attn_fwd:
	.zero		664


//--------------------- SYMBOLS --------------------------

	.type		.nv.reservedSmem.offset0,@object
	.size		.nv.reservedSmem.offset0,0x4
